	.target	sm_90a

	.elftype	@"ET_EXEC"


//--------------------- .note.nv.tkinfo           --------------------------
	.section	.note.nv.tkinfo,"",@"SHT_NOTE"
	.sectionflags	@"SHF_NOTE_NV_TKINFO"
	.tkinfo
        /*0018*/ 	.word	0x00000002
        /*0030*/ 	.string	""
        /*0030*/ 	.string	"ptxas"
        /*0030*/ 	.string	"Cuda compilation tools, release 13.0, V13.0.88"
        /*0030*/ 	.string	"Build cuda_13.0.r13.0/compiler.36424714_0"
        /*0030*/ 	.string	"-v  -suppress-debug-info  -lineinfo  -arch sm_90a "



//--------------------- .note.nv.cuinfo           --------------------------
	.section	.note.nv.cuinfo,"",@"SHT_NOTE"
	.sectionflags	@"SHF_NOTE_NV_CUINFO"
        /*0018*/ 	.short	0x0002
        /*001a*/ 	.short	0x005a
        /*001c*/ 	.short	0x0082
	.zero		2


//--------------------- .nv.info                  --------------------------
	.section	.nv.info,"",@"SHT_CUDA_INFO"
	.align	4


	//----- nvinfo : EIATTR_REGCOUNT
	.align		4
        /*0000*/ 	.byte	0x04, 0x2f
        /*0002*/ 	.short	(.L_1 - .L_0)
	.align		4
.L_0:
        /*0004*/ 	.word	index@(matmul_kernel)
        /*0008*/ 	.word	0x00000040


	//----- nvinfo : EIATTR_FRAME_SIZE
	.align		4
.L_1:
        /*000c*/ 	.byte	0x04, 0x11
        /*000e*/ 	.short	(.L_3 - .L_2)
	.align		4
.L_2:
        /*0010*/ 	.word	index@(matmul_kernel)
        /*0014*/ 	.word	0x00003b38


	//----- nvinfo : EIATTR_MIN_STACK_SIZE
	.align		4
.L_3:
        /*0018*/ 	.byte	0x04, 0x12
        /*001a*/ 	.short	(.L_5 - .L_4)
	.align		4
.L_4:
        /*001c*/ 	.word	index@(matmul_kernel)
        /*0020*/ 	.word	0x00003b38
.L_5:


//--------------------- .nv.compat                --------------------------
	.section	.nv.compat,"",@"SHT_CUDA_COMPAT_INFO"
	.align	4
        /*0000*/ 	.byte	0x02, 0x09, 0x01, 0x00, 0x02, 0x02, 0x02, 0x00, 0x02, 0x05, 0x05, 0x00, 0x03, 0x07, 0x01, 0x01
        /*0010*/ 	.byte	0x02, 0x03, 0x00, 0x00, 0x02, 0x06, 0x01, 0x00, 0x04, 0x0b, 0x08, 0x00, 0x00, 0x00, 0x00, 0x00
        /*0020*/ 	.byte	0x00, 0x00, 0x00, 0x00


//--------------------- .nv.info.matmul_kernel    --------------------------
	.section	.nv.info.matmul_kernel,"",@"SHT_CUDA_INFO"
	.sectionflags	@""
	.align	4


	//----- nvinfo : EIATTR_CUDA_API_VERSION
	.align		4
        /*0000*/ 	.byte	0x04, 0x37
        /*0002*/ 	.short	(.L_7 - .L_6)
.L_6:
        /*0004*/ 	.word	0x00000082


	//----- nvinfo : EIATTR_KPARAM_INFO
	.align		4
.L_7:
        /*0008*/ 	.byte	0x04, 0x17
        /*000a*/ 	.short	(.L_9 - .L_8)
.L_8:
        /*000c*/ 	.word	0x00000000
        /*0010*/ 	.short	0x000d
        /*0012*/ 	.short	0x0048
        /*0014*/ 	.byte	0x00, 0xf4, 0x21, 0x00


	//----- nvinfo : EIATTR_KPARAM_INFO
	.align		4
.L_9:
        /*0018*/ 	.byte	0x04, 0x17
        /*001a*/ 	.short	(.L_11 - .L_10)
.L_10:
        /*001c*/ 	.word	0x00000000
        /*0020*/ 	.short	0x000c
        /*0022*/ 	.short	0x0040
        /*0024*/ 	.byte	0x00, 0xf4, 0x21, 0x00


	//----- nvinfo : EIATTR_KPARAM_INFO
	.align		4
.L_11:
        /*0028*/ 	.byte	0x04, 0x17
        /*002a*/ 	.short	(.L_13 - .L_12)
.L_12:
        /*002c*/ 	.word	0x00000000
        /*0030*/ 	.short	0x000b
        /*0032*/ 	.short	0x0038
        /*0034*/ 	.byte	0x00, 0xf0, 0x11, 0x00


	//----- nvinfo : EIATTR_KPARAM_INFO
	.align		4
.L_13:
        /*0038*/ 	.byte	0x04, 0x17
        /*003a*/ 	.short	(.L_15 - .L_14)
.L_14:
        /*003c*/ 	.word	0x00000000
        /*0040*/ 	.short	0x000a
        /*0042*/ 	.short	0x0034
        /*0044*/ 	.byte	0x00, 0xf0, 0x11, 0x00


	//----- nvinfo : EIATTR_KPARAM_INFO
	.align		4
.L_15:
        /*0048*/ 	.byte	0x04, 0x17
        /*004a*/ 	.short	(.L_17 - .L_16)
.L_16:
        /*004c*/ 	.word	0x00000000
        /*0050*/ 	.short	0x0009
        /*0052*/ 	.short	0x0030
        /*0054*/ 	.byte	0x00, 0xf0, 0x11, 0x00


	//----- nvinfo : EIATTR_KPARAM_INFO
	.align		4
.L_17:
        /*0058*/ 	.byte	0x04, 0x17
        /*005a*/ 	.short	(.L_19 - .L_18)
.L_18:
        /*005c*/ 	.word	0x00000000
        /*0060*/ 	.short	0x0008
        /*0062*/ 	.short	0x002c
        /*0064*/ 	.byte	0x00, 0xf0, 0x11, 0x00


	//----- nvinfo : EIATTR_KPARAM_INFO
	.align		4
.L_19:
        /*0068*/ 	.byte	0x04, 0x17
        /*006a*/ 	.short	(.L_21 - .L_20)
.L_20:
        /*006c*/ 	.word	0x00000000
        /*0070*/ 	.short	0x0007
        /*0072*/ 	.short	0x0028
        /*0074*/ 	.byte	0x00, 0xf0, 0x11, 0x00


	//----- nvinfo : EIATTR_KPARAM_INFO
	.align		4
.L_21:
        /*0078*/ 	.byte	0x04, 0x17
        /*007a*/ 	.short	(.L_23 - .L_22)
.L_22:
        /*007c*/ 	.word	0x00000000
        /*0080*/ 	.short	0x0006
        /*0082*/ 	.short	0x0024
        /*0084*/ 	.byte	0x00, 0xf0, 0x11, 0x00


	//----- nvinfo : EIATTR_KPARAM_INFO
	.align		4
.L_23:
        /*0088*/ 	.byte	0x04, 0x17
        /*008a*/ 	.short	(.L_25 - .L_24)
.L_24:
        /*008c*/ 	.word	0x00000000
        /*0090*/ 	.short	0x0005
        /*0092*/ 	.short	0x0020
        /*0094*/ 	.byte	0x00, 0xf0, 0x11, 0x00


	//----- nvinfo : EIATTR_KPARAM_INFO
	.align		4
.L_25:
        /*0098*/ 	.byte	0x04, 0x17
        /*009a*/ 	.short	(.L_27 - .L_26)
.L_26:
        /*009c*/ 	.word	0x00000000
        /*00a0*/ 	.short	0x0004
        /*00a2*/ 	.short	0x001c
        /*00a4*/ 	.byte	0x00, 0xf0, 0x11, 0x00


	//----- nvinfo : EIATTR_KPARAM_INFO
	.align		4
.L_27:
        /*00a8*/ 	.byte	0x04, 0x17
        /*00aa*/ 	.short	(.L_29 - .L_28)
.L_28:
        /*00ac*/ 	.word	0x00000000
        /*00b0*/ 	.short	0x0003
        /*00b2*/ 	.short	0x0018
        /*00b4*/ 	.byte	0x00, 0xf0, 0x11, 0x00


	//----- nvinfo : EIATTR_KPARAM_INFO
	.align		4
.L_29:
        /*00b8*/ 	.byte	0x04, 0x17
        /*00ba*/ 	.short	(.L_31 - .L_30)
.L_30:
        /*00bc*/ 	.word	0x00000000
        /*00c0*/ 	.short	0x0002
        /*00c2*/ 	.short	0x0010
        /*00c4*/ 	.byte	0x00, 0xf4, 0x21, 0x00


	//----- nvinfo : EIATTR_KPARAM_INFO
	.align		4
.L_31:
        /*00c8*/ 	.byte	0x04, 0x17
        /*00ca*/ 	.short	(.L_33 - .L_32)
.L_32:
        /*00cc*/ 	.word	0x00000000
        /*00d0*/ 	.short	0x0001
        /*00d2*/ 	.short	0x0008
        /*00d4*/ 	.byte	0x00, 0xf4, 0x21, 0x00


	//----- nvinfo : EIATTR_KPARAM_INFO
	.align		4
.L_33:
        /*00d8*/ 	.byte	0x04, 0x17
        /*00da*/ 	.short	(.L_35 - .L_34)
.L_34:
        /*00dc*/ 	.word	0x00000000
        /*00e0*/ 	.short	0x0000
        /*00e2*/ 	.short	0x0000
        /*00e4*/ 	.byte	0x00, 0xf4, 0x21, 0x00


	//----- nvinfo : EIATTR_SPARSE_MMA_MASK
	.align		4
.L_35:
        /*00e8*/ 	.byte	0x03, 0x50
        /*00ea*/ 	.short	0x0000


	//----- nvinfo : EIATTR_MAXREG_COUNT
	.align		4
        /*00ec*/ 	.byte	0x03, 0x1b
        /*00ee*/ 	.short	0x00ff


	//----- nvinfo : EIATTR_NUM_BARRIERS
	.align		4
        /*00f0*/ 	.byte	0x02, 0x4c
        /*00f2*/ 	.byte	0x01
	.zero		1


	//----- nvinfo : EIATTR_ANNOTATIONS
	.align		4
        /*00f4*/ 	.byte	0x04, 0x55
        /*00f6*/ 	.short	(.L_37 - .L_36)


	//   ....[0]....
.L_36:
        /*00f8*/ 	.word	0x00000001
        /*00fc*/ 	.byte	0x80, 0x00, 0x00, 0x00, 0x01, 0x00, 0x00, 0x00, 0xb0, 0x00, 0x00, 0x00, 0x01, 0x00, 0x00, 0x00
        /* <DEDUP_REMOVED lines=3951> */
        /*f7fc*/ 	.byte	0x60, 0xbb, 0x03, 0x00, 0x01, 0x00, 0x00, 0x00, 0x70, 0xbb, 0x03, 0x00


	//----- nvinfo : EIATTR_MERCURY_ISA_VERSION
	.align		4
.L_37:
        /*f808*/ 	.byte	0x03, 0x5f
        /*f80a*/ 	.short	0x0101


	//----- nvinfo : EIATTR_COOP_GROUP_MASK_REGIDS
	.align		4
        /*f80c*/ 	.byte	0x04, 0x29
        /*f80e*/ 	.short	(.L_39 - .L_38)


	//   ....[0]....
.L_38:
        /*f810*/ 	.word	0xffffffff


	//   ....[1]....
        /*f814*/ 	.word	0xffffffff


	//   ....[2]....
        /*f818*/ 	.word	0xffffffff


	//   ....[3]....
        /*f81c*/ 	.word	0xffffffff


	//   ....[4]....
        /*f820*/ 	.word	0xffffffff


	//   ....[5]....
        /*f824*/ 	.word	0xffffffff


	//   ....[6]....
        /*f828*/ 	.word	0xffffffff


	//   ....[7]....
        /*f82c*/ 	.word	0xffffffff


	//   ....[8]....
        /*f830*/ 	.word	0xffffffff


	//   ....[9]....
        /*f834*/ 	.word	0xffffffff


	//   ....[10]....
        /*f838*/ 	.word	0xffffffff


	//   ....[11]....
        /*f83c*/ 	.word	0xffffffff


	//   ....[12]....
        /*f840*/ 	.word	0xffffffff


	//   ....[13]....
        /*f844*/ 	.word	0xffffffff


	//   ....[14]....
        /*f848*/ 	.word	0xffffffff


	//   ....[15]....
        /*f84c*/ 	.word	0xffffffff


	//   ....[16]....
        /*f850*/ 	.word	0xffffffff


	//   ....[17]....
        /*f854*/ 	.word	0xffffffff


	//   ....[18]....
        /*f858*/ 	.word	0xffffffff


	//   ....[19]....
        /*f85c*/ 	.word	0xffffffff


	//   ....[20]....
        /*f860*/ 	.word	0xffffffff


	//   ....[21]....
        /*f864*/ 	.word	0xffffffff


	//   ....[22]....
        /*f868*/ 	.word	0xffffffff


	//   ....[23]....
        /*f86c*/ 	.word	0xffffffff


	//   ....[24]....
        /*f870*/ 	.word	0xffffffff


	//   ....[25]....
        /*f874*/ 	.word	0xffffffff


	//   ....[26]....
        /*f878*/ 	.word	0xffffffff


	//   ....[27]....
        /*f87c*/ 	.word	0xffffffff


	//   ....[28]....
        /*f880*/ 	.word	0xffffffff


	//   ....[29]....
        /*f884*/ 	.word	0xffffffff


	//   ....[30]....
        /*f888*/ 	.word	0xffffffff


	//   ....[31]....
        /*f88c*/ 	.word	0xffffffff


	//   ....[32]....
        /*f890*/ 	.word	0xffffffff


	//   ....[33]....
        /*f894*/ 	.word	0xffffffff


	//   ....[34]....
        /*f898*/ 	.word	0xffffffff


	//   ....[35]....
        /*f89c*/ 	.word	0xffffffff


	//   ....[36]....
        /*f8a0*/ 	.word	0xffffffff


	//   ....[37]....
        /*f8a4*/ 	.word	0xffffffff


	//   ....[38]....
        /*f8a8*/ 	.word	0xffffffff


	//   ....[39]....
        /*f8ac*/ 	.word	0xffffffff


	//   ....[40]....
        /*f8b0*/ 	.word	0xffffffff


	//   ....[41]....
        /*f8b4*/ 	.word	0xffffffff


	//   ....[42]....
        /*f8b8*/ 	.word	0xffffffff


	//   ....[43]....
        /*f8bc*/ 	.word	0xffffffff


	//   ....[44]....
        /*f8c0*/ 	.word	0xffffffff


	//   ....[45]....
        /*f8c4*/ 	.word	0xffffffff


	//   ....[46]....
        /*f8c8*/ 	.word	0xffffffff


	//   ....[47]....
        /*f8cc*/ 	.word	0xffffffff


	//   ....[48]....
        /*f8d0*/ 	.word	0xffffffff


	//   ....[49]....
        /*f8d4*/ 	.word	0xffffffff


	//   ....[50]....
        /*f8d8*/ 	.word	0xffffffff


	//   ....[51]....
        /*f8dc*/ 	.word	0xffffffff


	//   ....[52]....
        /*f8e0*/ 	.word	0xffffffff


	//   ....[53]....
        /*f8e4*/ 	.word	0xffffffff


	//   ....[54]....
        /*f8e8*/ 	.word	0xffffffff


	//   ....[55]....
        /*f8ec*/ 	.word	0xffffffff


	//   ....[56]....
        /*f8f0*/ 	.word	0xffffffff


	//   ....[57]....
        /*f8f4*/ 	.word	0xffffffff


	//   ....[58]....
        /*f8f8*/ 	.word	0xffffffff


	//   ....[59]....
        /*f8fc*/ 	.word	0xffffffff


	//   ....[60]....
        /*f900*/ 	.word	0xffffffff


	//   ....[61]....
        /*f904*/ 	.word	0xffffffff


	//   ....[62]....
        /*f908*/ 	.word	0xffffffff


	//----- nvinfo : EIATTR_COOP_GROUP_INSTR_OFFSETS
	.align		4
.L_39:
        /*f90c*/ 	.byte	0x04, 0x28
        /*f90e*/ 	.short	(.L_41 - .L_40)


	//   ....[0]....
.L_40:
        /*f910*/ 	.word	0x00063730


	//   ....[1]....
        /*f914*/ 	.word	0x00064390


	//   ....[2]....
        /*f918*/ 	.word	0x000643d0


	//   ....[3]....
        /*f91c*/ 	.word	0x00064460


	//   ....[4]....
        /*f920*/ 	.word	0x000644e0


	//   ....[5]....
        /*f924*/ 	.word	0x000645d0


	//   ....[6]....
        /*f928*/ 	.word	0x000645f0


	//   ....[7]....
        /*f92c*/ 	.word	0x00064720


	//   ....[8]....
        /*f930*/ 	.word	0x000647b0


	//   ....[9]....
        /*f934*/ 	.word	0x000647f0


	//   ....[10]....
        /*f938*/ 	.word	0x00064810


	//   ....[11]....
        /*f93c*/ 	.word	0x00064870


	//   ....[12]....
        /*f940*/ 	.word	0x000649f0


	//   ....[13]....
        /*f944*/ 	.word	0x00064a10


	//   ....[14]....
        /*f948*/ 	.word	0x00064a30


	//   ....[15]....
        /*f94c*/ 	.word	0x00064b30


	//   ....[16]....
        /*f950*/ 	.word	0x00064bb0


	//   ....[17]....
        /*f954*/ 	.word	0x00064c20


	//   ....[18]....
        /*f958*/ 	.word	0x00064cc0


	//   ....[19]....
        /*f95c*/ 	.word	0x00064d90


	//   ....[20]....
        /*f960*/ 	.word	0x00064db0


	//   ....[21]....
        /*f964*/ 	.word	0x00064e10


	//   ....[22]....
        /*f968*/ 	.word	0x00064e70


	//   ....[23]....
        /*f96c*/ 	.word	0x00064ef0


	//   ....[24]....
        /*f970*/ 	.word	0x00064f10


	//   ....[25]....
        /*f974*/ 	.word	0x00064fa0


	//   ....[26]....
        /*f978*/ 	.word	0x000650b0


	//   ....[27]....
        /*f97c*/ 	.word	0x00065140


	//   ....[28]....
        /*f980*/ 	.word	0x00065180


	//   ....[29]....
        /*f984*/ 	.word	0x00065200


	//   ....[30]....
        /*f988*/ 	.word	0x00065280


	//   ....[31]....
        /*f98c*/ 	.word	0x000653b0


	//   ....[32]....
        /*f990*/ 	.word	0x00065470


	//   ....[33]....
        /*f994*/ 	.word	0x00065490


	//   ....[34]....
        /*f998*/ 	.word	0x000654c0


	//   ....[35]....
        /*f99c*/ 	.word	0x00065510


	//   ....[36]....
        /*f9a0*/ 	.word	0x000655d0


	//   ....[37]....
        /*f9a4*/ 	.word	0x00065600


	//   ....[38]....
        /*f9a8*/ 	.word	0x00065630


	//   ....[39]....
        /*f9ac*/ 	.word	0x00065790


	//   ....[40]....
        /*f9b0*/ 	.word	0x000657d0


	//   ....[41]....
        /*f9b4*/ 	.word	0x00065820


	//   ....[42]....
        /*f9b8*/ 	.word	0x000658e0


	//   ....[43]....
        /*f9bc*/ 	.word	0x00065960


	//   ....[44]....
        /*f9c0*/ 	.word	0x000659c0


	//   ....[45]....
        /*f9c4*/ 	.word	0x00065b00


	//   ....[46]....
        /*f9c8*/ 	.word	0x00065bc0


	//   ....[47]....
        /*f9cc*/ 	.word	0x00065c50


	//   ....[48]....
        /*f9d0*/ 	.word	0x00065c90


	//   ....[49]....
        /*f9d4*/ 	.word	0x00065d20


	//   ....[50]....
        /*f9d8*/ 	.word	0x00065df0


	//   ....[51]....
        /*f9dc*/ 	.word	0x00065eb0


	//   ....[52]....
        /*f9e0*/ 	.word	0x00065fb0


	//   ....[53]....
        /*f9e4*/ 	.word	0x00065fd0


	//   ....[54]....
        /*f9e8*/ 	.word	0x00066080


	//   ....[55]....
        /*f9ec*/ 	.word	0x000660d0


	//   ....[56]....
        /*f9f0*/ 	.word	0x000661a0


	//   ....[57]....
        /*f9f4*/ 	.word	0x000661f0


	//   ....[58]....
        /*f9f8*/ 	.word	0x000662c0


	//   ....[59]....
        /*f9fc*/ 	.word	0x000662e0


	//   ....[60]....
        /*fa00*/ 	.word	0x00066330


	//   ....[61]....
        /*fa04*/ 	.word	0x00066370


	//   ....[62]....
        /*fa08*/ 	.word	0x00066550


	//----- nvinfo : EIATTR_EXIT_INSTR_OFFSETS
	.align		4
.L_41:
        /*fa0c*/ 	.byte	0x04, 0x1c
        /*fa0e*/ 	.short	(.L_43 - .L_42)


	//   ....[0]....
.L_42:
        /*fa10*/ 	.word	0x00077cd0


	//   ....[1]....
        /*fa14*/ 	.word	0x00077cf0


	//----- nvinfo : EIATTR_REQNTID
	.align		4
.L_43:
        /*fa18*/ 	.byte	0x04, 0x10
        /*fa1a*/ 	.short	(.L_45 - .L_44)
.L_44:
        /*fa1c*/ 	.word	0x00000020
        /*fa20*/ 	.word	0x00000001
        /*fa24*/ 	.word	0x00000001


	//----- nvinfo : EIATTR_CBANK_PARAM_SIZE
	.align		4
.L_45:
        /*fa28*/ 	.byte	0x03, 0x19
        /*fa2a*/ 	.short	0x0050


	//----- nvinfo : EIATTR_PARAM_CBANK
	.align		4
        /*fa2c*/ 	.byte	0x04, 0x0a
        /*fa2e*/ 	.short	(.L_47 - .L_46)
	.align		4
.L_46:
        /*fa30*/ 	.word	index@(.nv.constant0.matmul_kernel)
        /*fa34*/ 	.short	0x0210
        /*fa36*/ 	.short	0x0050


	//----- nvinfo : EIATTR_SW_WAR
	.align		4
.L_47:
        /*fa38*/ 	.byte	0x04, 0x36
        /*fa3a*/ 	.short	(.L_49 - .L_48)
.L_48:
        /*fa3c*/ 	.word	0x00000008
.L_49:


//--------------------- .nv.callgraph             --------------------------
	.section	.nv.callgraph,"",@"SHT_CUDA_CALLGRAPH"
	.align	4
	.sectionentsize	8
	.align		4
        /*0000*/ 	.word	0x00000000
	.align		4
        /*0004*/ 	.word	0xffffffff
	.align		4
        /*0008*/ 	.word	0x00000000
	.align		4
        /*000c*/ 	.word	0xfffffffe
	.align		4
        /*0010*/ 	.word	0x00000000
	.align		4
        /*0014*/ 	.word	0xfffffffd
	.align		4
        /*0018*/ 	.word	0x00000000
	.align		4
        /*001c*/ 	.word	0xfffffffc


//--------------------- .text.matmul_kernel       --------------------------
	.section	.text.matmul_kernel,"ax",@progbits
	.align	128
        .global         matmul_kernel
        .type           matmul_kernel,@function
        .size           matmul_kernel,(.L_x_3 - matmul_kernel)
        .other          matmul_kernel,@"STO_CUDA_ENTRY STV_DEFAULT"
matmul_kernel:
.text.matmul_kernel:
[----:B------:R-:W0:Y:S08]  /*0000*/  LDC R1, c[0x0][0x28] ;  /* 0x00000a00ff017b82 */ /* 0x000e300000000800 */
[----:B------:R-:W1:Y:S01]  /*0010*/  LDC.64 R2, c[0x0][0x228] ;  /* 0x00008a00ff027b82 */ /* 0x000e620000000a00 */
[----:B0-----:R-:W-:Y:S01]  /*0020*/  VIADD R1, R1, 0xffffc4c8 ;  /* 0xffffc4c801017836 */ /* 0x001fe20000000000 */
[----:B------:R-:W0:Y:S01]  /*0030*/  S2R R5, SR_CTAID.X ;  /* 0x0000000000057919 */ /* 0x000e220000002500 */
[----:B------:R-:W-:Y:S01]  /*0040*/  UMOV UR4, 0x400 ;  /* 0x0000040000047882 */ /* 0x000fe20000000000 */
[----:B------:R-:W-:Y:S01]  /*0050*/  ULDC.64 UR32, c[0x0][0x208] ;  /* 0x0000820000207ab9 */ /* 0x000fe20000000a00 */
[----:B------:R-:W2:Y:S03]  /*0060*/  S2R R12, SR_TID.X ;  /* 0x00000000000c7919 */ /* 0x000ea60000002100 */
[----:B------:R-:W3:Y:S01]  /*0070*/  S2UR UR5, SR_CgaCtaId ;  /* 0x00000000000579c3 */ /* 0x000ee20000008800 */
[----:B-1----:R1:W-:Y:S01]  /*0080*/  STL.64 [R1+0x8], R2 ;  /* 0x0000080201007387 */ /* 0x0023e20000100a00 */
[----:B------:R-:W-:-:S02]  /*0090*/  IMAD.MOV.U32 R19, RZ, RZ, R3 ;  /* 0x000000ffff137224 */ /* 0x000fc400078e0003 */
[----:B------:R-:W-:Y:S01]  /*00a0*/  IMAD.MOV.U32 R20, RZ, RZ, R2 ;  /* 0x000000ffff147224 */ /* 0x000fe200078e0002 */
[----:B------:R-:W-:Y:S01]  /*00b0*/  STL [R1+0xd00], RZ ;  /* 0x000d00ff01007387 */ /* 0x000fe20000100800 */
[----:B------:R-:W-:-:S03]  /*00c0*/  VIADD R0, R19, 0x3f ;  /* 0x0000003f13007836 */ /* 0x000fc60000000000 */
[----:B------:R-:W-:Y:S01]  /*00d0*/  STL [R1+0xd04], RZ ;  /* 0x000d04ff01007387 */ /* 0x000fe20000100800 */
[----:B---3--:R-:W-:Y:S01]  /*00e0*/  ULEA UR4, UR5, UR4, 0x18 ;  /* 0x0000000405047291 */ /* 0x008fe2000f8ec03f */
[----:B0-----:R-:W-:Y:S02]  /*00f0*/  IABS R8, R5 ;  /* 0x0000000500087213 */ /* 0x001fe40000000000 */
[----:B------:R-:W-:Y:S01]  /*0100*/  STL [R1+0xd08], RZ ;  /* 0x000d08ff01007387 */ /* 0x000fe20000100800 */
[----:B-1----:R-:W-:-:S03]  /*0110*/  SHF.R.S32.HI R3, RZ, 0x1f, R0 ;  /* 0x0000001fff037819 */ /* 0x002fc60000011400 */
[----:B------:R-:W-:Y:S01]  /*0120*/  STL [R1+0xd0c], RZ ;  /* 0x000d0cff01007387 */ /* 0x000fe20000100800 */
[----:B------:R-:W-:-:S03]  /*0130*/  LEA.HI R3, R3, R0, RZ, 0x6 ;  /* 0x0000000003037211 */ /* 0x000fc600078f30ff */
[----:B------:R-:W-:Y:S01]  /*0140*/  STL [R1+0xd10], RZ ;  /* 0x000d10ff01007387 */ /* 0x000fe20000100800 */
[----:B------:R-:W-:-:S03]  /*0150*/  SHF.R.S32.HI R3, RZ, 0x6, R3 ;  /* 0x00000006ff037819 */ /* 0x000fc60000011403 */
[----:B------:R-:W-:Y:S02]  /*0160*/  STL [R1+0xd14], RZ ;  /* 0x000d14ff01007387 */ /* 0x000fe40000100800 */
[----:B------:R-:W-:Y:S02]  /*0170*/  IMAD.SHL.U32 R4, R3, 0x8, RZ ;  /* 0x0000000803047824 */ /* 0x000fe400078e00ff */
[----:B------:R-:W-:Y:S03]  /*0180*/  STL [R1+0xd18], RZ ;  /* 0x000d18ff01007387 */ /* 0x000fe60000100800 */
[-C--:B------:R-:W-:Y:S01]  /*0190*/  IABS R7, R4.reuse ;  /* 0x0000000400077213 */ /* 0x080fe20000000000 */
[----:B------:R-:W-:Y:S01]  /*01a0*/  STL [R1+0xd1c], RZ ;  /* 0x000d1cff01007387 */ /* 0x000fe20000100800 */
[----:B------:R-:W-:Y:S02]  /*01b0*/  IABS R10, R4 ;  /* 0x00000004000a7213 */ /* 0x000fe40000000000 */
[----:B------:R-:W0:Y:S01]  /*01c0*/  I2F.RP R0, R7 ;  /* 0x0000000700007306 */ /* 0x000e220000209400 */
[----:B------:R-:W-:Y:S04]  /*01d0*/  STL [R1+0xd30], RZ ;  /* 0x000d30ff01007387 */ /* 0x000fe80000100800 */
[----:B------:R-:W-:Y:S04]  /*01e0*/  STL [R1+0xd34], RZ ;  /* 0x000d34ff01007387 */ /* 0x000fe80000100800 */
[----:B------:R-:W-:Y:S04]  /*01f0*/  STL [R1+0xd38], RZ ;  /* 0x000d38ff01007387 */ /* 0x000fe80000100800 */
[----:B------:R-:W-:Y:S01]  /*0200*/  STL [R1+0xd3c], RZ ;  /* 0x000d3cff01007387 */ /* 0x000fe20000100800 */
[----:B0-----:R-:W0:Y:S03]  /*0210*/  MUFU.RCP R0, R0 ;  /* 0x0000000000007308 */ /* 0x001e260000001000 */
[----:B------:R-:W-:Y:S04]  /*0220*/  STL [R1+0xd90], RZ ;  /* 0x000d90ff01007387 */ /* 0x000fe80000100800 */
[----:B------:R-:W-:Y:S04]  /*0230*/  STL [R1+0xd94], RZ ;  /* 0x000d94ff01007387 */ /* 0x000fe80000100800 */
[----:B------:R-:W-:Y:S04]  /*0240*/  STL [R1+0xd98], RZ ;  /* 0x000d98ff01007387 */ /* 0x000fe80000100800 */
[----:B------:R-:W-:Y:S01]  /*0250*/  STL [R1+0xd9c], RZ ;  /* 0x000d9cff01007387 */ /* 0x000fe20000100800 */
[----:B0-----:R-:W-:-:S03]  /*0260*/  VIADD R2, R0, 0xffffffe ;  /* 0x0ffffffe00027836 */ /* 0x001fc60000000000 */
[----:B------:R-:W-:Y:S01]  /*0270*/  STL [R1+0xda0], RZ ;  /* 0x000da0ff01007387 */ /* 0x000fe20000100800 */
[----:B------:R-:W-:Y:S01]  /*0280*/  IMAD.MOV R0, RZ, RZ, -R10 ;  /* 0x000000ffff007224 */ /* 0x000fe200078e0a0a */
[----:B------:R0:W1:Y:S02]  /*0290*/  F2I.FTZ.U32.TRUNC.NTZ R3, R2 ;  /* 0x0000000200037305 */ /* 0x000064000021f000 */
[----:B------:R-:W-:Y:S04]  /*02a0*/  STL [R1+0xda4], RZ ;  /* 0x000da4ff01007387 */ /* 0x000fe80000100800 */
[----:B------:R-:W-:Y:S04]  /*02b0*/  STL [R1+0xda8], RZ ;  /* 0x000da8ff01007387 */ /* 0x000fe80000100800 */
[----:B------:R-:W-:Y:S01]  /*02c0*/  STL [R1+0xdac], RZ ;  /* 0x000dacff01007387 */ /* 0x000fe20000100800 */
[----:B0-----:R-:W-:-:S03]  /*02d0*/  IMAD.MOV.U32 R2, RZ, RZ, RZ ;  /* 0x000000ffff027224 */ /* 0x001fc600078e00ff */
[----:B------:R-:W-:Y:S01]  /*02e0*/  STL [R1+0xdb0], RZ ;  /* 0x000db0ff01007387 */ /* 0x000fe20000100800 */
[----:B-1----:R-:W-:-:S03]  /*02f0*/  IMAD.MOV R6, RZ, RZ, -R3 ;  /* 0x000000ffff067224 */ /* 0x002fc600078e0a03 */
[----:B------:R-:W-:Y:S01]  /*0300*/  STL [R1+0xdb4], RZ ;  /* 0x000db4ff01007387 */ /* 0x000fe20000100800 */
[----:B------:R-:W-:-:S03]  /*0310*/  IMAD R9, R6, R7, RZ ;  /* 0x0000000706097224 */ /* 0x000fc600078e02ff */
[----:B------:R-:W-:Y:S01]  /*0320*/  STL [R1+0xdb8], RZ ;  /* 0x000db8ff01007387 */ /* 0x000fe20000100800 */
[----:B------:R-:W-:Y:S02]  /*0330*/  IMAD.MOV.U32 R6, RZ, RZ, R8 ;  /* 0x000000ffff067224 */ /* 0x000fe400078e0008 */
[----:B------:R-:W-:Y:S01]  /*0340*/  IMAD.HI.U32 R3, R3, R9, R2 ;  /* 0x0000000903037227 */ /* 0x000fe200078e0002 */
[----:B------:R-:W-:Y:S04]  /*0350*/  STL [R1+0xdbc], RZ ;  /* 0x000dbcff01007387 */ /* 0x000fe80000100800 */
[----:B------:R-:W-:Y:S01]  /*0360*/  STL [R1+0xdd0], RZ ;  /* 0x000dd0ff01007387 */ /* 0x000fe20000100800 */
[----:B------:R-:W-:-:S03]  /*0370*/  IMAD.HI.U32 R3, R3, R6, RZ ;  /* 0x0000000603037227 */ /* 0x000fc600078e00ff */
[----:B------:R-:W-:Y:S01]  /*0380*/  STL [R1+0xdd4], RZ ;  /* 0x000dd4ff01007387 */ /* 0x000fe20000100800 */
[----:B------:R-:W-:-:S03]  /*0390*/  IMAD R0, R3, R0, R6 ;  /* 0x0000000003007224 */ /* 0x000fc600078e0206 */
[----:B------:R-:W-:Y:S02]  /*03a0*/  STL [R1+0xdd8], RZ ;  /* 0x000dd8ff01007387 */ /* 0x000fe40000100800 */
[----:B------:R-:W-:Y:S02]  /*03b0*/  ISETP.GT.U32.AND P1, PT, R7, R0, PT ;  /* 0x000000000700720c */ /* 0x000fe40003f24070 */
[----:B------:R-:W-:Y:S04]  /*03c0*/  STL [R1+0xddc], RZ ;  /* 0x000ddcff01007387 */ /* 0x000fe80000100800 */
[----:B------:R-:W-:Y:S04]  /*03d0*/  STL [R1+0xdc0], RZ ;  /* 0x000dc0ff01007387 */ /* 0x000fe80000100800 */
[----:B------:R-:W-:Y:S03]  /*03e0*/  STL [R1+0xdc4], RZ ;  /* 0x000dc4ff01007387 */ /* 0x000fe60000100800 */
[----:B------:R-:W-:Y:S01]  /*03f0*/  @!P1 IMAD.IADD R0, R0, 0x1, -R7 ;  /* 0x0000000100009824 */ /* 0x000fe200078e0a07 */
[----:B------:R-:W-:Y:S01]  /*0400*/  STL [R1+0xdc8], RZ ;  /* 0x000dc8ff01007387 */ /* 0x000fe20000100800 */
[----:B------:R-:W-:Y:S01]  /*0410*/  @!P1 VIADD R3, R3, 0x1 ;  /* 0x0000000103039836 */ /* 0x000fe20000000000 */
[----:B------:R-:W-:-:S02]  /*0420*/  ISETP.NE.AND P1, PT, R4, RZ, PT ;  /* 0x000000ff0400720c */ /* 0x000fc40003f25270 */
[----:B------:R-:W-:Y:S01]  /*0430*/  STL [R1+0xdcc], RZ ;  /* 0x000dccff01007387 */ /* 0x000fe20000100800 */
[----:B------:R-:W-:Y:S02]  /*0440*/  ISETP.GE.U32.AND P0, PT, R0, R7, PT ;  /* 0x000000070000720c */ /* 0x000fe40003f06070 */
[----:B------:R-:W-:Y:S01]  /*0450*/  LOP3.LUT R0, R5, R4, RZ, 0x3c, !PT ;  /* 0x0000000405007212 */ /* 0x000fe200078e3cff */
[----:B------:R-:W-:Y:S03]  /*0460*/  STL [R1+0xe20], RZ ;  /* 0x000e20ff01007387 */ /* 0x000fe60000100800 */
[----:B------:R-:W-:Y:S01]  /*0470*/  ISETP.GE.AND P2, PT, R0, RZ, PT ;  /* 0x000000ff0000720c */ /* 0x000fe20003f46270 */
[----:B------:R-:W-:Y:S01]  /*0480*/  STL [R1+0xe24], RZ ;  /* 0x000e24ff01007387 */ /* 0x000fe20000100800 */
[----:B------:R-:W-:-:S03]  /*0490*/  VIADD R0, R20, 0xff ;  /* 0x000000ff14007836 */ /* 0x000fc60000000000 */
[----:B------:R-:W-:Y:S02]  /*04a0*/  STL [R1+0xe28], RZ ;  /* 0x000e28ff01007387 */ /* 0x000fe40000100800 */
[----:B------:R-:W-:Y:S02]  /*04b0*/  @P0 VIADD R3, R3, 0x1 ;  /* 0x0000000103030836 */ /* 0x000fe40000000000 */
[----:B------:R-:W-:Y:S02]  /*04c0*/  STL [R1+0xe2c], RZ ;  /* 0x000e2cff01007387 */ /* 0x000fe40000100800 */
[----:B------:R-:W-:Y:S01]  /*04d0*/  IMAD.MOV.U32 R2, RZ, RZ, R3 ;  /* 0x000000ffff027224 */ /* 0x000fe200078e0003 */
[----:B------:R-:W-:Y:S01]  /*04e0*/  SHF.R.S32.HI R3, RZ, 0x1f, R0 ;  /* 0x0000001fff037819 */ /* 0x000fe20000011400 */
[----:B------:R-:W-:Y:S02]  /*04f0*/  STL [R1+0xe10], RZ ;  /* 0x000e10ff01007387 */ /* 0x000fe40000100800 */
[----:B------:R-:W-:Y:S01]  /*0500*/  @!P2 IMAD.MOV R2, RZ, RZ, -R2 ;  /* 0x000000ffff02a224 */ /* 0x000fe200078e0a02 */
[----:B------:R-:W-:Y:S01]  /*0510*/  @!P1 LOP3.LUT R2, RZ, R4, RZ, 0x33, !PT ;  /* 0x00000004ff029212 */ /* 0x000fe200078e33ff */
[----:B------:R-:W-:Y:S01]  /*0520*/  STL [R1+0xe14], RZ ;  /* 0x000e14ff01007387 */ /* 0x000fe20000100800 */
[----:B------:R-:W-:-:S03]  /*0530*/  LEA.HI R3, R3, R0, RZ, 0x8 ;  /* 0x0000000003037211 */ /* 0x000fc600078f40ff */
[----:B------:R-:W-:Y:S01]  /*0540*/  STL [R1+0xe18], RZ ;  /* 0x000e18ff01007387 */ /* 0x000fe20000100800 */
[----:B------:R-:W-:Y:S02]  /*0550*/  IMAD.SHL.U32 R6, R2, 0x8, RZ ;  /* 0x0000000802067824 */ /* 0x000fe400078e00ff */
[----:B------:R-:W-:Y:S01]  /*0560*/  IMAD.MOV R2, RZ, RZ, -R2 ;  /* 0x000000ffff027224 */ /* 0x000fe200078e0a02 */
[----:B------:R-:W-:Y:S02]  /*0570*/  STL [R1+0xe1c], RZ ;  /* 0x000e1cff01007387 */ /* 0x000fe40000100800 */
[----:B------:R-:W-:Y:S01]  /*0580*/  LEA.HI.SX32 R3, R3, -R6, 0x18 ;  /* 0x8000000603037211 */ /* 0x000fe200078fc2ff */
[----:B------:R-:W-:Y:S01]  /*0590*/  IMAD R4, R4, R2, R5 ;  /* 0x0000000204047224 */ /* 0x000fe200078e0205 */
[----:B------:R-:W-:Y:S02]  /*05a0*/  STL [R1+0xe00], RZ ;  /* 0x000e00ff01007387 */ /* 0x000fe40000100800 */
[----:B------:R-:W-:-:S02]  /*05b0*/  VIMNMX R11, R3, 0x8, PT ;  /* 0x00000008030b7848 */ /* 0x000fc40003fe0100 */
[----:B------:R-:W-:Y:S01]  /*05c0*/  STL [R1+0xe04], RZ ;  /* 0x000e04ff01007387 */ /* 0x000fe20000100800 */
[----:B------:R-:W-:Y:S02]  /*05d0*/  IABS R9, R4 ;  /* 0x0000000400097213 */ /* 0x000fe40000000000 */
[----:B------:R-:W-:Y:S01]  /*05e0*/  IABS R7, R11 ;  /* 0x0000000b00077213 */ /* 0x000fe20000000000 */
[----:B------:R-:W-:Y:S03]  /*05f0*/  STL [R1+0xe08], RZ ;  /* 0x000e08ff01007387 */ /* 0x000fe60000100800 */
        /* <DEDUP_REMOVED lines=11> */
[----:B------:R-:W-:Y:S04]  /*06b0*/  STL [R1+0xdec], RZ ;  /* 0x000decff01007387 */ /* 0x000fe80000100800 */
[----:B------:R-:W-:Y:S01]  /*06c0*/  STL [R1+0x740], RZ ;  /* 0x000740ff01007387 */ /* 0x000fe20000100800 */
[----:B------:R-:W0:Y:S03]  /*06d0*/  F2I.FTZ.U32.TRUNC.NTZ R3, R3 ;  /* 0x0000000300037305 */ /* 0x000e26000021f000 */
[----:B------:R-:W-:Y:S04]  /*06e0*/  STL [R1+0x744], RZ ;  /* 0x000744ff01007387 */ /* 0x000fe80000100800 */
[----:B------:R-:W-:Y:S04]  /*06f0*/  STL [R1+0x748], RZ ;  /* 0x000748ff01007387 */ /* 0x000fe80000100800 */
[----:B------:R-:W-:Y:S04]  /*0700*/  STL [R1+0x74c], RZ ;  /* 0x00074cff01007387 */ /* 0x000fe80000100800 */
[----:B------:R-:W-:Y:S01]  /*0710*/  STL [R1+0x730], RZ ;  /* 0x000730ff01007387 */ /* 0x000fe20000100800 */
[----:B0-----:R-:W-:-:S03]  /*0720*/  IMAD.MOV R8, RZ, RZ, -R3 ;  /* 0x000000ffff087224 */ /* 0x001fc600078e0a03 */
[----:B------:R-:W-:Y:S01]  /*0730*/  STL [R1+0x734], RZ ;  /* 0x000734ff01007387 */ /* 0x000fe20000100800 */
[----:B------:R-:W-:Y:S01]  /*0740*/  IMAD.MOV.U32 R2, RZ, RZ, R8 ;  /* 0x000000ffff027224 */ /* 0x000fe200078e0008 */
[----:B------:R-:W-:Y:S02]  /*0750*/  IABS R8, R11 ;  /* 0x0000000b00087213 */ /* 0x000fe40000000000 */
[----:B------:R-:W-:Y:S01]  /*0760*/  STL [R1+0x738], RZ ;  /* 0x000738ff01007387 */ /* 0x000fe20000100800 */
[----:B------:R-:W-:Y:S02]  /*0770*/  IMAD R5, R2, R7, RZ ;  /* 0x0000000702057224 */ /* 0x000fe400078e02ff */
[----:B------:R-:W-:Y:S01]  /*0780*/  IMAD.MOV.U32 R2, RZ, RZ, RZ ;  /* 0x000000ffff027224 */ /* 0x000fe200078e00ff */
[----:B------:R-:W-:Y:S03]  /*0790*/  STL [R1+0x73c], RZ ;  /* 0x00073cff01007387 */ /* 0x000fe60000100800 */
[----:B------:R-:W-:Y:S01]  /*07a0*/  IMAD.HI.U32 R2, R3, R5, R2 ;  /* 0x0000000503027227 */ /* 0x000fe200078e0002 */
[----:B------:R-:W-:Y:S03]  /*07b0*/  STL [R1+0xd20], RZ ;  /* 0x000d20ff01007387 */ /* 0x000fe60000100800 */
[----:B------:R-:W-:Y:S01]  /*07c0*/  IMAD.MOV R3, RZ, RZ, -R8 ;  /* 0x000000ffff037224 */ /* 0x000fe200078e0a08 */
[----:B------:R-:W-:Y:S01]  /*07d0*/  STL [R1+0xd24], RZ ;  /* 0x000d24ff01007387 */ /* 0x000fe20000100800 */
[----:B------:R-:W-:-:S03]  /*07e0*/  IMAD.HI.U32 R0, R2, R9, RZ ;  /* 0x0000000902007227 */ /* 0x000fc600078e00ff */
[----:B------:R-:W-:Y:S01]  /*07f0*/  STL [R1+0xd28], RZ ;  /* 0x000d28ff01007387 */ /* 0x000fe20000100800 */
[----:B------:R-:W-:Y:S02]  /*0800*/  IMAD R2, R0, R3, R9 ;  /* 0x0000000300027224 */ /* 0x000fe400078e0209 */
[----:B------:R-:W0:Y:S01]  /*0810*/  LDC R3, c[0x0][0x230] ;  /* 0x00008c00ff037b82 */ /* 0x000e220000000800 */
        /* <DEDUP_REMOVED lines=11> */
[-C--:B------:R-:W-:Y:S01]  /*08d0*/  LOP3.LUT R2, R4, R11.reuse, RZ, 0x3c, !PT ;  /* 0x0000000b04027212 */ /* 0x080fe200078e3cff */
[----:B------:R-:W-:Y:S01]  /*08e0*/  STL [R1+0xd74], RZ ;  /* 0x000d74ff01007387 */ /* 0x000fe20000100800 */
[----:B0-----:R-:W-:Y:S02]  /*08f0*/  VIADD R3, R3, 0x3f ;  /* 0x0000003f03037836 */ /* 0x001fe40000000000 */
[----:B------:R-:W-:Y:S01]  /*0900*/  ISETP.GE.AND P2, PT, R2, RZ, PT ;  /* 0x000000ff0200720c */ /* 0x000fe20003f46270 */
[----:B------:R-:W-:Y:S04]  /*0910*/  STL [R1+0xd78], RZ ;  /* 0x000d78ff01007387 */ /* 0x000fe80000100800 */
[----:B------:R-:W-:Y:S02]  /*0920*/  STL [R1+0xd7c], RZ ;  /* 0x000d7cff01007387 */ /* 0x000fe40000100800 */
[----:B------:R-:W-:Y:S01]  /*0930*/  @P0 VIADD R0, R0, 0x1 ;  /* 0x0000000100000836 */ /* 0x000fe20000000000 */
[----:B------:R-:W-:Y:S01]  /*0940*/  ISETP.GE.AND P0, PT, R3, 0x40, PT ;  /* 0x000000400300780c */ /* 0x000fe20003f06270 */
[----:B------:R-:W-:Y:S04]  /*0950*/  STL [R1+0xd60], RZ ;  /* 0x000d60ff01007387 */ /* 0x000fe80000100800 */
[----:B------:R-:W-:Y:S01]  /*0960*/  STL [R1+0xd64], RZ ;  /* 0x000d64ff01007387 */ /* 0x000fe20000100800 */
[----:B------:R-:W-:Y:S01]  /*0970*/  @!P2 IMAD.MOV R0, RZ, RZ, -R0 ;  /* 0x000000ffff00a224 */ /* 0x000fe200078e0a00 */
[----:B------:R-:W-:-:S02]  /*0980*/  @!P1 LOP3.LUT R0, RZ, R11, RZ, 0x33, !PT ;  /* 0x0000000bff009212 */ /* 0x000fc400078e33ff */
[----:B------:R-:W-:Y:S03]  /*0990*/  STL [R1+0xd68], RZ ;  /* 0x000d68ff01007387 */ /* 0x000fe60000100800 */
[----:B------:R-:W-:Y:S01]  /*09a0*/  IMAD.SHL.U32 R38, R0, 0x40, RZ ;  /* 0x0000004000267824 */ /* 0x000fe200078e00ff */
[----:B------:R-:W-:Y:S01]  /*09b0*/  STL [R1+0xd6c], RZ ;  /* 0x000d6cff01007387 */ /* 0x000fe20000100800 */
[----:B------:R-:W-:Y:S02]  /*09c0*/  IMAD.MOV R2, RZ, RZ, -R0 ;  /* 0x000000ffff027224 */ /* 0x000fe400078e0a00 */
[C---:B------:R-:W-:Y:S01]  /*09d0*/  VIADD R0, R38.reuse, 0x1 ;  /* 0x0000000126007836 */ /* 0x040fe20000000000 */
[----:B------:R-:W-:Y:S01]  /*09e0*/  STL [R1+0xd50], RZ ;  /* 0x000d50ff01007387 */ /* 0x000fe20000100800 */
[C---:B------:R-:W-:Y:S02]  /*09f0*/  VIADD R5, R38.reuse, 0x2 ;  /* 0x0000000226057836 */ /* 0x040fe40000000000 */
[----:B------:R-:W-:Y:S01]  /*0a00*/  VIADD R3, R38, 0x3 ;  /* 0x0000000326037836 */ /* 0x000fe20000000000 */
[----:B------:R-:W-:Y:S01]  /*0a10*/  STL [R1+0xd54], RZ ;  /* 0x000d54ff01007387 */ /* 0x000fe20000100800 */
[----:B------:R-:W-:Y:S01]  /*0a20*/  IMAD R2, R11, R2, R4 ;  /* 0x000000020b027224 */ /* 0x000fe200078e0204 */
[----:B--2---:R-:W-:Y:S01]  /*0a30*/  LOP3.LUT R4, R12, 0x1f, RZ, 0xc0, !PT ;  /* 0x0000001f0c047812 */ /* 0x004fe200078ec0ff */
[----:B------:R-:W-:Y:S01]  /*0a40*/  VIADD R61, R38, 0x14 ;  /* 0x00000014263d7836 */ /* 0x000fe20000000000 */
[----:B------:R-:W-:Y:S01]  /*0a50*/  STL [R1+0xd58], RZ ;  /* 0x000d58ff01007387 */ /* 0x000fe20000100800 */
[----:B------:R-:W-:-:S02]  /*0a60*/  IMAD.IADD R2, R6, 0x1, R2 ;  /* 0x0000000106027824 */ /* 0x000fc400078e0202 */
[C---:B------:R-:W-:Y:S01]  /*0a70*/  VIADD R60, R38.reuse, 0x15 ;  /* 0x00000015263c7836 */ /* 0x040fe20000000000 */
[----:B------:R-:W-:Y:S01]  /*0a80*/  STL [R1+0xd5c], RZ ;  /* 0x000d5cff01007387 */ /* 0x000fe20000100800 */
[----:B------:R-:W-:Y:S01]  /*0a90*/  VIADD R59, R38, 0x16 ;  /* 0x00000016263b7836 */ /* 0x000fe20000000000 */
[----:B------:R-:W-:Y:S01]  /*0aa0*/  PRMT R21, R4, 0x6540, R2 ;  /* 0x0000654004157816 */ /* 0x000fe20000000002 */
[C---:B------:R-:W-:Y:S01]  /*0ab0*/  VIADD R57, R38.reuse, 0x17 ;  /* 0x0000001726397836 */ /* 0x040fe20000000000 */
[----:B------:R-:W-:Y:S01]  /*0ac0*/  STL [R1+0xd40], RZ ;  /* 0x000d40ff01007387 */ /* 0x000fe20000100800 */
[C---:B------:R-:W-:Y:S01]  /*0ad0*/  VIADD R56, R38.reuse, 0x18 ;  /* 0x0000001826387836 */ /* 0x040fe20000000000 */
[----:B------:R-:W-:Y:S01]  /*0ae0*/  LOP3.LUT R39, R21, 0x40, RZ, 0xfc, !PT ;  /* 0x0000004015277812 */ /* 0x000fe200078efcff */
[C---:B------:R-:W-:Y:S01]  /*0af0*/  VIADD R55, R38.reuse, 0x19 ;  /* 0x0000001926377836 */ /* 0x040fe20000000000 */
[----:B------:R-:W-:Y:S01]  /*0b00*/  STL [R1+0xd44], RZ ;  /* 0x000d44ff01007387 */ /* 0x000fe20000100800 */
[----:B------:R-:W-:-:S02]  /*0b10*/  VIADD R54, R38, 0x1a ;  /* 0x0000001a26367836 */ /* 0x000fc40000000000 */
[C---:B------:R-:W-:Y:S01]  /*0b20*/  VIADD R53, R38.reuse, 0x1b ;  /* 0x0000001b26357836 */ /* 0x040fe20000000000 */
[----:B------:R-:W-:Y:S01]  /*0b30*/  STL [R1+0xd48], RZ ;  /* 0x000d48ff01007387 */ /* 0x000fe20000100800 */
[C---:B------:R-:W-:Y:S02]  /*0b40*/  VIADD R52, R38.reuse, 0x1c ;  /* 0x0000001c26347836 */ /* 0x040fe40000000000 */
[C---:B------:R-:W-:Y:S01]  /*0b50*/  VIADD R51, R38.reuse, 0x1d ;  /* 0x0000001d26337836 */ /* 0x040fe20000000000 */
[----:B------:R-:W-:Y:S01]  /*0b60*/  STL [R1+0xd4c], RZ ;  /* 0x000d4cff01007387 */ /* 0x000fe20000100800 */
[C---:B------:R-:W-:Y:S02]  /*0b70*/  VIADD R50, R38.reuse, 0x1e ;  /* 0x0000001e26327836 */ /* 0x040fe40000000000 */
        /* <DEDUP_REMOVED lines=43> */
[----:B------:R-:W-:Y:S04]  /*0e30*/  STL [R1+0xcf8], RZ ;  /* 0x000cf8ff01007387 */ /* 0x000fe80000100800 */
        /* <DEDUP_REMOVED lines=413> */
[----:B------:R-:W-:Y:S04]  /*2810*/  STL [R1+0xe5c], R38 ;  /* 0x000e5c2601007387 */ /* 0x000fe80000100800 */
[----:B------:R0:W-:Y:S04]  /*2820*/  STL [R1+0x60], R0 ;  /* 0x0000600001007387 */ /* 0x0001e80000100800 */
[----:B------:R1:W-:Y:S04]  /*2830*/  STL [R1+0x5c], R5 ;  /* 0x00005c0501007387 */ /* 0x0003e80000100800 */
[----:B------:R2:W-:Y:S01]  /*2840*/  STL [R1+0x58], R3 ;  /* 0x0000580301007387 */ /* 0x0005e20000100800 */
[----:B0-----:R-:W-:-:S02]  /*2850*/  VIADD R0, R38, 0x4 ;  /* 0x0000000426007836 */ /* 0x001fc40000000000 */
[----:B-1----:R-:W-:-:S03]  /*2860*/  VIADD R5, R38, 0x5 ;  /* 0x0000000526057836 */ /* 0x002fc60000000000 */
[----:B------:R0:W-:Y:S01]  /*2870*/  STL [R1+0x54], R0 ;  /* 0x0000540001007387 */ /* 0x0001e20000100800 */
[----:B--2---:R-:W-:-:S03]  /*2880*/  VIADD R3, R38, 0x6 ;  /* 0x0000000626037836 */ /* 0x004fc60000000000 */
[----:B------:R1:W-:Y:S04]  /*2890*/  STL [R1+0x50], R5 ;  /* 0x0000500501007387 */ /* 0x0003e80000100800 */
[----:B------:R2:W-:Y:S01]  /*28a0*/  STL [R1+0x4c], R3 ;  /* 0x00004c0301007387 */ /* 0x0005e20000100800 */
[C---:B0-----:R-:W-:Y:S02]  /*28b0*/  VIADD R0, R38.reuse, 0x7 ;  /* 0x0000000726007836 */ /* 0x041fe40000000000 */
        /* <DEDUP_REMOVED lines=26> */
[----:B--2---:R-:W-:Y:S02]  /*2a60*/  VIADD R3, R38, 0x3e ;  /* 0x0000003e26037836 */ /* 0x004fe40000000000 */
[----:B0-----:R-:W-:Y:S02]  /*2a70*/  IMAD.SHL.U32 R0, R2, 0x100, RZ ;  /* 0x0000010002007824 */ /* 0x001fe400078e00ff */
[----:B------:R-:W-:-:S03]  /*2a80*/  VIADD R2, R38, 0x3f ;  /* 0x0000003f26027836 */ /* 0x000fc60000000000 */
[----:B------:R-:W-:Y:S01]  /*2a90*/  LOP3.LUT R0, R0, 0x20, R4, 0xfe, !PT ;  /* 0x0000002000007812 */ /* 0x000fe200078efe04 */
[----:B------:R-:W-:Y:S01]  /*2aa0*/  VIADD R4, R38, 0x3d ;  /* 0x0000003d26047836 */ /* 0x000fe20000000000 */
[----:B------:R-:W-:-:S03]  /*2ab0*/  LOP3.LUT R38, R21, 0x60, RZ, 0xfc, !PT ;  /* 0x0000006015267812 */ /* 0x000fc600078efcff */
[----:B------:R0:W-:Y:S04]  /*2ac0*/  STL [R1+0x12a8], R0 ;  /* 0x0012a80001007387 */ /* 0x0001e80000100800 */
[----:B------:R-:W-:Y:S04]  /*2ad0*/  STL [R1+0x1270], R21 ;  /* 0x0012701501007387 */ /* 0x000fe80000100800 */
[----:B------:R1:W-:Y:S01]  /*2ae0*/  STL [R1+0x12c0], R39 ;  /* 0x0012c02701007387 */ /* 0x0003e20000100800 */
[----:B0-----:R-:W-:-:S03]  /*2af0*/  LOP3.LUT R0, R21, 0x80, RZ, 0xfc, !PT ;  /* 0x0000008015007812 */ /* 0x001fc600078efcff */
[----:B------:R0:W-:Y:S04]  /*2b00*/  STL [R1+0x12bc], R38 ;  /* 0x0012bc2601007387 */ /* 0x0001e80000100800 */
[----:B------:R2:W-:Y:S01]  /*2b10*/  STL [R1+0x12b8], R0 ;  /* 0x0012b80001007387 */ /* 0x0005e20000100800 */
[C---:B-1----:R-:W-:Y:S02]  /*2b20*/  LOP3.LUT R39, R21.reuse, 0xa0, RZ, 0xfc, !PT ;  /* 0x000000a015277812 */ /* 0x042fe400078efcff */
[----:B0-----:R-:W-:-:S03]  /*2b30*/  LOP3.LUT R38, R21, 0xc0, RZ, 0xfc, !PT ;  /* 0x000000c015267812 */ /* 0x001fc600078efcff */
[----:B------:R0:W-:Y:S01]  /*2b40*/  STL [R1+0x12b4], R39 ;  /* 0x0012b42701007387 */ /* 0x0001e20000100800 */
[----:B--2---:R-:W-:-:S03]  /*2b50*/  LOP3.LUT R0, R21, 0xe0, RZ, 0xfc, !PT ;  /* 0x000000e015007812 */ /* 0x004fc600078efcff */
[----:B------:R0:W-:Y:S04]  /*2b60*/  STL [R1+0x12b0], R38 ;  /* 0x0012b02601007387 */ /* 0x0001e80000100800 */
[----:B------:R0:W-:Y:S01]  /*2b70*/  STL [R1+0x12ac], R0 ;  /* 0x0012ac0001007387 */ /* 0x0001e20000100800 */
[----:B------:R-:W-:Y:S05]  /*2b80*/  @!P0 BRA `(.L_x_0) ;  /* 0x0000056400e08947 */ /* 0x000fea0003800000 */
[----:B------:R1:W-:Y:S01]  /*2b90*/  STL [R1+0x29ec], R53 ;  /* 0x0029ec3501007387 */ /* 0x0003e20000100800 */
[----:B0-----:R-:W-:Y:S02]  /*2ba0*/  IABS R38, R20 ;  /* 0x0000001400267213 */ /* 0x001fe40000000000 */
[----:B------:R-:W-:Y:S01]  /*2bb0*/  IABS R58, R19 ;  /* 0x00000013003a7213 */ /* 0x000fe20000000000 */
[----:B------:R-:W-:Y:S01]  /*2bc0*/  IMAD.MOV.U32 R18, RZ, RZ, RZ ;  /* 0x000000ffff127224 */ /* 0x000fe200078e00ff */
[----:B------:R-:W-:Y:S01]  /*2bd0*/  ISETP.GE.AND P2, PT, R2, RZ, PT ;  /* 0x000000ff0200720c */ /* 0x000fe20003f46270 */
[----:B------:R-:W-:Y:S01]  /*2be0*/  ULDC.64 UR6, c[0x0][0x218] ;  /* 0x0000860000067ab9 */ /* 0x000fe20000000a00 */
[----:B------:R-:W-:Y:S01]  /*2bf0*/  ISETP.GE.AND P1, PT, R3, RZ, PT ;  /* 0x000000ff0300720c */ /* 0x000fe20003f26270 */
[----:B------:R-:W-:Y:S01]  /*2c00*/  ULDC UR5, c[0x0][0x240] ;  /* 0x0000900000057ab9 */ /* 0x000fe20000000800 */
[----:B------:R-:W-:Y:S01]  /*2c10*/  ULDC UR59, c[0x0][0x234] ;  /* 0x00008d00003b7ab9 */ /* 0x000fe20000000800 */
[----:B-1----:R-:W2:Y:S01]  /*2c20*/  LDL R53, [R1+0x1270] ;  /* 0x0012700001357983 */ /* 0x002ea20000100800 */
[----:B------:R-:W-:Y:S01]  /*2c30*/  ULDC.64 UR34, c[0x0][0x210] ;  /* 0x0000840000227ab9 */ /* 0x000fe20000000a00 */
[----:B------:R-:W-:Y:S01]  /*2c40*/  ULDC UR8, c[0x0][0x238] ;  /* 0x00008e0000087ab9 */ /* 0x000fe20000000800 */
[----:B------:R-:W-:Y:S01]  /*2c50*/  ULDC UR39, c[0x0][0x238] ;  /* 0x00008e0000277ab9 */ /* 0x000fe20000000800 */
[----:B------:R0:W-:Y:S01]  /*2c60*/  STL [R1+0x29e8], R54 ;  /* 0x0029e83601007387 */ /* 0x0001e20000100800 */
[----:B------:R-:W-:Y:S01]  /*2c70*/  ULDC UR55, c[0x0][0x238] ;  /* 0x00008e0000377ab9 */ /* 0x000fe20000000800 */
        /* <DEDUP_REMOVED lines=8> */
[----:B0-----:R-:W3:Y:S01]  /*2d00*/  LDL R54, [R1+0x12a8] ;  /* 0x0012a80001367983 */ /* 0x001ee20000100800 */
[----:B------:R-:W-:Y:S01]  /*2d10*/  ULDC UR15, c[0x0][0x238] ;  /* 0x00008e00000f7ab9 */ /* 0x000fe20000000800 */
        /* <DEDUP_REMOVED lines=12> */
[----:B0-----:R-:W4:Y:S01]  /*2de0*/  LDL R55, [R1+0x12c0] ;  /* 0x0012c00001377983 */ /* 0x001f220000100800 */
        /* <DEDUP_REMOVED lines=13> */
[----:B0-----:R-:W5:Y:S01]  /*2ec0*/  LDL R56, [R1+0x12bc] ;  /* 0x0012bc0001387983 */ /* 0x001f620000100800 */
[----:B------:R-:W0:Y:S01]  /*2ed0*/  I2F.RP R0, R38 ;  /* 0x0000002600007306 */ /* 0x000e220000209400 */
[----:B------:R-:W-:Y:S01]  /*2ee0*/  ULDC UR28, c[0x0][0x238] ;  /* 0x00008e00001c7ab9 */ /* 0x000fe20000000800 */
[----:B------:R-:W-:Y:S01]  /*2ef0*/  ULDC UR26, c[0x0][0x238] ;  /* 0x00008e00001a7ab9 */ /* 0x000fe20000000800 */
[----:B------:R1:W-:Y:S01]  /*2f00*/  STL [R1+0x29dc], R57 ;  /* 0x0029dc3901007387 */ /* 0x0003e20000100800 */
[----:B------:R-:W-:Y:S01]  /*2f10*/  ULDC UR24, c[0x0][0x238] ;  /* 0x00008e0000187ab9 */ /* 0x000fe20000000800 */
        /* <DEDUP_REMOVED lines=12> */
[----:B------:R-:W-:-:S02]  /*2fe0*/  ULDC UR12, c[0x0][0x238] ;  /* 0x00008e00000c7ab9 */ /* 0x000fc40000000800 */
[----:B-1----:R-:W5:Y:S04]  /*2ff0*/  LDL R57, [R1+0x12b8] ;  /* 0x0012b80001397983 */ /* 0x002f680000100800 */
[----:B0-----:R-:W5:Y:S04]  /*3000*/  LDL R59, [R1+0x12b4] ;  /* 0x0012b400013b7983 */ /* 0x001f680000100800 */
[----:B------:R-:W5:Y:S04]  /*3010*/  LDL R60, [R1+0x12b0] ;  /* 0x0012b000013c7983 */ /* 0x000f680000100800 */
[----:B------:R-:W5:Y:S01]  /*3020*/  LDL R61, [R1+0x12ac] ;  /* 0x0012ac00013d7983 */ /* 0x000f620000100800 */
[----:B------:R-:W0:Y:S08]  /*3030*/  I2F.RP R20, R58 ;  /* 0x0000003a00147306 */ /* 0x000e300000209400 */
[----:B------:R-:W1:Y:S08]  /*3040*/  MUFU.RCP R0, R0 ;  /* 0x0000000000007308 */ /* 0x000e700000001000 */
[----:B0-----:R-:W0:Y:S01]  /*3050*/  MUFU.RCP R20, R20 ;  /* 0x0000001400147308 */ /* 0x001e220000001000 */
[----:B-1----:R-:W-:-:S07]  /*3060*/  VIADD R0, R0, 0xffffffe ;  /* 0x0ffffffe00007836 */ /* 0x002fce0000000000 */
[----:B------:R-:W1:Y:S01]  /*3070*/  F2I.FTZ.U32.TRUNC.NTZ R19, R0 ;  /* 0x0000000000137305 */ /* 0x000e62000021f000 */
[----:B0-----:R-:W-:-:S07]  /*3080*/  VIADD R20, R20, 0xffffffe ;  /* 0x0ffffffe14147836 */ /* 0x001fce0000000000 */
[----:B------:R0:W0:Y:S01]  /*3090*/  F2I.FTZ.U32.TRUNC.NTZ R21, R20 ;  /* 0x0000001400157305 */ /* 0x000022000021f000 */
[----:B-1----:R-:W-:Y:S02]  /*30a0*/  IMAD.MOV R0, RZ, RZ, -R19 ;  /* 0x000000ffff007224 */ /* 0x002fe400078e0a13 */
[----:B0-----:R-:W-:Y:S02]  /*30b0*/  IMAD.MOV.U32 R20, RZ, RZ, RZ ;  /* 0x000000ffff147224 */ /* 0x001fe400078e00ff */
[----:B------:R-:W-:-:S04]  /*30c0*/  IMAD R0, R0, R38, RZ ;  /* 0x0000002600007224 */ /* 0x000fc800078e02ff */
[----:B------:R-:W-:-:S04]  /*30d0*/  IMAD.HI.U32 R19, R19, R0, R18 ;  /* 0x0000000013137227 */ /* 0x000fc800078e0012 */
[----:B------:R-:W-:-:S04]  /*30e0*/  IMAD.MOV R0, RZ, RZ, -R21 ;  /* 0x000000ffff007224 */ /* 0x000fc800078e0a15 */
[----:B------:R-:W-:-:S04]  /*30f0*/  IMAD R0, R0, R58, RZ ;  /* 0x0000003a00007224 */ /* 0x000fc800078e02ff */
[----:B------:R-:W-:Y:S01]  /*3100*/  IMAD.HI.U32 R0, R21, R0, R20 ;  /* 0x0000000015007227 */ /* 0x000fe200078e0014 */
[----:B--2---:R-:W-:-:S05]  /*3110*/  IABS R39, R53 ;  /* 0x0000003500277213 */ /* 0x004fca0000000000 */
[----:B------:R-:W-:-:S04]  /*3120*/  IMAD.HI.U32 R45, R19, R39, RZ ;  /* 0x00000027132d7227 */ /* 0x000fc800078e00ff */
[----:B------:R-:W-:-:S04]  /*3130*/  IMAD.MOV R45, RZ, RZ, -R45 ;  /* 0x000000ffff2d7224 */ /* 0x000fc800078e0a2d */
[C---:B------:R-:W-:Y:S01]  /*3140*/  IMAD R39, R38.reuse, R45, R39 ;  /* 0x0000002d26277224 */ /* 0x040fe200078e0227 */
[----:B---3--:R-:W-:Y:S02]  /*3150*/  IABS R43, R54 ;  /* 0x00000036002b7213 */ /* 0x008fe40000000000 */
[----:B------:R-:W-:Y:S02]  /*3160*/  IABS R45, R2 ;  /* 0x00000002002d7213 */ /* 0x000fe40000000000 */
[----:B------:R-:W-:Y:S01]  /*3170*/  ISETP.GT.U32.AND P0, PT, R38, R39, PT ;  /* 0x000000272600720c */ /* 0x000fe20003f04070 */
[----:B------:R-:W-:-:S04]  /*3180*/  IMAD.HI.U32 R44, R19, R43, RZ ;  /* 0x0000002b132c7227 */ /* 0x000fc800078e00ff */
[----:B------:R-:W-:Y:S02]  /*3190*/  IMAD.MOV R44, RZ, RZ, -R44 ;  /* 0x000000ffff2c7224 */ /* 0x000fe400078e0a2c */
[----:B------:R-:W-:Y:S01]  /*31a0*/  IMAD.HI.U32 R2, R0, R45, RZ ;  /* 0x0000002d00027227 */ /* 0x000fe200078e00ff */
[----:B----4-:R-:W-:-:S03]  /*31b0*/  IABS R41, R55 ;  /* 0x0000003700297213 */ /* 0x010fc60000000000 */
[C---:B------:R-:W-:Y:S02]  /*31c0*/  IMAD R21, R38.reuse, R44, R43 ;  /* 0x0000002c26157224 */ /* 0x040fe400078e022b */
[----:B------:R-:W-:Y:S02]  /*31d0*/  @!P0 IMAD.IADD R39, R39, 0x1, -R38 ;  /* 0x0000000127278824 */ /* 0x000fe400078e0a26 */
[----:B------:R-:W-:Y:S01]  /*31e0*/  IMAD.HI.U32 R42, R19, R41, RZ ;  /* 0x00000029132a7227 */ /* 0x000fe200078e00ff */
[C---:B------:R-:W-:Y:S02]  /*31f0*/  ISETP.GT.U32.AND P4, PT, R38.reuse, R21, PT ;  /* 0x000000152600720c */ /* 0x040fe40003f84070 */
[----:B------:R-:W-:Y:S01]  /*3200*/  ISETP.GT.U32.AND P3, PT, R38, R39, PT ;  /* 0x000000272600720c */ /* 0x000fe20003f64070 */
[----:B------:R-:W-:Y:S02]  /*3210*/  IMAD.MOV R42, RZ, RZ, -R42 ;  /* 0x000000ffff2a7224 */ /* 0x000fe400078e0a2a */
[----:B------:R-:W-:-:S02]  /*3220*/  IMAD.MOV R2, RZ, RZ, -R2 ;  /* 0x000000ffff027224 */ /* 0x000fc400078e0a02 */
[----:B------:R-:W-:Y:S01]  /*3230*/  IMAD R20, R38, R42, R41 ;  /* 0x0000002a26147224 */ /* 0x000fe200078e0229 */
[----:B-----5:R-:W-:Y:S01]  /*3240*/  IABS R18, R56 ;  /* 0x0000003800127213 */ /* 0x020fe20000000000 */
[----:B------:R-:W-:Y:S01]  /*3250*/  IMAD R45, R58, R2, R45 ;  /* 0x000000023a2d7224 */ /* 0x000fe200078e022d */
[----:B------:R-:W-:Y:S02]  /*3260*/  IABS R2, R6 ;  /* 0x0000000600027213 */ /* 0x000fe40000000000 */
[----:B------:R-:W-:Y:S01]  /*3270*/  ISETP.GT.U32.AND P5, PT, R38, R20, PT ;  /* 0x000000142600720c */ /* 0x000fe20003fa4070 */
[----:B------:R-:W-:-:S04]  /*3280*/  IMAD.HI.U32 R40, R19, R18, RZ ;  /* 0x0000001213287227 */ /* 0x000fc800078e00ff */
[----:B------:R-:W-:Y:S02]  /*3290*/  IMAD.MOV R40, RZ, RZ, -R40 ;  /* 0x000000ffff287224 */ /* 0x000fe400078e0a28 */
[----:B------:R-:W-:Y:S02]  /*32a0*/  @!P3 IMAD.IADD R39, R39, 0x1, -R38 ;  /* 0x000000012727b824 */ /* 0x000fe400078e0a26 */
[----:B------:R-:W-:Y:S02]  /*32b0*/  IMAD R18, R38, R40, R18 ;  /* 0x0000002826127224 */ /* 0x000fe400078e0212 */
[--C-:B------:R-:W-:Y:S02]  /*32c0*/  @!P4 IMAD.IADD R21, R21, 0x1, -R38.reuse ;  /* 0x000000011515c824 */ /* 0x100fe400078e0a26 */
[----:B------:R-:W-:Y:S01]  /*32d0*/  @!P5 IMAD.IADD R20, R20, 0x1, -R38 ;  /* 0x000000011414d824 */ /* 0x000fe200078e0a26 */
[----:B------:R-:W-:Y:S02]  /*32e0*/  ISETP.GT.U32.AND P6, PT, R38, R18, PT ;  /* 0x000000122600720c */ /* 0x000fe40003fc4070 */
[----:B------:R-:W-:-:S02]  /*32f0*/  IABS R44, R57 ;  /* 0x00000039002c7213 */ /* 0x000fc40000000000 */
[----:B------:R-:W-:-:S03]  /*3300*/  IABS R42, R59 ;  /* 0x0000003b002a7213 */ /* 0x000fc60000000000 */
[----:B------:R-:W-:Y:S01]  /*3310*/  IMAD.HI.U32 R47, R19, R44, RZ ;  /* 0x0000002c132f7227 */ /* 0x000fe200078e00ff */
[----:B------:R-:W-:-:S03]  /*3320*/  IABS R41, R60 ;  /* 0x0000003c00297213 */ /* 0x000fc60000000000 */
[----:B------:R-:W-:Y:S01]  /*3330*/  IMAD.HI.U32 R46, R19, R42, RZ ;  /* 0x0000002a132e7227 */ /* 0x000fe200078e00ff */
[----:B------:R-:W-:-:S03]  /*3340*/  IABS R40, R61 ;  /* 0x0000003d00287213 */ /* 0x000fc60000000000 */
[----:B------:R-:W-:-:S04]  /*3350*/  IMAD.HI.U32 R43, R19, R41, RZ ;  /* 0x00000029132b7227 */ /* 0x000fc800078e00ff */
[----:B------:R-:W-:-:S04]  /*3360*/  IMAD.HI.U32 R19, R19, R40, RZ ;  /* 0x0000002813137227 */ /* 0x000fc800078e00ff */
[----:B------:R-:W-:Y:S02]  /*3370*/  IMAD.MOV R19, RZ, RZ, -R19 ;  /* 0x000000ffff137224 */ /* 0x000fe400078e0a13 */
[----:B------:R-:W-:Y:S02]  /*3380*/  IMAD.MOV R47, RZ, RZ, -R47 ;  /* 0x000000ffff2f7224 */ /* 0x000fe400078e0a2f */
[C---:B------:R-:W-:Y:S01]  /*3390*/  IMAD R40, R38.reuse, R19, R40 ;  /* 0x0000001326287224 */ /* 0x040fe200078e0228 */
[----:B------:R-:W-:Y:S01]  /*33a0*/  IABS R19, R4 ;  /* 0x0000000400137213 */ /* 0x000fe20000000000 */
[C---:B------:R-:W-:Y:S02]  /*33b0*/  IMAD R44, R38.reuse, R47, R44 ;  /* 0x0000002f262c7224 */ /* 0x040fe400078e022c */
[----:B------:R-:W-:Y:S01]  /*33c0*/  IMAD.MOV R46, RZ, RZ, -R46 ;  /* 0x000000ffff2e7224 */ /* 0x000fe200078e0a2e */
[----:B------:R-:W-:Y:S01]  /*33d0*/  ISETP.GT.U32.AND P5, PT, R38, R40, PT ;  /* 0x000000282600720c */ /* 0x000fe20003fa4070 */
[----:B------:R-:W-:Y:S01]  /*33e0*/  IMAD.HI.U32 R48, R0, R19, RZ ;  /* 0x0000001300307227 */ /* 0x000fe200078e00ff */
[----:B------:R-:W-:-:S03]  /*33f0*/  ISETP.GT.U32.AND P0, PT, R38, R44, PT ;  /* 0x0000002c2600720c */ /* 0x000fc60003f04070 */
[----:B------:R-:W-:Y:S02]  /*3400*/  IMAD.MOV R48, RZ, RZ, -R48 ;  /* 0x000000ffff307224 */ /* 0x000fe400078e0a30 */
[----:B------:R-:W-:Y:S02]  /*3410*/  IMAD.MOV R43, RZ, RZ, -R43 ;  /* 0x000000ffff2b7224 */ /* 0x000fe400078e0a2b */
[----:B------:R-:W-:Y:S02]  /*3420*/  IMAD R19, R58, R48, R19 ;  /* 0x000000303a137224 */ /* 0x000fe400078e0213 */
[----:B------:R-:W2:Y:S01]  /*3430*/  LDL.LU R48, [R1+0x8] ;  /* 0x0000080001307983 */ /* 0x000ea20000300800 */
[C---:B------:R-:W-:Y:S02]  /*3440*/  IMAD R42, R38.reuse, R46, R42 ;  /* 0x0000002e262a7224 */ /* 0x040fe400078e022a */
[----:B------:R-:W-:Y:S01]  /*3450*/  IMAD R41, R38, R43, R41 ;  /* 0x0000002b26297224 */ /* 0x000fe200078e0229 */
[----:B------:R-:W-:Y:S01]  /*3460*/  IABS R43, R3 ;  /* 0x00000003002b7213 */ /* 0x000fe20000000000 */
[--C-:B------:R-:W-:Y:S01]  /*3470*/  @!P0 IMAD.IADD R44, R44, 0x1, -R38.reuse ;  /* 0x000000012c2c8824 */ /* 0x100fe200078e0a26 */
[----:B------:R-:W-:Y:S01]  /*3480*/  ISETP.GT.U32.AND P3, PT, R38, R42, PT ;  /* 0x0000002a2600720c */ /* 0x000fe20003f64070 */
[--C-:B------:R-:W-:Y:S01]  /*3490*/  @!P6 IMAD.IADD R18, R18, 0x1, -R38.reuse ;  /* 0x000000011212e824 */ /* 0x100fe200078e0a26 */
[----:B------:R-:W-:Y:S01]  /*34a0*/  ISETP.GT.U32.AND P4, PT, R38, R41, PT ;  /* 0x000000292600720c */ /* 0x000fe20003f84070 */
[----:B------:R-:W-:Y:S01]  /*34b0*/  @!P5 IMAD.IADD R40, R40, 0x1, -R38 ;  /* 0x000000012828d824 */ /* 0x000fe200078e0a26 */
[----:B------:R-:W-:Y:S01]  /*34c0*/  ISETP.GT.U32.AND P0, PT, R38, R20, PT ;  /* 0x000000142600720c */ /* 0x000fe20003f04070 */
[----:B------:R-:W-:Y:S01]  /*34d0*/  IMAD.HI.U32 R46, R0, R43, RZ ;  /* 0x0000002b002e7227 */ /* 0x000fe200078e00ff */
[----:B------:R-:W-:-:S02]  /*34e0*/  ISETP.GT.U32.AND P6, PT, R38, R21, PT ;  /* 0x000000152600720c */ /* 0x000fc40003fc4070 */
[----:B------:R-:W-:Y:S01]  /*34f0*/  IABS R3, R5 ;  /* 0x0000000500037213 */ /* 0x000fe20000000000 */
[----:B------:R-:W-:Y:S02]  /*3500*/  IMAD.MOV R46, RZ, RZ, -R46 ;  /* 0x000000ffff2e7224 */ /* 0x000fe400078e0a2e */
[----:B------:R-:W-:-:S04]  /*3510*/  IMAD.HI.U32 R47, R0, R2, RZ ;  /* 0x00000002002f7227 */ /* 0x000fc800078e00ff */
[--C-:B------:R-:W-:Y:S01]  /*3520*/  @!P3 IMAD.IADD R42, R42, 0x1, -R38.reuse ;  /* 0x000000012a2ab824 */ /* 0x100fe200078e0a26 */
[C---:B------:R-:W-:Y:S01]  /*3530*/  ISETP.GT.U32.AND P3, PT, R38.reuse, R18, PT ;  /* 0x000000122600720c */ /* 0x040fe20003f64070 */
[--C-:B------:R-:W-:Y:S01]  /*3540*/  @!P4 IMAD.IADD R41, R41, 0x1, -R38.reuse ;  /* 0x000000012929c824 */ /* 0x100fe200078e0a26 */
[----:B------:R-:W-:Y:S01]  /*3550*/  ISETP.GT.U32.AND P4, PT, R38, R44, PT ;  /* 0x0000002c2600720c */ /* 0x000fe20003f84070 */
[--C-:B------:R-:W-:Y:S01]  /*3560*/  @!P0 IMAD.IADD R20, R20, 0x1, -R38.reuse ;  /* 0x0000000114148824 */ /* 0x100fe200078e0a26 */
[C---:B------:R-:W-:Y:S01]  /*3570*/  ISETP.GT.U32.AND P5, PT, R38.reuse, R42, PT ;  /* 0x0000002a2600720c */ /* 0x040fe20003fa4070 */
[----:B------:R-:W-:Y:S01]  /*3580*/  @!P6 IMAD.IADD R21, R21, 0x1, -R38 ;  /* 0x000000011515e824 */ /* 0x000fe200078e0a26 */
[----:B------:R-:W-:Y:S01]  /*3590*/  ISETP.GT.U32.AND P0, PT, R38, R41, PT ;  /* 0x000000292600720c */ /* 0x000fe20003f04070 */
[----:B------:R-:W-:Y:S01]  /*35a0*/  IMAD R43, R58, R46, R43 ;  /* 0x0000002e3a2b7224 */ /* 0x000fe200078e022b */
[----:B------:R-:W-:Y:S01]  /*35b0*/  ISETP.GT.U32.AND P6, PT, R38, R40, PT ;  /* 0x000000282600720c */ /* 0x000fe20003fc4070 */
[----:B------:R-:W-:-:S06]  /*35c0*/  IMAD.HI.U32 R46, R0, R3, RZ ;  /* 0x00000003002e7227 */ /* 0x000fcc00078e00ff */
[--C-:B------:R-:W-:Y:S01]  /*35d0*/  @!P4 IMAD.IADD R44, R44, 0x1, -R38.reuse ;  /* 0x000000012c2cc824 */ /* 0x100fe200078e0a26 */
[----:B------:R-:W-:Y:S01]  /*35e0*/  ISETP.GE.AND P4, PT, R54, RZ, PT ;  /* 0x000000ff3600720c */ /* 0x000fe20003f86270 */
[--C-:B------:R-:W-:Y:S01]  /*35f0*/  @!P3 IMAD.IADD R18, R18, 0x1, -R38.reuse ;  /* 0x000000011212b824 */ /* 0x100fe200078e0a26 */
[----:B------:R-:W-:Y:S01]  /*3600*/  ISETP.GE.AND P3, PT, R53, RZ, PT ;  /* 0x000000ff3500720c */ /* 0x000fe20003f66270 */
[--C-:B------:R-:W-:Y:S01]  /*3610*/  @!P5 IMAD.IADD R42, R42, 0x1, -R38.reuse ;  /* 0x000000012a2ad824 */ /* 0x100fe200078e0a26 */
[----:B------:R-:W-:Y:S01]  /*3620*/  ISETP.GE.AND P5, PT, R55, RZ, PT ;  /* 0x000000ff3700720c */ /* 0x000fe20003fa6270 */
[--C-:B------:R-:W-:Y:S01]  /*3630*/  @!P0 IMAD.IADD R41, R41, 0x1, -R38.reuse ;  /* 0x0000000129298824 */ /* 0x100fe200078e0a26 */
[----:B------:R-:W-:Y:S01]  /*3640*/  ISETP.GE.AND P0, PT, R56, RZ, PT ;  /* 0x000000ff3800720c */ /* 0x000fe20003f06270 */
[----:B------:R-:W-:Y:S01]  /*3650*/  @!P6 IMAD.IADD R40, R40, 0x1, -R38 ;  /* 0x000000012828e824 */ /* 0x000fe200078e0a26 */
[----:B------:R-:W-:Y:S01]  /*3660*/  ISETP.GE.AND P6, PT, R57, RZ, PT ;  /* 0x000000ff3900720c */ /* 0x000fe20003fc6270 */
[----:B------:R-:W-:Y:S01]  /*3670*/  IMAD.MOV R46, RZ, RZ, -R46 ;  /* 0x000000ffff2e7224 */ /* 0x000fe200078e0a2e */
[----:B------:R-:W3:Y:S03]  /*3680*/  LDL.LU R53, [R1+0x29ec] ;  /* 0x0029ec0001357983 */ /* 0x000ee60000300800 */
[----:B------:R-:W-:Y:S01]  /*3690*/  @!P4 IMAD.MOV R21, RZ, RZ, -R21 ;  /* 0x000000ffff15c224 */ /* 0x000fe200078e0a15 */
[----:B------:R-:W-:Y:S01]  /*36a0*/  ISETP.GT.U32.AND P4, PT, R58, R45, PT ;  /* 0x0000002d3a00720c */ /* 0x000fe20003f84070 */
[----:B------:R-:W-:Y:S01]  /*36b0*/  @!P3 IMAD.MOV R39, RZ, RZ, -R39 ;  /* 0x000000ffff27b224 */ /* 0x000fe200078e0a27 */
[----:B------:R-:W-:Y:S01]  /*36c0*/  ISETP.GE.AND P3, PT, R59, RZ, PT ;  /* 0x000000ff3b00720c */ /* 0x000fe20003f66270 */
[----:B------:R-:W-:Y:S01]  /*36d0*/  @!P5 IMAD.MOV R20, RZ, RZ, -R20 ;  /* 0x000000ffff14d224 */ /* 0x000fe200078e0a14 */
[----:B------:R-:W-:Y:S01]  /*36e0*/  ISETP.GE.AND P5, PT, R60, RZ, PT ;  /* 0x000000ff3c00720c */ /* 0x000fe20003fa6270 */
[----:B------:R-:W-:Y:S01]  /*36f0*/  @!P0 IMAD.MOV R18, RZ, RZ, -R18 ;  /* 0x000000ffff128224 */ /* 0x000fe200078e0a12 */
[----:B------:R-:W-:Y:S01]  /*3700*/  ISETP.GE.AND P0, PT, R61, RZ, PT ;  /* 0x000000ff3d00720c */ /* 0x000fe20003f06270 */
[----:B------:R-:W-:Y:S01]  /*3710*/  @!P6 IMAD.MOV R44, RZ, RZ, -R44 ;  /* 0x000000ffff2ce224 */ /* 0x000fe200078e0a2c */
[----:B------:R-:W4:Y:S01]  /*3720*/  LDL.LU R54, [R1+0x29e8] ;  /* 0x0029e80001367983 */ /* 0x000f220000300800 */
[----:B------:R-:W-:-:S03]  /*3730*/  IMAD R3, R58, R46, R3 ;  /* 0x0000002e3a037224 */ /* 0x000fc600078e0203 */
[----:B------:R-:W5:Y:S01]  /*3740*/  LDL.LU R55, [R1+0x29e4] ;  /* 0x0029e40001377983 */ /* 0x000f620000300800 */
[----:B------:R-:W-:-:S03]  /*3750*/  @!P4 IMAD.IADD R45, R45, 0x1, -R58 ;  /* 0x000000012d2dc824 */ /* 0x000fc600078e0a3a */
[----:B------:R-:W5:Y:S04]  /*3760*/  LDL.LU R56, [R1+0x29e0] ;  /* 0x0029e00001387983 */ /* 0x000f680000300800 */
[----:B------:R-:W5:Y:S01]  /*3770*/  LDL.LU R57, [R1+0x29dc] ;  /* 0x0029dc0001397983 */ /* 0x000f620000300800 */
[----:B------:R-:W-:-:S03]  /*3780*/  @!P3 IMAD.MOV R42, RZ, RZ, -R42 ;  /* 0x000000ffff2ab224 */ /* 0x000fc600078e0a2a */
[----:B------:R-:W5:Y:S01]  /*3790*/  LDL.LU R59, [R1+0x29d8] ;  /* 0x0029d800013b7983 */ /* 0x000f620000300800 */
[----:B------:R-:W-:-:S03]  /*37a0*/  @!P5 IMAD.MOV R41, RZ, RZ, -R41 ;  /* 0x000000ffff29d224 */ /* 0x000fc600078e0a29 */
[----:B------:R-:W5:Y:S01]  /*37b0*/  LDL.LU R60, [R1+0x29d4] ;  /* 0x0029d400013c7983 */ /* 0x000f620000300800 */
[----:B------:R-:W-:-:S03]  /*37c0*/  @!P0 IMAD.MOV R40, RZ, RZ, -R40 ;  /* 0x000000ffff288224 */ /* 0x000fc600078e0a28 */
[----:B------:R-:W5:Y:S01]  /*37d0*/  LDL.LU R61, [R1+0x29d0] ;  /* 0x0029d000013d7983 */ /* 0x000f620000300800 */
[C---:B------:R-:W-:Y:S02]  /*37e0*/  ISETP.GT.U32.AND P4, PT, R58.reuse, R45, PT ;  /* 0x0000002d3a00720c */ /* 0x040fe40003f84070 */
[C---:B------:R-:W-:Y:S02]  /*37f0*/  ISETP.GT.U32.AND P3, PT, R58.reuse, R43, PT ;  /* 0x0000002b3a00720c */ /* 0x040fe40003f64070 */
[----:B------:R-:W-:Y:S02]  /*3800*/  ISETP.GT.U32.AND P5, PT, R58, R19, PT ;  /* 0x000000133a00720c */ /* 0x000fe40003fa4070 */
[----:B------:R-:W-:-:S07]  /*3810*/  ISETP.GE.AND P0, PT, R4, RZ, PT ;  /* 0x000000ff0400720c */ /* 0x000fce0003f06270 */
[--C-:B------:R-:W-:Y:S02]  /*3820*/  @!P4 IMAD.IADD R45, R45, 0x1, -R58.reuse ;  /* 0x000000012d2dc824 */ /* 0x100fe400078e0a3a */
[--C-:B------:R-:W-:Y:S01]  /*3830*/  @!P3 IMAD.IADD R43, R43, 0x1, -R58.reuse ;  /* 0x000000012b2bb824 */ /* 0x100fe200078e0a3a */
[----:B------:R-:W-:Y:S01]  /*3840*/  ISETP.GE.AND P3, PT, R5, RZ, PT ;  /* 0x000000ff0500720c */ /* 0x000fe20003f66270 */
[----:B------:R-:W-:Y:S02]  /*3850*/  @!P5 IMAD.IADD R19, R19, 0x1, -R58 ;  /* 0x000000011313d824 */ /* 0x000fe400078e0a3a */
[----:B------:R-:W-:Y:S01]  /*3860*/  IMAD.MOV R47, RZ, RZ, -R47 ;  /* 0x000000ffff2f7224 */ /* 0x000fe200078e0a2f */
[----:B------:R-:W-:-:S03]  /*3870*/  ISETP.GT.U32.AND P5, PT, R58, R43, PT ;  /* 0x0000002b3a00720c */ /* 0x000fc60003fa4070 */
[----:B------:R-:W-:-:S05]  /*3880*/  IMAD R2, R58, R47, R2 ;  /* 0x0000002f3a027224 */ /* 0x000fca00078e0202 */
[----:B------:R-:W-:-:S05]  /*3890*/  ISETP.GT.U32.AND P4, PT, R58, R2, PT ;  /* 0x000000023a00720c */ /* 0x000fca0003f84070 */
[----:B------:R-:W-:-:S08]  /*38a0*/  @!P5 IMAD.IADD R43, R43, 0x1, -R58 ;  /* 0x000000012b2bd824 */ /* 0x000fd000078e0a3a */
[----:B------:R-:W-:-:S05]  /*38b0*/  @!P4 IMAD.IADD R2, R2, 0x1, -R58 ;  /* 0x000000010202c824 */ /* 0x000fca00078e0a3a */
[----:B------:R-:W-:-:S13]  /*38c0*/  ISETP.GT.U32.AND P4, PT, R58, R2, PT ;  /* 0x000000023a00720c */ /* 0x000fda0003f84070 */
[----:B------:R-:W-:Y:S01]  /*38d0*/  @!P4 IMAD.IADD R2, R2, 0x1, -R58 ;  /* 0x000000010202c824 */ /* 0x000fe200078e0a3a */
[----:B------:R-:W-:Y:S02]  /*38e0*/  ISETP.GE.AND P4, PT, R7, RZ, PT ;  /* 0x000000ff0700720c */ /* 0x000fe40003f86270 */
[----:B--2---:R-:W-:Y:S02]  /*38f0*/  ISETP.NE.AND P6, PT, R48, RZ, PT ;  /* 0x000000ff3000720c */ /* 0x004fe40003fc5270 */
[----:B------:R-:W-:-:S04]  /*3900*/  LOP3.LUT R38, RZ, R48, RZ, 0x33, !PT ;  /* 0x00000030ff267212 */ /* 0x000fc800078e33ff */
[C---:B------:R-:W-:Y:S02]  /*3910*/  SEL R46, R38.reuse, R39, !P6 ;  /* 0x00000027262e7207 */ /* 0x040fe40007000000 */
[C---:B------:R-:W-:Y:S02]  /*3920*/  SEL R39, R38.reuse, R21, !P6 ;  /* 0x0000001526277207 */ /* 0x040fe40007000000 */
[C---:B------:R-:W-:Y:S02]  /*3930*/  SEL R20, R38.reuse, R20, !P6 ;  /* 0x0000001426147207 */ /* 0x040fe40007000000 */
[C---:B------:R-:W-:Y:S01]  /*3940*/  SEL R21, R38.reuse, R18, !P6 ;  /* 0x0000001226157207 */ /* 0x040fe20007000000 */
[----:B------:R-:W-:Y:S01]  /*3950*/  STL [R1+0x13c], R46 ;  /* 0x00013c2e01007387 */ /* 0x000fe20000100800 */
[----:B------:R-:W-:-:S03]  /*3960*/  SEL R18, R38, R44, !P6 ;  /* 0x0000002c26127207 */ /* 0x000fc60007000000 */
[----:B------:R-:W-:Y:S04]  /*3970*/  STL [R1+0x138], R39 ;  /* 0x0001382701007387 */ /* 0x000fe80000100800 */
[----:B------:R0:W-:Y:S04]  /*3980*/  STL [R1+0x134], R20 ;  /* 0x0001341401007387 */ /* 0x0001e80000100800 */
[----:B------:R1:W-:Y:S04]  /*3990*/  STL [R1+0x130], R21 ;  /* 0x0001301501007387 */ /* 0x0003e80000100800 */
[----:B------:R2:W-:Y:S01]  /*39a0*/  STL [R1+0x12c], R18 ;  /* 0x00012c1201007387 */ /* 0x0005e20000100800 */
[----:B0-----:R-:W-:-:S02]  /*39b0*/  SEL R20, R38, R42, !P6 ;  /* 0x0000002a26147207 */ /* 0x001fc40007000000 */
[C---:B-1----:R-:W-:Y:S02]  /*39c0*/  SEL R21, R38.reuse, R41, !P6 ;  /* 0x0000002926157207 */ /* 0x042fe40007000000 */
[----:B--2---:R-:W-:Y:S02]  /*39d0*/  SEL R18, R38, R40, !P6 ;  /* 0x0000002826127207 */ /* 0x004fe40007000000 */
[----:B------:R-:W-:Y:S01]  /*39e0*/  ISETP.GT.U32.AND P6, PT, R58, R3, PT ;  /* 0x000000033a00720c */ /* 0x000fe20003fc4070 */
[----:B------:R0:W-:Y:S04]  /*39f0*/  STL [R1+0x128], R20 ;  /* 0x0001281401007387 */ /* 0x0001e80000100800 */
[----:B------:R-:W-:Y:S04]  /*3a00*/  STL [R1+0x124], R21 ;  /* 0x0001241501007387 */ /* 0x000fe80000100800 */
[----:B------:R1:W-:Y:S01]  /*3a10*/  STL [R1+0x120], R18 ;  /* 0x0001201201007387 */ /* 0x0003e20000100800 */
[----:B0-----:R-:W-:Y:S01]  /*3a20*/  IABS R20, R7 ;  /* 0x0000000700147213 */ /* 0x001fe20000000000 */
[----:B------:R-:W-:-:S04]  /*3a30*/  IMAD.MOV.U32 R39, RZ, RZ, R45 ;  /* 0x000000ffff277224 */ /* 0x000fc800078e002d */
[----:B------:R-:W-:Y:S01]  /*3a40*/  IMAD.MOV.U32 R4, RZ, RZ, R20 ;  /* 0x000000ffff047224 */ /* 0x000fe200078e0014 */
[----:B-1----:R-:W-:Y:S01]  /*3a50*/  IABS R18, R8 ;  /* 0x0000000800127213 */ /* 0x002fe20000000000 */
[----:B------:R-:W-:-:S04]  /*3a60*/  @!P6 IMAD.IADD R3, R3, 0x1, -R58 ;  /* 0x000000010303e824 */ /* 0x000fc800078e0a3a */
[----:B------:R-:W-:Y:S02]  /*3a70*/  IMAD.MOV.U32 R5, RZ, RZ, R18 ;  /* 0x000000ffff057224 */ /* 0x000fe400078e0012 */
[----:B------:R-:W-:-:S04]  /*3a80*/  IMAD.HI.U32 R18, R0, R4, RZ ;  /* 0x0000000400127227 */ /* 0x000fc800078e00ff */
[----:B------:R-:W-:Y:S01]  /*3a90*/  @!P2 IMAD.MOV R39, RZ, RZ, -R39 ;  /* 0x000000ffff27a224 */ /* 0x000fe200078e0a27 */
[----:B------:R-:W-:Y:S01]  /*3aa0*/  ISETP.GT.U32.AND P2, PT, R58, R3, PT ;  /* 0x000000033a00720c */ /* 0x000fe20003f44070 */
[----:B------:R-:W-:Y:S02]  /*3ab0*/  IMAD.MOV R21, RZ, RZ, -R18 ;  /* 0x000000ffff157224 */ /* 0x000fe400078e0a12 */
[----:B------:R-:W-:-:S04]  /*3ac0*/  IMAD.HI.U32 R18, R0, R5, RZ ;  /* 0x0000000500127227 */ /* 0x000fc800078e00ff */
[----:B------:R-:W-:Y:S01]  /*3ad0*/  IMAD.MOV R18, RZ, RZ, -R18 ;  /* 0x000000ffff127224 */ /* 0x000fe200078e0a12 */
[----:B------:R-:W-:-:S03]  /*3ae0*/  ISETP.GT.U32.AND P6, PT, R58, R19, PT ;  /* 0x000000133a00720c */ /* 0x000fc60003fc4070 */
[C---:B------:R-:W-:Y:S02]  /*3af0*/  IMAD R5, R58.reuse, R18, R5 ;  /* 0x000000123a057224 */ /* 0x040fe400078e0205 */
[C---:B------:R-:W-:Y:S02]  /*3b00*/  IMAD R4, R58.reuse, R21, R4 ;  /* 0x000000153a047224 */ /* 0x040fe400078e0204 */
[----:B------:R-:W-:Y:S01]  /*3b10*/  @!P2 IMAD.IADD R3, R3, 0x1, -R58 ;  /* 0x000000010303a824 */ /* 0x000fe200078e0a3a */
[C---:B------:R-:W-:Y:S02]  /*3b20*/  ISETP.GT.U32.AND P2, PT, R58.reuse, R5, PT ;  /* 0x000000053a00720c */ /* 0x040fe40003f44070 */
[----:B------:R-:W-:-:S03]  /*3b30*/  ISETP.GT.U32.AND P5, PT, R58, R4, PT ;  /* 0x000000043a00720c */ /* 0x000fc60003fa4070 */
[----:B------:R-:W-:Y:S01]  /*3b40*/  @!P6 IMAD.IADD R19, R19, 0x1, -R58 ;  /* 0x000000011313e824 */ /* 0x000fe200078e0a3a */
[----:B------:R-:W-:-:S03]  /*3b50*/  IABS R18, R10 ;  /* 0x0000000a00127213 */ /* 0x000fc60000000000 */
[----:B------:R-:W-:-:S04]  /*3b60*/  IMAD.MOV.U32 R38, RZ, RZ, R19 ;  /* 0x000000ffff267224 */ /* 0x000fc800078e0013 */
[--C-:B------:R-:W-:Y:S02]  /*3b70*/  @!P2 IMAD.IADD R5, R5, 0x1, -R58.reuse ;  /* 0x000000010505a824 */ /* 0x100fe400078e0a3a */
[----:B------:R-:W-:Y:S01]  /*3b80*/  @!P5 IMAD.IADD R4, R4, 0x1, -R58 ;  /* 0x000000010404d824 */ /* 0x000fe200078e0a3a */
[----:B------:R-:W-:Y:S01]  /*3b90*/  ISETP.GE.AND P5, PT, R8, RZ, PT ;  /* 0x000000ff0800720c */ /* 0x000fe20003fa6270 */
[----:B------:R-:W-:Y:S01]  /*3ba0*/  @!P0 IMAD.MOV R38, RZ, RZ, -R38 ;  /* 0x000000ffff268224 */ /* 0x000fe200078e0a26 */
[----:B------:R-:W-:Y:S01]  /*3bb0*/  ISETP.GT.U32.AND P0, PT, R58, R5, PT ;  /* 0x000000053a00720c */ /* 0x000fe20003f04070 */
[----:B------:R-:W-:Y:S01]  /*3bc0*/  IMAD.HI.U32 R8, R0, R18, RZ ;  /* 0x0000001200087227 */ /* 0x000fe200078e00ff */
[----:B------:R-:W-:-:S03]  /*3bd0*/  IABS R20, R9 ;  /* 0x0000000900147213 */ /* 0x000fc60000000000 */
[----:B------:R-:W-:Y:S01]  /*3be0*/  IMAD.MOV R8, RZ, RZ, -R8 ;  /* 0x000000ffff087224 */ /* 0x000fe200078e0a08 */
[----:B------:R-:W-:Y:S01]  /*3bf0*/  ISETP.GE.AND P6, PT, R6, RZ, PT ;  /* 0x000000ff0600720c */ /* 0x000fe20003fc6270 */
[----:B------:R-:W-:Y:S01]  /*3c00*/  IMAD.HI.U32 R21, R0, R20, RZ ;  /* 0x0000001400157227 */ /* 0x000fe200078e00ff */
[----:B------:R-:W-:-:S03]  /*3c10*/  IABS R6, R11 ;  /* 0x0000000b00067213 */ /* 0x000fc60000000000 */
[C---:B------:R-:W-:Y:S01]  /*3c20*/  IMAD R18, R58.reuse, R8, R18 ;  /* 0x000000083a127224 */ /* 0x040fe200078e0212 */
[C---:B------:R-:W-:Y:S01]  /*3c30*/  ISETP.GT.U32.AND P2, PT, R58.reuse, R4, PT ;  /* 0x000000043a00720c */ /* 0x040fe20003f44070 */
[----:B------:R-:W-:Y:S02]  /*3c40*/  @!P0 IMAD.IADD R5, R5, 0x1, -R58 ;  /* 0x0000000105058824 */ /* 0x000fe400078e0a3a */
[----:B------:R-:W-:Y:S01]  /*3c50*/  IMAD.MOV R21, RZ, RZ, -R21 ;  /* 0x000000ffff157224 */ /* 0x000fe200078e0a15 */
[C---:B------:R-:W-:Y:S01]  /*3c60*/  ISETP.GT.U32.AND P0, PT, R58.reuse, R18, PT ;  /* 0x000000123a00720c */ /* 0x040fe20003f04070 */
[----:B------:R-:W-:Y:S02]  /*3c70*/  IMAD.MOV.U32 R7, RZ, RZ, R6 ;  /* 0x000000ffff077224 */ /* 0x000fe400078e0006 */
[----:B------:R-:W-:Y:S02]  /*3c80*/  IMAD R6, R58, R21, R20 ;  /* 0x000000153a067224 */ /* 0x000fe400078e0214 */
[----:B------:R-:W-:-:S04]  /*3c90*/  IMAD.HI.U32 R20, R0, R7, RZ ;  /* 0x0000000700147227 */ /* 0x000fc800078e00ff */
[----:B------:R-:W-:Y:S01]  /*3ca0*/  IMAD.MOV R20, RZ, RZ, -R20 ;  /* 0x000000ffff147224 */ /* 0x000fe200078e0a14 */
[----:B------:R0:W-:Y:S01]  /*3cb0*/  STL [R1+0x14], R39 ;  /* 0x0000142701007387 */ /* 0x0001e20000100800 */
[--C-:B------:R-:W-:Y:S02]  /*3cc0*/  @!P2 IMAD.IADD R4, R4, 0x1, -R58.reuse ;  /* 0x000000010404a824 */ /* 0x100fe400078e0a3a */
[----:B------:R-:W-:Y:S02]  /*3cd0*/  IMAD R8, R58, R20, R7 ;  /* 0x000000143a087224 */ /* 0x000fe400078e0207 */
[----:B------:R-:W-:Y:S02]  /*3ce0*/  @!P0 IMAD.IADD R18, R18, 0x1, -R58 ;  /* 0x0000000112128824 */ /* 0x000fe400078e0a3a */
[----:B------:R-:W-:Y:S02]  /*3cf0*/  @!P4 IMAD.MOV R4, RZ, RZ, -R4 ;  /* 0x000000ffff04c224 */ /* 0x000fe400078e0a04 */
[----:B0-----:R-:W-:Y:S01]  /*3d00*/  IMAD.MOV.U32 R39, RZ, RZ, R43 ;  /* 0x000000ffff277224 */ /* 0x001fe200078e002b */
[C---:B------:R-:W-:Y:S01]  /*3d10*/  ISETP.GT.U32.AND P4, PT, R58.reuse, R8, PT ;  /* 0x000000083a00720c */ /* 0x040fe20003f84070 */
[----:B------:R-:W-:Y:S01]  /*3d20*/  @!P6 IMAD.MOV R2, RZ, RZ, -R2 ;  /* 0x000000ffff02e224 */ /* 0x000fe200078e0a02 */
[----:B------:R-:W-:Y:S01]  /*3d30*/  ISETP.GT.U32.AND P0, PT, R58, R18, PT ;  /* 0x000000123a00720c */ /* 0x000fe20003f04070 */
[----:B------:R-:W-:Y:S01]  /*3d40*/  @!P1 IMAD.MOV R39, RZ, RZ, -R39 ;  /* 0x000000ffff279224 */ /* 0x000fe200078e0a27 */
[----:B------:R-:W-:Y:S01]  /*3d50*/  ISETP.GE.AND P6, PT, R10, RZ, PT ;  /* 0x000000ff0a00720c */ /* 0x000fe20003fc6270 */
[----:B------:R-:W-:Y:S01]  /*3d60*/  @!P3 IMAD.MOV R3, RZ, RZ, -R3 ;  /* 0x000000ffff03b224 */ /* 0x000fe200078e0a03 */
[----:B------:R-:W-:-:S02]  /*3d70*/  ISETP.GE.AND P3, PT, R9, RZ, PT ;  /* 0x000000ff0900720c */ /* 0x000fc40003f66270 */
[----:B------:R-:W-:Y:S01]  /*3d80*/  IABS R10, R13 ;  /* 0x0000000d000a7213 */ /* 0x000fe20000000000 */
[----:B------:R-:W-:Y:S01]  /*3d90*/  STL [R1+0x10], R39 ;  /* 0x0000102701007387 */ /* 0x000fe20000100800 */
[----:B------:R-:W-:-:S03]  /*3da0*/  IABS R9, R12 ;  /* 0x0000000c00097213 */ /* 0x000fc60000000000 */
[----:B------:R-:W-:Y:S01]  /*3db0*/  STL [R1+0x8], R38 ;  /* 0x0000082601007387 */ /* 0x000fe20000100800 */
[----:B------:R-:W-:-:S03]  /*3dc0*/  IMAD.HI.U32 R7, R0, R10, RZ ;  /* 0x0000000a00077227 */ /* 0x000fc600078e00ff */
[----:B------:R-:W2:Y:S04]  /*3dd0*/  LDL.LU R48, [R1+0x18] ;  /* 0x0000180001307983 */ /* 0x000ea80000300800 */
[----:B------:R0:W-:Y:S01]  /*3de0*/  STL [R1+0x4], R3 ;  /* 0x0000040301007387 */ /* 0x0001e20000100800 */
[----:B------:R-:W-:Y:S01]  /*3df0*/  IMAD.MOV R7, RZ, RZ, -R7 ;  /* 0x000000ffff077224 */ /* 0x000fe200078e0a07 */
[----:B------:R-:W-:Y:S01]  /*3e00*/  ISETP.GT.U32.AND P1, PT, R58, R6, PT ;  /* 0x000000063a00720c */ /* 0x000fe20003f24070 */
[--C-:B------:R-:W-:Y:S01]  /*3e10*/  @!P4 IMAD.IADD R8, R8, 0x1, -R58.reuse ;  /* 0x000000010808c824 */ /* 0x100fe200078e0a3a */
[----:B------:R-:W-:Y:S01]  /*3e20*/  ISETP.GE.AND P2, PT, R11, RZ, PT ;  /* 0x000000ff0b00720c */ /* 0x000fe20003f46270 */
[----:B------:R-:W-:Y:S01]  /*3e30*/  @!P0 IMAD.IADD R18, R18, 0x1, -R58 ;  /* 0x0000000112128824 */ /* 0x000fe200078e0a3a */
[----:B------:R-:W2:Y:S01]  /*3e40*/  LDL.LU R45, [R1+0x20] ;  /* 0x00002000012d7983 */ /* 0x000ea20000300800 */
[----:B0-----:R-:W-:Y:S01]  /*3e50*/  IMAD.HI.U32 R3, R0, R9, RZ ;  /* 0x0000000900037227 */ /* 0x001fe200078e00ff */
[----:B------:R-:W-:-:S02]  /*3e60*/  IABS R11, R14 ;  /* 0x0000000e000b7213 */ /* 0x000fc40000000000 */
[----:B------:R-:W2:Y:S01]  /*3e70*/  LDL.LU R47, [R1+0x24] ;  /* 0x00002400012f7983 */ /* 0x000ea20000300800 */
[----:B------:R-:W-:Y:S02]  /*3e80*/  IMAD.MOV R3, RZ, RZ, -R3 ;  /* 0x000000ffff037224 */ /* 0x000fe400078e0a03 */
[C---:B------:R-:W-:Y:S01]  /*3e90*/  IMAD R10, R58.reuse, R7, R10 ;  /* 0x000000073a0a7224 */ /* 0x040fe200078e020a */
[C---:B------:R-:W-:Y:S01]  /*3ea0*/  ISETP.GT.U32.AND P4, PT, R58.reuse, R8, PT ;  /* 0x000000083a00720c */ /* 0x040fe20003f84070 */
[C---:B------:R-:W-:Y:S02]  /*3eb0*/  IMAD R9, R58.reuse, R3, R9 ;  /* 0x000000033a097224 */ /* 0x040fe400078e0209 */
[----:B------:R-:W-:Y:S01]  /*3ec0*/  IMAD.MOV.U32 R7, RZ, RZ, R18 ;  /* 0x000000ffff077224 */ /* 0x000fe200078e0012 */
[----:B------:R0:W-:Y:S03]  /*3ed0*/  STL [R1], R2 ;  /* 0x0000000201007387 */ /* 0x0001e60000100800 */
[----:B------:R-:W-:Y:S01]  /*3ee0*/  @!P6 IMAD.MOV R7, RZ, RZ, -R7 ;  /* 0x000000ffff07e224 */ /* 0x000fe200078e0a07 */
[----:B------:R-:W-:Y:S01]  /*3ef0*/  ISETP.GT.U32.AND P6, PT, R58, R9, PT ;  /* 0x000000093a00720c */ /* 0x000fe20003fc4070 */
[----:B------:R-:W-:-:S02]  /*3f00*/  @!P1 IMAD.IADD R6, R6, 0x1, -R58 ;  /* 0x0000000106069824 */ /* 0x000fc400078e0a3a */
[----:B------:R-:W-:Y:S01]  /*3f10*/  @!P5 IMAD.MOV R5, RZ, RZ, -R5 ;  /* 0x000000ffff05d224 */ /* 0x000fe200078e0a05 */
[----:B------:R-:W-:Y:S01]  /*3f20*/  ISETP.GE.AND P0, PT, R15, RZ, PT ;  /* 0x000000ff0f00720c */ /* 0x000fe20003f06270 */
[----:B------:R-:W-:Y:S02]  /*3f30*/  @!P4 IMAD.IADD R8, R8, 0x1, -R58 ;  /* 0x000000010808c824 */ /* 0x000fe400078e0a3a */
[----:B0-----:R-:W-:Y:S01]  /*3f40*/  IMAD.HI.U32 R2, R0, R11, RZ ;  /* 0x0000000b00027227 */ /* 0x001fe200078e00ff */
[----:B------:R-:W-:Y:S01]  /*3f50*/  IABS R20, R23 ;  /* 0x0000001700147213 */ /* 0x000fe20000000000 */
[----:B------:R-:W2:Y:S02]  /*3f60*/  LDL.LU R46, [R1+0x28] ;  /* 0x00002800012e7983 */ /* 0x000ea40000300800 */
[----:B------:R-:W-:Y:S01]  /*3f70*/  IMAD.MOV R2, RZ, RZ, -R2 ;  /* 0x000000ffff027224 */ /* 0x000fe200078e0a02 */
[----:B------:R-:W-:-:S03]  /*3f80*/  ISETP.GT.U32.AND P1, PT, R58, R6, PT ;  /* 0x000000063a00720c */ /* 0x000fc60003f24070 */
[----:B------:R-:W-:Y:S01]  /*3f90*/  IMAD R11, R58, R2, R11 ;  /* 0x000000023a0b7224 */ /* 0x000fe200078e020b */
[----:B------:R-:W-:Y:S01]  /*3fa0*/  ISETP.GE.AND P5, PT, R12, RZ, PT ;  /* 0x000000ff0c00720c */ /* 0x000fe20003fa6270 */
[----:B------:R-:W-:Y:S01]  /*3fb0*/  @!P2 IMAD.MOV R8, RZ, RZ, -R8 ;  /* 0x000000ffff08a224 */ /* 0x000fe200078e0a08 */
[----:B------:R-:W-:Y:S01]  /*3fc0*/  IABS R12, R15 ;  /* 0x0000000f000c7213 */ /* 0x000fe20000000000 */
[----:B------:R-:W-:Y:S01]  /*3fd0*/  @!P6 IMAD.IADD R9, R9, 0x1, -R58 ;  /* 0x000000010909e824 */ /* 0x000fe200078e0a3a */
[----:B------:R-:W-:-:S03]  /*3fe0*/  ISETP.GT.U32.AND P2, PT, R58, R11, PT ;  /* 0x0000000b3a00720c */ /* 0x000fc60003f44070 */
[----:B------:R-:W-:Y:S01]  /*3ff0*/  IMAD.HI.U32 R19, R0, R12, RZ ;  /* 0x0000000c00137227 */ /* 0x000fe200078e00ff */
[----:B------:R-:W-:-:S03]  /*4000*/  ISETP.GT.U32.AND P6, PT, R58, R9, PT ;  /* 0x000000093a00720c */ /* 0x000fc60003fc4070 */
[----:B------:R-:W-:Y:S01]  /*4010*/  @!P1 IMAD.IADD R6, R6, 0x1, -R58 ;  /* 0x0000000106069824 */ /* 0x000fe200078e0a3a */
[----:B------:R-:W-:Y:S01]  /*4020*/  ISETP.GT.U32.AND P4, PT, R58, R10, PT ;  /* 0x0000000a3a00720c */ /* 0x000fe20003f84070 */
[----:B------:R-:W-:Y:S02]  /*4030*/  IMAD.MOV R19, RZ, RZ, -R19 ;  /* 0x000000ffff137224 */ /* 0x000fe400078e0a13 */
[----:B------:R-:W-:Y:S01]  /*4040*/  @!P3 IMAD.MOV R6, RZ, RZ, -R6 ;  /* 0x000000ffff06b224 */ /* 0x000fe200078e0a06 */
[----:B------:R-:W-:Y:S01]  /*4050*/  ISETP.GE.AND P3, PT, R14, RZ, PT ;  /* 0x000000ff0e00720c */ /* 0x000fe20003f66270 */
[----:B------:R-:W-:Y:S01]  /*4060*/  @!P2 IMAD.IADD R11, R11, 0x1, -R58 ;  /* 0x000000010b0ba824 */ /* 0x000fe200078e0a3a */
[----:B------:R-:W-:Y:S01]  /*4070*/  IABS R14, R17 ;  /* 0x00000011000e7213 */ /* 0x000fe20000000000 */
[C---:B------:R-:W-:Y:S01]  /*4080*/  IMAD R12, R58.reuse, R19, R12 ;  /* 0x000000133a0c7224 */ /* 0x040fe200078e020c */
[----:B------:R-:W-:Y:S01]  /*4090*/  IABS R15, R22 ;  /* 0x00000016000f7213 */ /* 0x000fe20000000000 */
[----:B------:R-:W-:Y:S01]  /*40a0*/  @!P6 IMAD.IADD R9, R9, 0x1, -R58 ;  /* 0x000000010909e824 */ /* 0x000fe200078e0a3a */
[----:B------:R-:W-:Y:S01]  /*40b0*/  ISETP.GT.U32.AND P2, PT, R58, R11, PT ;  /* 0x0000000b3a00720c */ /* 0x000fe20003f44070 */
[----:B------:R-:W-:Y:S01]  /*40c0*/  IMAD.HI.U32 R3, R0, R14, RZ ;  /* 0x0000000e00037227 */ /* 0x000fe200078e00ff */
[----:B------:R-:W-:-:S03]  /*40d0*/  ISETP.GT.U32.AND P6, PT, R58, R12, PT ;  /* 0x0000000c3a00720c */ /* 0x000fc60003fc4070 */
[----:B------:R-:W-:Y:S01]  /*40e0*/  IMAD.HI.U32 R2, R0, R15, RZ ;  /* 0x0000000f00027227 */ /* 0x000fe200078e00ff */
[----:B------:R-:W-:Y:S02]  /*40f0*/  ISETP.GE.AND P1, PT, R13, RZ, PT ;  /* 0x000000ff0d00720c */ /* 0x000fe40003f26270 */
[----:B------:R-:W-:Y:S01]  /*4100*/  IABS R13, R16 ;  /* 0x00000010000d7213 */ /* 0x000fe20000000000 */
[----:B------:R-:W-:Y:S02]  /*4110*/  @!P4 IMAD.IADD R10, R10, 0x1, -R58 ;  /* 0x000000010a0ac824 */ /* 0x000fe400078e0a3a */
[----:B------:R-:W-:Y:S02]  /*4120*/  IMAD.MOV R3, RZ, RZ, -R3 ;  /* 0x000000ffff037224 */ /* 0x000fe400078e0a03 */
[----:B------:R-:W-:Y:S01]  /*4130*/  IMAD.MOV R2, RZ, RZ, -R2 ;  /* 0x000000ffff027224 */ /* 0x000fe200078e0a02 */
[C---:B------:R-:W-:Y:S01]  /*4140*/  ISETP.GT.U32.AND P4, PT, R58.reuse, R10, PT ;  /* 0x0000000a3a00720c */ /* 0x040fe20003f84070 */
[----:B------:R-:W-:-:S02]  /*4150*/  IMAD R14, R58, R3, R14 ;  /* 0x000000033a0e7224 */ /* 0x000fc400078e020e */
[----:B------:R-:W-:Y:S02]  /*4160*/  IMAD R15, R58, R2, R15 ;  /* 0x000000023a0f7224 */ /* 0x000fe400078e020f */
[----:B------:R-:W-:-:S04]  /*4170*/  IMAD.HI.U32 R18, R0, R13, RZ ;  /* 0x0000000d00127227 */ /* 0x000fc800078e00ff */
[--C-:B------:R-:W-:Y:S01]  /*4180*/  @!P2 IMAD.IADD R11, R11, 0x1, -R58.reuse ;  /* 0x000000010b0ba824 */ /* 0x100fe200078e0a3a */
[----:B------:R-:W-:Y:S01]  /*4190*/  ISETP.GT.U32.AND P2, PT, R58, R14, PT ;  /* 0x0000000e3a00720c */ /* 0x000fe20003f44070 */
[----:B------:R-:W-:Y:S01]  /*41a0*/  @!P6 IMAD.IADD R12, R12, 0x1, -R58 ;  /* 0x000000010c0ce824 */ /* 0x000fe200078e0a3a */
[----:B------:R-:W-:Y:S01]  /*41b0*/  ISETP.GT.U32.AND P6, PT, R58, R15, PT ;  /* 0x0000000f3a00720c */ /* 0x000fe20003fc4070 */
[----:B------:R-:W-:-:S04]  /*41c0*/  IMAD.MOV R18, RZ, RZ, -R18 ;  /* 0x000000ffff127224 */ /* 0x000fc800078e0a12 */
[----:B------:R-:W-:Y:S01]  /*41d0*/  IMAD R13, R58, R18, R13 ;  /* 0x000000123a0d7224 */ /* 0x000fe200078e020d */
[----:B------:R-:W-:Y:S01]  /*41e0*/  IABS R2, R24 ;  /* 0x0000001800027213 */ /* 0x000fe20000000000 */
[----:B------:R-:W-:-:S03]  /*41f0*/  @!P4 IMAD.IADD R10, R10, 0x1, -R58 ;  /* 0x000000010a0ac824 */ /* 0x000fc600078e0a3a */
[----:B------:R-:W-:Y:S01]  /*4200*/  ISETP.GT.U32.AND P4, PT, R58, R13, PT ;  /* 0x0000000d3a00720c */ /* 0x000fe20003f84070 */
[--C-:B------:R-:W-:Y:S01]  /*4210*/  @!P2 IMAD.IADD R14, R14, 0x1, -R58.reuse ;  /* 0x000000010e0ea824 */ /* 0x100fe200078e0a3a */
[----:B------:R-:W-:Y:S01]  /*4220*/  ISETP.GT.U32.AND P2, PT, R58, R12, PT ;  /* 0x0000000c3a00720c */ /* 0x000fe20003f44070 */
[----:B------:R-:W-:Y:S02]  /*4230*/  @!P6 IMAD.IADD R15, R15, 0x1, -R58 ;  /* 0x000000010f0fe824 */ /* 0x000fe400078e0a3a */
[----:B------:R-:W-:-:S03]  /*4240*/  IMAD.HI.U32 R19, R0, R2, RZ ;  /* 0x0000000200137227 */ /* 0x000fc600078e00ff */
[C---:B------:R-:W-:Y:S01]  /*4250*/  ISETP.GT.U32.AND P6, PT, R58.reuse, R15, PT ;  /* 0x0000000f3a00720c */ /* 0x040fe20003fc4070 */
[----:B------:R-:W-:Y:S01]  /*4260*/  @!P1 IMAD.MOV R10, RZ, RZ, -R10 ;  /* 0x000000ffff0a9224 */ /* 0x000fe200078e0a0a */
[C---:B------:R-:W-:Y:S01]  /*4270*/  ISETP.GT.U32.AND P1, PT, R58.reuse, R14, PT ;  /* 0x0000000e3a00720c */ /* 0x040fe20003f24070 */
[----:B------:R-:W-:Y:S02]  /*4280*/  IMAD.MOV R19, RZ, RZ, -R19 ;  /* 0x000000ffff137224 */ /* 0x000fe400078e0a13 */
[----:B------:R-:W-:Y:S02]  /*4290*/  @!P4 IMAD.IADD R13, R13, 0x1, -R58 ;  /* 0x000000010d0dc824 */ /* 0x000fe400078e0a3a */
[C---:B------:R-:W-:Y:S01]  /*42a0*/  IMAD R2, R58.reuse, R19, R2 ;  /* 0x000000133a027224 */ /* 0x040fe200078e0202 */
[----:B------:R-:W-:Y:S01]  /*42b0*/  IABS R19, R26 ;  /* 0x0000001a00137213 */ /* 0x000fe20000000000 */
[----:B------:R-:W-:Y:S01]  /*42c0*/  @!P5 IMAD.MOV R9, RZ, RZ, -R9 ;  /* 0x000000ffff09d224 */ /* 0x000fe200078e0a09 */
[----:B------:R-:W-:Y:S01]  /*42d0*/  ISETP.GT.U32.AND P5, PT, R58, R13, PT ;  /* 0x0000000d3a00720c */ /* 0x000fe20003fa4070 */
[----:B------:R-:W-:Y:S01]  /*42e0*/  @!P2 IMAD.IADD R12, R12, 0x1, -R58 ;  /* 0x000000010c0ca824 */ /* 0x000fe200078e0a3a */
[----:B------:R-:W-:Y:S01]  /*42f0*/  ISETP.GT.U32.AND P2, PT, R58, R2, PT ;  /* 0x000000023a00720c */ /* 0x000fe20003f44070 */
[----:B------:R-:W-:Y:S01]  /*4300*/  IMAD.HI.U32 R21, R0, R20, RZ ;  /* 0x0000001400157227 */ /* 0x000fe200078e00ff */
[----:B------:R-:W-:-:S03]  /*4310*/  ISETP.GE.AND P4, PT, R16, RZ, PT ;  /* 0x000000ff1000720c */ /* 0x000fc60003f86270 */
[--C-:B------:R-:W-:Y:S01]  /*4320*/  @!P1 IMAD.IADD R14, R14, 0x1, -R58.reuse ;  /* 0x000000010e0e9824 */ /* 0x100fe200078e0a3a */
[----:B------:R-:W-:Y:S01]  /*4330*/  ISETP.GE.AND P1, PT, R17, RZ, PT ;  /* 0x000000ff1100720c */ /* 0x000fe20003f26270 */
[----:B------:R-:W-:Y:S01]  /*4340*/  @!P6 IMAD.IADD R15, R15, 0x1, -R58 ;  /* 0x000000010f0fe824 */ /* 0x000fe200078e0a3a */
[----:B------:R-:W-:Y:S01]  /*4350*/  ISETP.GE.AND P6, PT, R22, RZ, PT ;  /* 0x000000ff1600720c */ /* 0x000fe20003fc6270 */
[----:B------:R-:W-:Y:S01]  /*4360*/  IMAD.HI.U32 R17, R0, R19, RZ ;  /* 0x0000001300117227 */ /* 0x000fe200078e00ff */
[----:B------:R-:W-:-:S03]  /*4370*/  IABS R18, R25 ;  /* 0x0000001900127213 */ /* 0x000fc60000000000 */
[----:B------:R-:W-:Y:S02]  /*4380*/  IMAD.MOV R21, RZ, RZ, -R21 ;  /* 0x000000ffff157224 */ /* 0x000fe400078e0a15 */
[----:B------:R-:W-:Y:S02]  /*4390*/  IMAD.MOV R17, RZ, RZ, -R17 ;  /* 0x000000ffff117224 */ /* 0x000fe400078e0a11 */
[----:B------:R-:W-:-:S04]  /*43a0*/  IMAD.HI.U32 R3, R0, R18, RZ ;  /* 0x0000001200037227 */ /* 0x000fc800078e00ff */
[----:B------:R-:W-:Y:S01]  /*43b0*/  IMAD R16, R58, R21, R20 ;  /* 0x000000153a107224 */ /* 0x000fe200078e0214 */
[----:B------:R-:W-:Y:S01]  /*43c0*/  IABS R20, R27 ;  /* 0x0000001b00147213 */ /* 0x000fe20000000000 */
[--C-:B------:R-:W-:Y:S02]  /*43d0*/  @!P5 IMAD.IADD R13, R13, 0x1, -R58.reuse ;  /* 0x000000010d0dd824 */ /* 0x100fe400078e0a3a */
[----:B------:R-:W-:Y:S02]  /*43e0*/  @!P2 IMAD.IADD R2, R2, 0x1, -R58 ;  /* 0x000000010202a824 */ /* 0x000fe400078e0a3a */
[C---:B------:R-:W-:Y:S02]  /*43f0*/  IMAD R19, R58.reuse, R17, R19 ;  /* 0x000000113a137224 */ /* 0x040fe400078e0213 */
[----:B------:R-:W-:Y:S02]  /*4400*/  IMAD.MOV R3, RZ, RZ, -R3 ;  /* 0x000000ffff037224 */ /* 0x000fe400078e0a03 */
[----:B------:R-:W-:Y:S01]  /*4410*/  @!P3 IMAD.MOV R11, RZ, RZ, -R11 ;  /* 0x000000ffff0bb224 */ /* 0x000fe200078e0a0b */
[C---:B------:R-:W-:Y:S01]  /*4420*/  ISETP.GT.U32.AND P3, PT, R58.reuse, R16, PT ;  /* 0x000000103a00720c */ /* 0x040fe20003f64070 */
[----:B------:R-:W-:Y:S01]  /*4430*/  @!P4 IMAD.MOV R13, RZ, RZ, -R13 ;  /* 0x000000ffff0dc224 */ /* 0x000fe200078e0a0d */
[C---:B------:R-:W-:Y:S01]  /*4440*/  ISETP.GT.U32.AND P4, PT, R58.reuse, R2, PT ;  /* 0x000000023a00720c */ /* 0x040fe20003f84070 */
[----:B------:R-:W-:Y:S01]  /*4450*/  @!P6 IMAD.MOV R15, RZ, RZ, -R15 ;  /* 0x000000ffff0fe224 */ /* 0x000fe200078e0a0f */
[C---:B------:R-:W-:Y:S01]  /*4460*/  ISETP.GT.U32.AND P6, PT, R58.reuse, R19, PT ;  /* 0x000000133a00720c */ /* 0x040fe20003fc4070 */
[----:B------:R-:W-:-:S02]  /*4470*/  IMAD R18, R58, R3, R18 ;  /* 0x000000033a127224 */ /* 0x000fc400078e0212 */
[----:B------:R-:W-:-:S04]  /*4480*/  IMAD.HI.U32 R3, R0, R20, RZ ;  /* 0x0000001400037227 */ /* 0x000fc800078e00ff */
[----:B------:R-:W-:Y:S01]  /*4490*/  IMAD.MOV R3, RZ, RZ, -R3 ;  /* 0x000000ffff037224 */ /* 0x000fe200078e0a03 */
[----:B------:R0:W-:Y:S01]  /*44a0*/  STL [R1+0x299c], R4 ;  /* 0x00299c0401007387 */ /* 0x0001e20000100800 */
[----:B------:R-:W-:Y:S02]  /*44b0*/  @!P3 IMAD.IADD R16, R16, 0x1, -R58 ;  /* 0x000000011010b824 */ /* 0x000fe400078e0a3a */
[----:B------:R-:W-:Y:S01]  /*44c0*/  IMAD R20, R58, R3, R20 ;  /* 0x000000033a147224 */ /* 0x000fe200078e0214 */
[----:B------:R-:W-:Y:S01]  /*44d0*/  IABS R21, R28 ;  /* 0x0000001c00157213 */ /* 0x000fe20000000000 */
[--C-:B------:R-:W-:Y:S02]  /*44e0*/  @!P4 IMAD.IADD R2, R2, 0x1, -R58.reuse ;  /* 0x000000010202c824 */ /* 0x100fe400078e0a3a */
[----:B------:R-:W-:Y:S01]  /*44f0*/  @!P6 IMAD.IADD R19, R19, 0x1, -R58 ;  /* 0x000000011313e824 */ /* 0x000fe200078e0a3a */
[----:B0-----:R-:W2:Y:S01]  /*4500*/  LDL.LU R4, [R1+0x1c] ;  /* 0x00001c0001047983 */ /* 0x001ea20000300800 */
[C---:B------:R-:W-:Y:S01]  /*4510*/  ISETP.GT.U32.AND P4, PT, R58.reuse, R20, PT ;  /* 0x000000143a00720c */ /* 0x040fe20003f84070 */
[----:B------:R-:W-:Y:S01]  /*4520*/  @!P0 IMAD.MOV R12, RZ, RZ, -R12 ;  /* 0x000000ffff0c8224 */ /* 0x000fe200078e0a0c */
[----:B------:R-:W-:Y:S01]  /*4530*/  ISETP.GT.U32.AND P0, PT, R58, R16, PT ;  /* 0x000000103a00720c */ /* 0x000fe20003f04070 */
[----:B------:R-:W-:Y:S01]  /*4540*/  IMAD.HI.U32 R3, R0, R21, RZ ;  /* 0x0000001500037227 */ /* 0x000fe200078e00ff */
[----:B------:R-:W-:-:S02]  /*4550*/  ISETP.GT.U32.AND P6, PT, R58, R19, PT ;  /* 0x000000133a00720c */ /* 0x000fc40003fc4070 */
[----:B------:R-:W-:Y:S01]  /*4560*/  IABS R22, R29 ;  /* 0x0000001d00167213 */ /* 0x000fe20000000000 */
[----:B------:R-:W-:Y:S01]  /*4570*/  IMAD.MOV R3, RZ, RZ, -R3 ;  /* 0x000000ffff037224 */ /* 0x000fe200078e0a03 */
[----:B------:R-:W-:-:S03]  /*4580*/  ISETP.GT.U32.AND P5, PT, R58, R18, PT ;  /* 0x000000123a00720c */ /* 0x000fc60003fa4070 */
[----:B------:R-:W-:-:S04]  /*4590*/  IMAD.HI.U32 R17, R0, R22, RZ ;  /* 0x0000001600117227 */ /* 0x000fc800078e00ff */
[--C-:B------:R-:W-:Y:S02]  /*45a0*/  @!P4 IMAD.IADD R20, R20, 0x1, -R58.reuse ;  /* 0x000000011414c824 */ /* 0x100fe400078e0a3a */
[----:B------:R-:W-:Y:S02]  /*45b0*/  IMAD R21, R58, R3, R21 ;  /* 0x000000033a157224 */ /* 0x000fe400078e0215 */
[--C-:B------:R-:W-:Y:S01]  /*45c0*/  @!P0 IMAD.IADD R16, R16, 0x1, -R58.reuse ;  /* 0x0000000110108824 */ /* 0x100fe200078e0a3a */
[----:B------:R-:W-:Y:S01]  /*45d0*/  ISETP.GE.AND P0, PT, R26, RZ, PT ;  /* 0x000000ff1a00720c */ /* 0x000fe20003f06270 */
[----:B------:R-:W-:Y:S01]  /*45e0*/  IMAD.MOV R17, RZ, RZ, -R17 ;  /* 0x000000ffff117224 */ /* 0x000fe200078e0a11 */
[----:B------:R-:W-:Y:S01]  /*45f0*/  ISETP.GE.AND P3, PT, R23, RZ, PT ;  /* 0x000000ff1700720c */ /* 0x000fe20003f66270 */
[----:B------:R-:W-:Y:S01]  /*4600*/  @!P6 IMAD.IADD R19, R19, 0x1, -R58 ;  /* 0x000000011313e824 */ /* 0x000fe200078e0a3a */
[----:B------:R-:W-:Y:S02]  /*4610*/  IABS R26, R33 ;  /* 0x00000021001a7213 */ /* 0x000fe40000000000 */
[----:B------:R-:W-:-:S02]  /*4620*/  IABS R23, R30 ;  /* 0x0000001e00177213 */ /* 0x000fc40000000000 */
[C---:B------:R-:W-:Y:S02]  /*4630*/  ISETP.GT.U32.AND P4, PT, R58.reuse, R20, PT ;  /* 0x000000143a00720c */ /* 0x040fe40003f84070 */
[C---:B------:R-:W-:Y:S01]  /*4640*/  ISETP.GT.U32.AND P6, PT, R58.reuse, R21, PT ;  /* 0x000000153a00720c */ /* 0x040fe20003fc4070 */
[----:B------:R-:W-:Y:S01]  /*4650*/  IMAD R22, R58, R17, R22 ;  /* 0x000000113a167224 */ /* 0x000fe200078e0216 */
[----:B------:R-:W-:Y:S01]  /*4660*/  ISETP.GE.AND P2, PT, R24, RZ, PT ;  /* 0x000000ff1800720c */ /* 0x000fe20003f46270 */
[----:B------:R-:W-:-:S04]  /*4670*/  IMAD.HI.U32 R17, R0, R26, RZ ;  /* 0x0000001a00117227 */ /* 0x000fc800078e00ff */
[----:B------:R-:W-:Y:S01]  /*4680*/  IMAD.HI.U32 R3, R0, R23, RZ ;  /* 0x0000001700037227 */ /* 0x000fe200078e00ff */
[----:B------:R-:W-:-:S03]  /*4690*/  IABS R24, R31 ;  /* 0x0000001f00187213 */ /* 0x000fc60000000000 */
[----:B------:R-:W-:Y:S02]  /*46a0*/  @!P5 IMAD.IADD R18, R18, 0x1, -R58 ;  /* 0x000000011212d824 */ /* 0x000fe400078e0a3a */
[----:B------:R-:W-:Y:S02]  /*46b0*/  IMAD.MOV R17, RZ, RZ, -R17 ;  /* 0x000000ffff117224 */ /* 0x000fe400078e0a11 */
[----:B------:R-:W-:Y:S02]  /*46c0*/  IMAD.MOV R3, RZ, RZ, -R3 ;  /* 0x000000ffff037224 */ /* 0x000fe400078e0a03 */
[----:B------:R-:W-:Y:S01]  /*46d0*/  @!P1 IMAD.MOV R14, RZ, RZ, -R14 ;  /* 0x000000ffff0e9224 */ /* 0x000fe200078e0a0e */
[C---:B------:R-:W-:Y:S01]  /*46e0*/  ISETP.GT.U32.AND P1, PT, R58.reuse, R18, PT ;  /* 0x000000123a00720c */ /* 0x040fe20003f24070 */
[----:B------:R-:W-:Y:S02]  /*46f0*/  IMAD R26, R58, R17, R26 ;  /* 0x000000113a1a7224 */ /* 0x000fe400078e021a */
[----:B------:R-:W-:Y:S01]  /*4700*/  @!P4 IMAD.IADD R20, R20, 0x1, -R58 ;  /* 0x000000011414c824 */ /* 0x000fe200078e0a3a */
[C---:B------:R-:W-:Y:S01]  /*4710*/  ISETP.GT.U32.AND P4, PT, R58.reuse, R22, PT ;  /* 0x000000163a00720c */ /* 0x040fe20003f84070 */
[----:B------:R-:W-:-:S02]  /*4720*/  IMAD R23, R58, R3, R23 ;  /* 0x000000033a177224 */ /* 0x000fc400078e0217 */
[----:B------:R-:W-:Y:S02]  /*4730*/  @!P6 IMAD.IADD R21, R21, 0x1, -R58 ;  /* 0x000000011515e824 */ /* 0x000fe400078e0a3a */
[----:B------:R-:W-:Y:S02]  /*4740*/  IMAD.MOV.U32 R17, RZ, RZ, R2 ;  /* 0x000000ffff117224 */ /* 0x000fe400078e0002 */
[----:B------:R-:W-:Y:S01]  /*4750*/  IMAD.HI.U32 R38, R0, R24, RZ ;  /* 0x0000001800267227 */ /* 0x000fe200078e00ff */
[----:B------:R-:W-:-:S03]  /*4760*/  ISETP.GT.U32.AND P6, PT, R58, R23, PT ;  /* 0x000000173a00720c */ /* 0x000fc60003fc4070 */
[----:B------:R-:W-:Y:S01]  /*4770*/  @!P2 IMAD.MOV R17, RZ, RZ, -R17 ;  /* 0x000000ffff11a224 */ /* 0x000fe200078e0a11 */
[----:B------:R-:W-:Y:S01]  /*4780*/  ISETP.GT.U32.AND P2, PT, R58, R21, PT ;  /* 0x000000153a00720c */ /* 0x000fe20003f44070 */
[----:B------:R-:W-:Y:S01]  /*4790*/  IMAD.MOV R38, RZ, RZ, -R38 ;  /* 0x000000ffff267224 */ /* 0x000fe200078e0a26 */
[----:B------:R-:W-:-:S03]  /*47a0*/  ISETP.GE.AND P5, PT, R25, RZ, PT ;  /* 0x000000ff1900720c */ /* 0x000fc60003fa6270 */
[----:B------:R-:W-:Y:S02]  /*47b0*/  IMAD R24, R58, R38, R24 ;  /* 0x000000263a187224 */ /* 0x000fe400078e0218 */
[--C-:B------:R-:W-:Y:S01]  /*47c0*/  @!P1 IMAD.IADD R18, R18, 0x1, -R58.reuse ;  /* 0x0000000112129824 */ /* 0x100fe200078e0a3a */
[----:B------:R-:W-:Y:S01]  /*47d0*/  ISETP.GE.AND P1, PT, R27, RZ, PT ;  /* 0x000000ff1b00720c */ /* 0x000fe20003f26270 */
[--C-:B------:R-:W-:Y:S01]  /*47e0*/  @!P4 IMAD.IADD R22, R22, 0x1, -R58.reuse ;  /* 0x000000011616c824 */ /* 0x100fe200078e0a3a */
[----:B------:R-:W-:Y:S01]  /*47f0*/  IABS R27, R34 ;  /* 0x00000022001b7213 */ /* 0x000fe20000000000 */
[----:B------:R-:W-:Y:S01]  /*4800*/  @!P0 IMAD.MOV R19, RZ, RZ, -R19 ;  /* 0x000000ffff138224 */ /* 0x000fe200078e0a13 */
[C---:B------:R-:W-:Y:S01]  /*4810*/  ISETP.GT.U32.AND P0, PT, R58.reuse, R24, PT ;  /* 0x000000183a00720c */ /* 0x040fe20003f04070 */
[--C-:B------:R-:W-:Y:S01]  /*4820*/  @!P6 IMAD.IADD R23, R23, 0x1, -R58.reuse ;  /* 0x000000011717e824 */ /* 0x100fe200078e0a3a */
[C---:B------:R-:W-:Y:S01]  /*4830*/  ISETP.GT.U32.AND P6, PT, R58.reuse, R22, PT ;  /* 0x000000163a00720c */ /* 0x040fe20003fc4070 */
[----:B------:R-:W-:Y:S01]  /*4840*/  @!P2 IMAD.IADD R21, R21, 0x1, -R58 ;  /* 0x000000011515a824 */ /* 0x000fe200078e0a3a */
[----:B------:R-:W-:Y:S01]  /*4850*/  ISETP.GT.U32.AND P2, PT, R58, R26, PT ;  /* 0x0000001a3a00720c */ /* 0x000fe20003f44070 */
[----:B------:R-:W-:Y:S01]  /*4860*/  IMAD.HI.U32 R3, R0, R27, RZ ;  /* 0x0000001b00037227 */ /* 0x000fe200078e00ff */
[----:B------:R-:W-:-:S02]  /*4870*/  IABS R25, R32 ;  /* 0x0000002000197213 */ /* 0x000fc40000000000 */
[----:B------:R-:W-:Y:S01]  /*4880*/  ISETP.GE.AND P4, PT, R29, RZ, PT ;  /* 0x000000ff1d00720c */ /* 0x000fe20003f86270 */
[----:B------:R-:W-:Y:S01]  /*4890*/  @!P5 IMAD.MOV R18, RZ, RZ, -R18 ;  /* 0x000000ffff12d224 */ /* 0x000fe200078e0a12 */
[----:B------:R-:W-:Y:S01]  /*48a0*/  ISETP.GT.U32.AND P5, PT, R58, R23, PT ;  /* 0x000000173a00720c */ /* 0x000fe20003fa4070 */
[----:B------:R-:W-:Y:S01]  /*48b0*/  IMAD.MOV R3, RZ, RZ, -R3 ;  /* 0x000000ffff037224 */ /* 0x000fe200078e0a03 */
[----:B------:R-:W-:Y:S01]  /*48c0*/  IABS R2, R35 ;  /* 0x0000002300027213 */ /* 0x000fe20000000000 */
[----:B------:R-:W-:Y:S01]  /*48d0*/  @!P3 IMAD.MOV R16, RZ, RZ, -R16 ;  /* 0x000000ffff10b224 */ /* 0x000fe200078e0a10 */
[----:B------:R-:W-:Y:S01]  /*48e0*/  ISETP.GE.AND P3, PT, R28, RZ, PT ;  /* 0x000000ff1c00720c */ /* 0x000fe20003f66270 */
[----:B------:R-:W-:-:S04]  /*48f0*/  IMAD.HI.U32 R28, R0, R25, RZ ;  /* 0x00000019001c7227 */ /* 0x000fc800078e00ff */
[----:B------:R-:W-:Y:S02]  /*4900*/  IMAD R27, R58, R3, R27 ;  /* 0x000000033a1b7224 */ /* 0x000fe400078e021b */
[----:B------:R-:W-:Y:S02]  /*4910*/  @!P0 IMAD.IADD R24, R24, 0x1, -R58 ;  /* 0x0000000118188824 */ /* 0x000fe400078e0a3a */
[----:B------:R-:W-:Y:S01]  /*4920*/  IMAD.HI.U32 R3, R0, R2, RZ ;  /* 0x0000000200037227 */ /* 0x000fe200078e00ff */
[----:B------:R-:W-:-:S03]  /*4930*/  IABS R29, R36 ;  /* 0x00000024001d7213 */ /* 0x000fc60000000000 */
[----:B------:R-:W-:Y:S02]  /*4940*/  IMAD.MOV R28, RZ, RZ, -R28 ;  /* 0x000000ffff1c7224 */ /* 0x000fe400078e0a1c */
[--C-:B------:R-:W-:Y:S02]  /*4950*/  @!P6 IMAD.IADD R22, R22, 0x1, -R58.reuse ;  /* 0x000000011616e824 */ /* 0x100fe400078e0a3a */
[--C-:B------:R-:W-:Y:S01]  /*4960*/  @!P2 IMAD.IADD R26, R26, 0x1, -R58.reuse ;  /* 0x000000011a1aa824 */ /* 0x100fe200078e0a3a */
[C---:B------:R-:W-:Y:S01]  /*4970*/  ISETP.GT.U32.AND P2, PT, R58.reuse, R24, PT ;  /* 0x000000183a00720c */ /* 0x040fe20003f44070 */
[----:B------:R-:W-:Y:S02]  /*4980*/  IMAD.MOV R3, RZ, RZ, -R3 ;  /* 0x000000ffff037224 */ /* 0x000fe400078e0a03 */
[C---:B------:R-:W-:Y:S02]  /*4990*/  IMAD R25, R58.reuse, R28, R25 ;  /* 0x0000001c3a197224 */ /* 0x040fe400078e0219 */
[----:B------:R-:W-:Y:S01]  /*49a0*/  @!P5 IMAD.IADD R23, R23, 0x1, -R58 ;  /* 0x000000011717d824 */ /* 0x000fe200078e0a3a */
[C---:B------:R-:W-:Y:S01]  /*49b0*/  ISETP.GT.U32.AND P5, PT, R58.reuse, R27, PT ;  /* 0x0000001b3a00720c */ /* 0x040fe20003fa4070 */
[----:B------:R-:W-:Y:S01]  /*49c0*/  @!P4 IMAD.MOV R22, RZ, RZ, -R22 ;  /* 0x000000ffff16c224 */ /* 0x000fe200078e0a16 */
[C---:B------:R-:W-:Y:S01]  /*49d0*/  ISETP.GT.U32.AND P4, PT, R58.reuse, R26, PT ;  /* 0x0000001a3a00720c */ /* 0x040fe20003f84070 */
[----:B------:R-:W-:-:S02]  /*49e0*/  IMAD R28, R58, R3, R2 ;  /* 0x000000033a1c7224 */ /* 0x000fc400078e0202 */
[----:B------:R-:W-:-:S04]  /*49f0*/  IMAD.HI.U32 R2, R0, R29, RZ ;  /* 0x0000001d00027227 */ /* 0x000fc800078e00ff */
[----:B------:R-:W-:Y:S01]  /*4a00*/  IMAD.MOV R2, RZ, RZ, -R2 ;  /* 0x000000ffff027224 */ /* 0x000fe200078e0a02 */
[----:B------:R-:W-:Y:S01]  /*4a10*/  IABS R3, R37 ;  /* 0x0000002500037213 */ /* 0x000fe20000000000 */
[--C-:B------:R-:W-:Y:S01]  /*4a20*/  @!P2 IMAD.IADD R24, R24, 0x1, -R58.reuse ;  /* 0x000000011818a824 */ /* 0x100fe200078e0a3a */
[C---:B------:R-:W-:Y:S01]  /*4a30*/  ISETP.GT.U32.AND P2, PT, R58.reuse, R28, PT ;  /* 0x0000001c3a00720c */ /* 0x040fe20003f44070 */
[----:B------:R-:W-:Y:S01]  /*4a40*/  IMAD R29, R58, R2, R29 ;  /* 0x000000023a1d7224 */ /* 0x000fe200078e021d */
[----:B------:R-:W-:Y:S01]  /*4a50*/  ISETP.GE.AND P6, PT, R30, RZ, PT ;  /* 0x000000ff1e00720c */ /* 0x000fe20003fc6270 */
[--C-:B------:R-:W-:Y:S01]  /*4a60*/  @!P5 IMAD.IADD R27, R27, 0x1, -R58.reuse ;  /* 0x000000011b1bd824 */ /* 0x100fe200078e0a3a */
[----:B------:R-:W-:Y:S01]  /*4a70*/  ISETP.GE.AND P0, PT, R31, RZ, PT ;  /* 0x000000ff1f00720c */ /* 0x000fe20003f06270 */
[----:B------:R-:W-:Y:S01]  /*4a80*/  @!P4 IMAD.IADD R26, R26, 0x1, -R58 ;  /* 0x000000011a1ac824 */ /* 0x000fe200078e0a3a */
[C---:B------:R-:W-:Y:S01]  /*4a90*/  ISETP.GT.U32.AND P4, PT, R58.reuse, R29, PT ;  /* 0x0000001d3a00720c */ /* 0x040fe20003f84070 */
[----:B------:R-:W-:Y:S01]  /*4aa0*/  @!P1 IMAD.MOV R20, RZ, RZ, -R20 ;  /* 0x000000ffff149224 */ /* 0x000fe200078e0a14 */
[----:B------:R-:W-:Y:S01]  /*4ab0*/  ISETP.GT.U32.AND P1, PT, R58, R25, PT ;  /* 0x000000193a00720c */ /* 0x000fe20003f24070 */
[----:B------:R-:W-:Y:S01]  /*4ac0*/  IMAD.HI.U32 R30, R0, R3, RZ ;  /* 0x00000003001e7227 */ /* 0x000fe200078e00ff */
[----:B------:R-:W-:-:S03]  /*4ad0*/  ISETP.GT.U32.AND P5, PT, R58, R27, PT ;  /* 0x0000001b3a00720c */ /* 0x000fc60003fa4070 */
[----:B------:R-:W-:Y:S02]  /*4ae0*/  IMAD.MOV R30, RZ, RZ, -R30 ;  /* 0x000000ffff1e7224 */ /* 0x000fe400078e0a1e */
[--C-:B------:R-:W-:Y:S02]  /*4af0*/  @!P2 IMAD.IADD R28, R28, 0x1, -R58.reuse ;  /* 0x000000011c1ca824 */ /* 0x100fe400078e0a3a */
[C---:B------:R-:W-:Y:S02]  /*4b00*/  IMAD R30, R58.reuse, R30, R3 ;  /* 0x0000001e3a1e7224 */ /* 0x040fe400078e0203 */
[----:B------:R-:W-:Y:S02]  /*4b10*/  @!P4 IMAD.IADD R29, R29, 0x1, -R58 ;  /* 0x000000011d1dc824 */ /* 0x000fe400078e0a3a */
[----:B------:R-:W-:Y:S01]  /*4b20*/  @!P0 IMAD.MOV R24, RZ, RZ, -R24 ;  /* 0x000000ffff188224 */ /* 0x000fe200078e0a18 */
[C---:B------:R-:W-:Y:S01]  /*4b30*/  ISETP.GT.U32.AND P0, PT, R58.reuse, R28, PT ;  /* 0x0000001c3a00720c */ /* 0x040fe20003f04070 */
[--C-:B------:R-:W-:Y:S01]  /*4b40*/  @!P1 IMAD.IADD R25, R25, 0x1, -R58.reuse ;  /* 0x0000000119199824 */ /* 0x100fe200078e0a3a */
[C---:B------:R-:W-:Y:S01]  /*4b50*/  ISETP.GT.U32.AND P4, PT, R58.reuse, R30, PT ;  /* 0x0000001e3a00720c */ /* 0x040fe20003f84070 */
[----:B------:R-:W-:Y:S01]  /*4b60*/  @!P5 IMAD.IADD R27, R27, 0x1, -R58 ;  /* 0x000000011b1bd824 */ /* 0x000fe200078e0a3a */
[----:B------:R-:W-:Y:S01]  /*4b70*/  ISETP.GE.AND P5, PT, R35, RZ, PT ;  /* 0x000000ff2300720c */ /* 0x000fe20003fa6270 */
[----:B------:R-:W-:Y:S01]  /*4b80*/  @!P3 IMAD.MOV R21, RZ, RZ, -R21 ;  /* 0x000000ffff15b224 */ /* 0x000fe200078e0a15 */
[----:B------:R-:W-:-:S02]  /*4b90*/  ISETP.GT.U32.AND P3, PT, R58, R25, PT ;  /* 0x000000193a00720c */ /* 0x000fc40003f64070 */
[----:B------:R-:W-:Y:S02]  /*4ba0*/  ISETP.GE.AND P1, PT, R32, RZ, PT ;  /* 0x000000ff2000720c */ /* 0x000fe40003f26270 */
[----:B------:R-:W-:-:S03]  /*4bb0*/  IABS R32, R50 ;  /* 0x0000003200207213 */ /* 0x000fc60000000000 */
[--C-:B------:R-:W-:Y:S02]  /*4bc0*/  @!P0 IMAD.IADD R28, R28, 0x1, -R58.reuse ;  /* 0x000000011c1c8824 */ /* 0x100fe400078e0a3a */
[----:B------:R-:W-:Y:S02]  /*4bd0*/  @!P4 IMAD.IADD R30, R30, 0x1, -R58 ;  /* 0x000000011e1ec824 */ /* 0x000fe400078e0a3a */
[----:B------:R-:W-:Y:S02]  /*4be0*/  @!P5 IMAD.MOV R28, RZ, RZ, -R28 ;  /* 0x000000ffff1cd224 */ /* 0x000fe400078e0a1c */
[----:B------:R-:W-:Y:S01]  /*4bf0*/  @!P3 IMAD.IADD R25, R25, 0x1, -R58 ;  /* 0x000000011919b824 */ /* 0x000fe200078e0a3a */
[----:B------:R-:W-:Y:S01]  /*4c00*/  ISETP.GT.U32.AND P5, PT, R58, R30, PT ;  /* 0x0000001e3a00720c */ /* 0x000fe20003fa4070 */
[----:B------:R-:W-:Y:S01]  /*4c10*/  IMAD.HI.U32 R3, R0, R32, RZ ;  /* 0x0000002000037227 */ /* 0x000fe200078e00ff */
[----:B------:R-:W-:-:S03]  /*4c20*/  IABS R31, R49 ;  /* 0x00000031001f7213 */ /* 0x000fc60000000000 */
[----:B------:R-:W-:Y:S01]  /*4c30*/  @!P6 IMAD.MOV R23, RZ, RZ, -R23 ;  /* 0x000000ffff17e224 */ /* 0x000fe200078e0a17 */
[----:B------:R-:W-:Y:S01]  /*4c40*/  ISETP.GE.AND P6, PT, R33, RZ, PT ;  /* 0x000000ff2100720c */ /* 0x000fe20003fc6270 */
[----:B------:R-:W-:Y:S01]  /*4c50*/  @!P1 IMAD.MOV R25, RZ, RZ, -R25 ;  /* 0x000000ffff199224 */ /* 0x000fe200078e0a19 */
[----:B------:R-:W-:Y:S01]  /*4c60*/  ISETP.GT.U32.AND P1, PT, R58, R29, PT ;  /* 0x0000001d3a00720c */ /* 0x000fe20003f24070 */
[----:B------:R-:W-:Y:S01]  /*4c70*/  IMAD.MOV R3, RZ, RZ, -R3 ;  /* 0x000000ffff037224 */ /* 0x000fe200078e0a03 */
[----:B------:R-:W-:Y:S01]  /*4c80*/  ISETP.GE.AND P2, PT, R36, RZ, PT ;  /* 0x000000ff2400720c */ /* 0x000fe20003f46270 */
[----:B------:R-:W-:-:S04]  /*4c90*/  IMAD.HI.U32 R2, R0, R31, RZ ;  /* 0x0000001f00027227 */ /* 0x000fc800078e00ff */
[----:B------:R-:W-:Y:S02]  /*4ca0*/  IMAD R32, R58, R3, R32 ;  /* 0x000000033a207224 */ /* 0x000fe400078e0220 */
[----:B------:R-:W-:Y:S02]  /*4cb0*/  @!P5 IMAD.IADD R30, R30, 0x1, -R58 ;  /* 0x000000011e1ed824 */ /* 0x000fe400078e0a3a */
[----:B------:R-:W-:Y:S01]  /*4cc0*/  IMAD.MOV R2, RZ, RZ, -R2 ;  /* 0x000000ffff027224 */ /* 0x000fe200078e0a02 */
[C---:B------:R-:W-:Y:S01]  /*4cd0*/  ISETP.GT.U32.AND P5, PT, R58.reuse, R32, PT ;  /* 0x000000203a00720c */ /* 0x040fe20003fa4070 */
[----:B------:R-:W-:Y:S01]  /*4ce0*/  @!P6 IMAD.MOV R26, RZ, RZ, -R26 ;  /* 0x000000ffff1ae224 */ /* 0x000fe200078e0a1a */
[----:B------:R-:W-:Y:S01]  /*4cf0*/  ISETP.GE.AND P6, PT, R37, RZ, PT ;  /* 0x000000ff2500720c */ /* 0x000fe20003fc6270 */
[----:B------:R-:W-:Y:S01]  /*4d00*/  IMAD R31, R58, R2, R31 ;  /* 0x000000023a1f7224 */ /* 0x000fe200078e021f */
[----:B------:R-:W-:Y:S01]  /*4d10*/  IABS R33, R51 ;  /* 0x0000003300217213 */ /* 0x000fe20000000000 */
[----:B------:R-:W-:-:S04]  /*4d20*/  @!P1 IMAD.IADD R29, R29, 0x1, -R58 ;  /* 0x000000011d1d9824 */ /* 0x000fc800078e0a3a */
[----:B------:R-:W-:Y:S01]  /*4d30*/  @!P2 IMAD.MOV R29, RZ, RZ, -R29 ;  /* 0x000000ffff1da224 */ /* 0x000fe200078e0a1d */
[----:B------:R-:W-:Y:S01]  /*4d40*/  ISETP.GT.U32.AND P2, PT, R58, R31, PT ;  /* 0x0000001f3a00720c */ /* 0x000fe20003f44070 */
[----:B------:R-:W-:Y:S01]  /*4d50*/  IMAD.HI.U32 R2, R0, R33, RZ ;  /* 0x0000002100027227 */ /* 0x000fe200078e00ff */
[----:B----4-:R-:W-:-:S03]  /*4d60*/  IABS R36, R54 ;  /* 0x0000003600247213 */ /* 0x010fc60000000000 */
[----:B------:R-:W-:Y:S02]  /*4d70*/  @!P5 IMAD.IADD R32, R32, 0x1, -R58 ;  /* 0x000000012020d824 */ /* 0x000fe400078e0a3a */
[----:B------:R-:W-:Y:S02]  /*4d80*/  IMAD.MOV R2, RZ, RZ, -R2 ;  /* 0x000000ffff027224 */ /* 0x000fe400078e0a02 */
[----:B------:R-:W-:Y:S01]  /*4d90*/  @!P6 IMAD.MOV R30, RZ, RZ, -R30 ;  /* 0x000000ffff1ee224 */ /* 0x000fe200078e0a1e */
[C---:B------:R-:W-:Y:S01]  /*4da0*/  ISETP.GT.U32.AND P6, PT, R58.reuse, R32, PT ;  /* 0x000000203a00720c */ /* 0x040fe20003fc4070 */
[----:B------:R-:W-:Y:S02]  /*4db0*/  IMAD R33, R58, R2, R33 ;  /* 0x000000023a217224 */ /* 0x000fe400078e0221 */
[----:B------:R-:W-:Y:S01]  /*4dc0*/  IMAD.HI.U32 R3, R0, R36, RZ ;  /* 0x0000002400037227 */ /* 0x000fe200078e00ff */
[----:B------:R-:W-:-:S03]  /*4dd0*/  ISETP.GE.AND P3, PT, R34, RZ, PT ;  /* 0x000000ff2200720c */ /* 0x000fc60003f66270 */
[----:B------:R-:W-:Y:S01]  /*4de0*/  @!P2 IMAD.IADD R31, R31, 0x1, -R58 ;  /* 0x000000011f1fa824 */ /* 0x000fe200078e0a3a */
[----:B------:R-:W-:Y:S01]  /*4df0*/  ISETP.GT.U32.AND P2, PT, R58, R33, PT ;  /* 0x000000213a00720c */ /* 0x000fe20003f44070 */
[----:B------:R-:W-:Y:S01]  /*4e00*/  IMAD.MOV R3, RZ, RZ, -R3 ;  /* 0x000000ffff037224 */ /* 0x000fe200078e0a03 */
[----:B---3--:R-:W-:-:S03]  /*4e10*/  IABS R35, R53 ;  /* 0x0000003500237213 */ /* 0x008fc60000000000 */
[----:B------:R-:W-:Y:S02]  /*4e20*/  IMAD R36, R58, R3, R36 ;  /* 0x000000033a247224 */ /* 0x000fe400078e0224 */
[----:B------:R-:W-:Y:S02]  /*4e30*/  @!P6 IMAD.IADD R32, R32, 0x1, -R58 ;  /* 0x000000012020e824 */ /* 0x000fe400078e0a3a */
[----:B------:R-:W-:Y:S01]  /*4e40*/  IMAD.HI.U32 R38, R0, R35, RZ ;  /* 0x0000002300267227 */ /* 0x000fe200078e00ff */
[C---:B------:R-:W-:Y:S02]  /*4e50*/  ISETP.GT.U32.AND P6, PT, R58.reuse, R36, PT ;  /* 0x000000243a00720c */ /* 0x040fe40003fc4070 */
[----:B------:R-:W-:Y:S01]  /*4e60*/  ISETP.GT.U32.AND P5, PT, R58, R31, PT ;  /* 0x0000001f3a00720c */ /* 0x000fe20003fa4070 */
[----:B------:R-:W-:Y:S01]  /*4e70*/  IMAD.MOV R38, RZ, RZ, -R38 ;  /* 0x000000ffff267224 */ /* 0x000fe200078e0a26 */
[----:B------:R-:W-:Y:S01]  /*4e80*/  ISETP.GE.AND P0, PT, R50, RZ, PT ;  /* 0x000000ff3200720c */ /* 0x000fe20003f06270 */
[----:B------:R-:W-:Y:S01]  /*4e90*/  @!P2 IMAD.IADD R33, R33, 0x1, -R58 ;  /* 0x000000012121a824 */ /* 0x000fe200078e0a3a */
[----:B-----5:R-:W-:Y:S01]  /*4ea0*/  IABS R37, R55 ;  /* 0x0000003700257213 */ /* 0x020fe20000000000 */
[----:B------:R-:W-:Y:S01]  /*4eb0*/  @!P3 IMAD.MOV R27, RZ, RZ, -R27 ;  /* 0x000000ffff1bb224 */ /* 0x000fe200078e0a1b */
[----:B------:R-:W-:Y:S01]  /*4ec0*/  ISETP.GE.AND P3, PT, R49, RZ, PT ;  /* 0x000000ff3100720c */ /* 0x000fe20003f66270 */
[----:B------:R-:W-:Y:S01]  /*4ed0*/  IMAD R35, R58, R38, R35 ;  /* 0x000000263a237224 */ /* 0x000fe200078e0223 */
[----:B------:R-:W-:Y:S01]  /*4ee0*/  IABS R38, R56 ;  /* 0x0000003800267213 */ /* 0x000fe20000000000 */
[----:B------:R-:W-:Y:S01]  /*4ef0*/  IMAD.HI.U32 R2, R0, R37, RZ ;  /* 0x0000002500027227 */ /* 0x000fe200078e00ff */
[----:B------:R-:W-:-:S02]  /*4f00*/  ISETP.GT.U32.AND P2, PT, R58, R33, PT ;  /* 0x000000213a00720c */ /* 0x000fc40003f44070 */
[----:B------:R-:W-:Y:S01]  /*4f10*/  ISETP.GE.AND P1, PT, R51, RZ, PT ;  /* 0x000000ff3300720c */ /* 0x000fe20003f26270 */
[----:B------:R-:W-:Y:S01]  /*4f20*/  @!P6 IMAD.IADD R36, R36, 0x1, -R58 ;  /* 0x000000012424e824 */ /* 0x000fe200078e0a3a */
[----:B------:R-:W-:Y:S01]  /*4f30*/  IABS R34, R52 ;  /* 0x0000003400227213 */ /* 0x000fe20000000000 */
[----:B------:R-:W-:Y:S01]  /*4f40*/  IMAD.MOV R2, RZ, RZ, -R2 ;  /* 0x000000ffff027224 */ /* 0x000fe200078e0a02 */
[----:B------:R-:W-:Y:S01]  /*4f50*/  IABS R40, R59 ;  /* 0x0000003b00287213 */ /* 0x000fe20000000000 */
[----:B------:R-:W-:-:S04]  /*4f60*/  IMAD.HI.U32 R41, R0, R38, RZ ;  /* 0x0000002600297227 */ /* 0x000fc800078e00ff */
[----:B------:R-:W-:Y:S02]  /*4f70*/  @!P5 IMAD.IADD R31, R31, 0x1, -R58 ;  /* 0x000000011f1fd824 */ /* 0x000fe400078e0a3a */
[----:B------:R-:W-:Y:S01]  /*4f80*/  @!P0 IMAD.MOV R32, RZ, RZ, -R32 ;  /* 0x000000ffff208224 */ /* 0x000fe200078e0a20 */
[C---:B------:R-:W-:Y:S01]  /*4f90*/  ISETP.GT.U32.AND P0, PT, R58.reuse, R36, PT ;  /* 0x000000243a00720c */ /* 0x040fe20003f04070 */
[----:B------:R-:W-:Y:S02]  /*4fa0*/  IMAD R37, R58, R2, R37 ;  /* 0x000000023a257224 */ /* 0x000fe400078e0225 */
[----:B------:R-:W-:-:S04]  /*4fb0*/  IMAD.HI.U32 R39, R0, R34, RZ ;  /* 0x0000002200277227 */ /* 0x000fc800078e00ff */
[----:B------:R-:W-:Y:S02]  /*4fc0*/  IMAD.MOV R41, RZ, RZ, -R41 ;  /* 0x000000ffff297224 */ /* 0x000fe400078e0a29 */
[----:B------:R-:W-:-:S04]  /*4fd0*/  IMAD.HI.U32 R2, R0, R40, RZ ;  /* 0x0000002800027227 */ /* 0x000fc800078e00ff */
[----:B------:R-:W-:Y:S01]  /*4fe0*/  @!P3 IMAD.MOV R31, RZ, RZ, -R31 ;  /* 0x000000ffff1fb224 */ /* 0x000fe200078e0a1f */
[C---:B------:R-:W-:Y:S01]  /*4ff0*/  ISETP.GT.U32.AND P3, PT, R58.reuse, R35, PT ;  /* 0x000000233a00720c */ /* 0x040fe20003f64070 */
[----:B------:R-:W-:Y:S02]  /*5000*/  IMAD.MOV R39, RZ, RZ, -R39 ;  /* 0x000000ffff277224 */ /* 0x000fe400078e0a27 */
[----:B------:R-:W-:Y:S02]  /*5010*/  @!P2 IMAD.IADD R33, R33, 0x1, -R58 ;  /* 0x000000012121a824 */ /* 0x000fe400078e0a3a */
[C---:B------:R-:W-:Y:S02]  /*5020*/  IMAD R38, R58.reuse, R41, R38 ;  /* 0x000000293a267224 */ /* 0x040fe400078e0226 */
[----:B------:R-:W-:Y:S02]  /*5030*/  IMAD.MOV R2, RZ, RZ, -R2 ;  /* 0x000000ffff027224 */ /* 0x000fe400078e0a02 */
[C---:B------:R-:W-:Y:S01]  /*5040*/  IMAD R34, R58.reuse, R39, R34 ;  /* 0x000000273a227224 */ /* 0x040fe200078e0222 */
[----:B------:R-:W-:Y:S01]  /*5050*/  IABS R39, R57 ;  /* 0x0000003900277213 */ /* 0x000fe20000000000 */
[----:B------:R-:W-:-:S02]  /*5060*/  IMAD R40, R58, R2, R40 ;  /* 0x000000023a287224 */ /* 0x000fc400078e0228 */
[----:B------:R-:W-:Y:S01]  /*5070*/  @!P1 IMAD.MOV R33, RZ, RZ, -R33 ;  /* 0x000000ffff219224 */ /* 0x000fe200078e0a21 */
[----:B------:R-:W-:Y:S01]  /*5080*/  ISETP.GT.U32.AND P1, PT, R58, R38, PT ;  /* 0x000000263a00720c */ /* 0x000fe20003f24070 */
[----:B------:R-:W-:Y:S01]  /*5090*/  @!P0 IMAD.IADD R36, R36, 0x1, -R58 ;  /* 0x0000000124248824 */ /* 0x000fe200078e0a3a */
[----:B------:R-:W-:Y:S01]  /*50a0*/  ISETP.GT.U32.AND P5, PT, R58, R34, PT ;  /* 0x000000223a00720c */ /* 0x000fe20003fa4070 */
[----:B------:R-:W-:Y:S01]  /*50b0*/  IMAD.HI.U32 R3, R0, R39, RZ ;  /* 0x0000002700037227 */ /* 0x000fe200078e00ff */
[----:B------:R-:W-:-:S03]  /*50c0*/  ISETP.GT.U32.AND P0, PT, R58, R40, PT ;  /* 0x000000283a00720c */ /* 0x000fc60003f04070 */
[----:B------:R-:W-:Y:S02]  /*50d0*/  @!P3 IMAD.IADD R35, R35, 0x1, -R58 ;  /* 0x000000012323b824 */ /* 0x000fe400078e0a3a */
[----:B------:R-:W-:-:S03]  /*50e0*/  IMAD.MOV R3, RZ, RZ, -R3 ;  /* 0x000000ffff037224 */ /* 0x000fc600078e0a03 */
[C---:B------:R-:W-:Y:S01]  /*50f0*/  ISETP.GT.U32.AND P6, PT, R58.reuse, R35, PT ;  /* 0x000000233a00720c */ /* 0x040fe20003fc4070 */
[----:B------:R-:W-:Y:S01]  /*5100*/  IMAD R39, R58, R3, R39 ;  /* 0x000000033a277224 */ /* 0x000fe200078e0227 */
[----:B------:R-:W-:Y:S01]  /*5110*/  IABS R3, R61 ;  /* 0x0000003d00037213 */ /* 0x000fe20000000000 */
[--C-:B------:R-:W-:Y:S02]  /*5120*/  @!P1 IMAD.IADD R38, R38, 0x1, -R58.reuse ;  /* 0x0000000126269824 */ /* 0x100fe400078e0a3a */
[--C-:B------:R-:W-:Y:S02]  /*5130*/  @!P5 IMAD.IADD R34, R34, 0x1, -R58.reuse ;  /* 0x000000012222d824 */ /* 0x100fe400078e0a3a */
[----:B------:R-:W-:Y:S01]  /*5140*/  @!P0 IMAD.IADD R40, R40, 0x1, -R58 ;  /* 0x0000000128288824 */ /* 0x000fe200078e0a3a */
[----:B------:R-:W-:Y:S01]  /*5150*/  ISETP.GT.U32.AND P0, PT, R58, R38, PT ;  /* 0x000000263a00720c */ /* 0x000fe20003f04070 */
[----:B------:R-:W-:Y:S01]  /*5160*/  IMAD.HI.U32 R2, R0, R3, RZ ;  /* 0x0000000300027227 */ /* 0x000fe200078e00ff */
[----:B------:R-:W-:-:S02]  /*5170*/  IABS R41, R60 ;  /* 0x0000003c00297213 */ /* 0x000fc40000000000 */
[----:B------:R-:W-:Y:S01]  /*5180*/  ISETP.GT.U32.AND P3, PT, R58, R34, PT ;  /* 0x000000223a00720c */ /* 0x000fe20003f64070 */
[----:B------:R-:W-:Y:S02]  /*5190*/  IMAD.MOV R2, RZ, RZ, -R2 ;  /* 0x000000ffff027224 */ /* 0x000fe400078e0a02 */
[----:B------:R-:W-:Y:S01]  /*51a0*/  @!P6 IMAD.IADD R35, R35, 0x1, -R58 ;  /* 0x000000012323e824 */ /* 0x000fe200078e0a3a */
[----:B------:R-:W-:Y:S01]  /*51b0*/  ISETP.GE.AND P6, PT, R54, RZ, PT ;  /* 0x000000ff3600720c */ /* 0x000fe20003fc6270 */
[----:B------:R-:W-:Y:S01]  /*51c0*/  IMAD.HI.U32 R42, R0, R41, RZ ;  /* 0x00000029002a7227 */ /* 0x000fe200078e00ff */
[----:B------:R-:W-:-:S03]  /*51d0*/  ISETP.GE.AND P4, PT, R52, RZ, PT ;  /* 0x000000ff3400720c */ /* 0x000fc60003f86270 */
[----:B------:R-:W-:Y:S02]  /*51e0*/  IMAD R3, R58, R2, R3 ;  /* 0x000000023a037224 */ /* 0x000fe400078e0203 */
[----:B------:R-:W-:Y:S02]  /*51f0*/  IMAD.MOV R42, RZ, RZ, -R42 ;  /* 0x000000ffff2a7224 */ /* 0x000fe400078e0a2a */
[--C-:B------:R-:W-:Y:S01]  /*5200*/  @!P0 IMAD.IADD R38, R38, 0x1, -R58.reuse ;  /* 0x0000000126268824 */ /* 0x100fe200078e0a3a */
[C---:B------:R-:W-:Y:S01]  /*5210*/  ISETP.GT.U32.AND P0, PT, R58.reuse, R3, PT ;  /* 0x000000033a00720c */ /* 0x040fe20003f04070 */
[----:B------:R-:W-:Y:S01]  /*5220*/  IMAD R41, R58, R42, R41 ;  /* 0x0000002a3a297224 */ /* 0x000fe200078e0229 */
[----:B------:R-:W-:Y:S01]  /*5230*/  ISETP.GE.AND P1, PT, R56, RZ, PT ;  /* 0x000000ff3800720c */ /* 0x000fe20003f26270 */
[----:B------:R-:W-:Y:S02]  /*5240*/  @!P3 IMAD.IADD R34, R34, 0x1, -R58 ;  /* 0x000000012222b824 */ /* 0x000fe400078e0a3a */
[----:B------:R-:W-:Y:S01]  /*5250*/  @!P6 IMAD.MOV R36, RZ, RZ, -R36 ;  /* 0x000000ffff24e224 */ /* 0x000fe200078e0a24 */
[C---:B------:R-:W-:Y:S01]  /*5260*/  ISETP.GT.U32.AND P6, PT, R58.reuse, R41, PT ;  /* 0x000000293a00720c */ /* 0x040fe20003fc4070 */
[----:B------:R-:W-:Y:S01]  /*5270*/  @!P4 IMAD.MOV R34, RZ, RZ, -R34 ;  /* 0x000000ffff22c224 */ /* 0x000fe200078e0a22 */
[----:B------:R-:W-:Y:S01]  /*5280*/  ISETP.GT.U32.AND P4, PT, R58, R40, PT ;  /* 0x000000283a00720c */ /* 0x000fe20003f84070 */
[----:B------:R-:W-:Y:S04]  /*5290*/  STL [R1+0x29a0], R5 ;  /* 0x0029a00501007387 */ /* 0x000fe80000100800 */
[----:B------:R-:W-:Y:S01]  /*52a0*/  STL [R1+0x29a4], R6 ;  /* 0x0029a40601007387 */ /* 0x000fe20000100800 */
[----:B------:R-:W-:-:S03]  /*52b0*/  @!P0 IMAD.IADD R3, R3, 0x1, -R58 ;  /* 0x0000000103038824 */ /* 0x000fc600078e0a3a */
[----:B------:R-:W-:Y:S04]  /*52c0*/  STL [R1+0x29a8], R7 ;  /* 0x0029a80701007387 */ /* 0x000fe80000100800 */
[----:B------:R-:W-:Y:S01]  /*52d0*/  STL [R1+0x29ac], R8 ;  /* 0x0029ac0801007387 */ /* 0x000fe20000100800 */
[----:B------:R-:W-:-:S03]  /*52e0*/  @!P1 IMAD.MOV R38, RZ, RZ, -R38 ;  /* 0x000000ffff269224 */ /* 0x000fc600078e0a26 */
[----:B------:R-:W-:Y:S01]  /*52f0*/  STL [R1+0x29b0], R9 ;  /* 0x0029b00901007387 */ /* 0x000fe20000100800 */
[----:B------:R-:W-:-:S03]  /*5300*/  ISETP.GT.U32.AND P1, PT, R58, R3, PT ;  /* 0x000000033a00720c */ /* 0x000fc60003f24070 */
[----:B------:R-:W-:Y:S04]  /*5310*/  STL [R1+0x29b4], R10 ;  /* 0x0029b40a01007387 */ /* 0x000fe80000100800 */
[----:B------:R-:W-:Y:S01]  /*5320*/  STL [R1+0x29b8], R11 ;  /* 0x0029b80b01007387 */ /* 0x000fe20000100800 */
[----:B------:R-:W-:-:S03]  /*5330*/  @!P6 IMAD.IADD R41, R41, 0x1, -R58 ;  /* 0x000000012929e824 */ /* 0x000fc600078e0a3a */
[----:B------:R-:W-:Y:S01]  /*5340*/  STL [R1+0x29bc], R12 ;  /* 0x0029bc0c01007387 */ /* 0x000fe20000100800 */
[----:B--2---:R-:W-:-:S03]  /*5350*/  IABS R42, R48 ;  /* 0x00000030002a7213 */ /* 0x004fc60000000000 */
[----:B------:R-:W-:Y:S01]  /*5360*/  STL [R1+0x29c0], R13 ;  /* 0x0029c00d01007387 */ /* 0x000fe20000100800 */
[----:B------:R-:W-:Y:S01]  /*5370*/  @!P4 IMAD.IADD R40, R40, 0x1, -R58 ;  /* 0x000000012828c824 */ /* 0x000fe200078e0a3a */
[----:B------:R-:W-:Y:S02]  /*5380*/  ISETP.GE.AND P6, PT, R48, RZ, PT ;  /* 0x000000ff3000720c */ /* 0x000fe40003fc6270 */
[----:B------:R-:W-:Y:S01]  /*5390*/  STL [R1+0x29c4], R14 ;  /* 0x0029c40e01007387 */ /* 0x000fe20000100800 */
[----:B------:R-:W-:-:S03]  /*53a0*/  ISETP.GT.U32.AND P2, PT, R58, R37, PT ;  /* 0x000000253a00720c */ /* 0x000fc60003f44070 */
[----:B------:R-:W-:Y:S01]  /*53b0*/  STL [R1+0x29c8], R15 ;  /* 0x0029c80f01007387 */ /* 0x000fe20000100800 */
[----:B------:R-:W-:-:S03]  /*53c0*/  ISETP.GE.AND P4, PT, R61, RZ, PT ;  /* 0x000000ff3d00720c */ /* 0x000fc60003f86270 */
[----:B------:R0:W-:Y:S04]  /*53d0*/  STL [R1+0x29cc], R16 ;  /* 0x0029cc1001007387 */ /* 0x0001e80000100800 */
[----:B------:R-:W2:Y:S04]  /*53e0*/  LDL.LU R48, [R1+0x2c] ;  /* 0x00002c0001307983 */ /* 0x000ea80000300800 */
[----:B0-----:R-:W3:Y:S01]  /*53f0*/  LDL.LU R16, [R1+0x30] ;  /* 0x0000300001107983 */ /* 0x001ee20000300800 */
[----:B------:R-:W-:-:S03]  /*5400*/  @!P1 IMAD.IADD R3, R3, 0x1, -R58 ;  /* 0x0000000103039824 */ /* 0x000fc600078e0a3a */
[----:B------:R-:W4:Y:S01]  /*5410*/  LDL.LU R15, [R1+0x34] ;  /* 0x00003400010f7983 */ /* 0x000f220000300800 */
[----:B------:R-:W-:Y:S02]  /*5420*/  @!P2 IMAD.IADD R37, R37, 0x1, -R58 ;  /* 0x000000012525a824 */ /* 0x000fe400078e0a3a */
[----:B------:R-:W-:Y:S01]  /*5430*/  @!P4 IMAD.MOV R3, RZ, RZ, -R3 ;  /* 0x000000ffff03c224 */ /* 0x000fe200078e0a03 */
[----:B------:R-:W5:Y:S01]  /*5440*/  LDL.LU R14, [R1+0x38] ;  /* 0x00003800010e7983 */ /* 0x000f620000300800 */
[----:B------:R-:W-:-:S03]  /*5450*/  ISETP.GT.U32.AND P3, PT, R58, R39, PT ;  /* 0x000000273a00720c */ /* 0x000fc60003f64070 */
[----:B------:R-:W5:Y:S01]  /*5460*/  LDL.LU R13, [R1+0x3c] ;  /* 0x00003c00010d7983 */ /* 0x000f620000300800 */
[----:B------:R-:W-:-:S03]  /*5470*/  ISETP.GT.U32.AND P2, PT, R58, R37, PT ;  /* 0x000000253a00720c */ /* 0x000fc60003f44070 */
[----:B------:R-:W5:Y:S04]  /*5480*/  LDL.LU R12, [R1+0x40] ;  /* 0x00004000010c7983 */ /* 0x000f680000300800 */
[----:B------:R0:W-:Y:S04]  /*5490*/  STL [R1+0x18], R3 ;  /* 0x0000180301007387 */ /* 0x0001e80000100800 */
[----:B------:R-:W5:Y:S01]  /*54a0*/  LDL.LU R11, [R1+0x44] ;  /* 0x00004400010b7983 */ /* 0x000f620000300800 */
[----:B------:R-:W-:Y:S01]  /*54b0*/  ISETP.GE.AND P5, PT, R53, RZ, PT ;  /* 0x000000ff3500720c */ /* 0x000fe20003fa6270 */
[--C-:B------:R-:W-:Y:S01]  /*54c0*/  @!P2 IMAD.IADD R37, R37, 0x1, -R58.reuse ;  /* 0x000000012525a824 */ /* 0x100fe200078e0a3a */
[----:B------:R-:W-:Y:S01]  /*54d0*/  ISETP.GE.AND P2, PT, R55, RZ, PT ;  /* 0x000000ff3700720c */ /* 0x000fe20003f46270 */
[----:B------:R-:W-:Y:S01]  /*54e0*/  @!P3 IMAD.IADD R39, R39, 0x1, -R58 ;  /* 0x000000012727b824 */ /* 0x000fe200078e0a3a */
[----:B------:R-:W5:Y:S04]  /*54f0*/  LDL.LU R10, [R1+0x48] ;  /* 0x00004800010a7983 */ /* 0x000f680000300800 */
[----:B------:R-:W5:Y:S05]  /*5500*/  LDL.LU R9, [R1+0x4c] ;  /* 0x00004c0001097983 */ /* 0x000f6a0000300800 */
[----:B------:R-:W-:Y:S01]  /*5510*/  @!P5 IMAD.MOV R35, RZ, RZ, -R35 ;  /* 0x000000ffff23d224 */ /* 0x000fe200078e0a23 */
[----:B------:R-:W-:Y:S01]  /*5520*/  ISETP.GT.U32.AND P5, PT, R58, R39, PT ;  /* 0x000000273a00720c */ /* 0x000fe20003fa4070 */
[----:B------:R-:W5:Y:S01]  /*5530*/  LDL.LU R8, [R1+0x50] ;  /* 0x0000500001087983 */ /* 0x000f620000300800 */
[----:B------:R-:W-:Y:S01]  /*5540*/  ISETP.GE.AND P3, PT, R57, RZ, PT ;  /* 0x000000ff3900720c */ /* 0x000fe20003f66270 */
[----:B------:R-:W-:Y:S01]  /*5550*/  @!P2 IMAD.MOV R37, RZ, RZ, -R37 ;  /* 0x000000ffff25a224 */ /* 0x000fe200078e0a25 */
[----:B------:R-:W-:-:S02]  /*5560*/  ISETP.GE.AND P2, PT, R59, RZ, PT ;  /* 0x000000ff3b00720c */ /* 0x000fc40003f46270 */
[----:B------:R-:W5:Y:S01]  /*5570*/  LDL.LU R59, [R1+0x54] ;  /* 0x00005400013b7983 */ /* 0x000f620000300800 */
[----:B------:R-:W-:-:S03]  /*5580*/  IABS R43, R4 ;  /* 0x00000004002b7213 */ /* 0x000fc60000000000 */
[----:B------:R-:W5:Y:S03]  /*5590*/  LDL.LU R6, [R1+0x58] ;  /* 0x0000580001067983 */ /* 0x000f660000300800 */
[----:B------:R-:W-:-:S04]  /*55a0*/  @!P5 IMAD.IADD R39, R39, 0x1, -R58 ;  /* 0x000000012727d824 */ /* 0x000fc800078e0a3a */
[----:B------:R-:W-:Y:S01]  /*55b0*/  @!P3 IMAD.MOV R39, RZ, RZ, -R39 ;  /* 0x000000ffff27b224 */ /* 0x000fe200078e0a27 */
[----:B------:R-:W-:Y:S02]  /*55c0*/  ISETP.GE.AND P3, PT, R4, RZ, PT ;  /* 0x000000ff0400720c */ /* 0x000fe40003f66270 */
[----:B------:R-:W5:Y:S04]  /*55d0*/  LDL.LU R4, [R1+0x5c] ;  /* 0x00005c0001047983 */ /* 0x000f680000300800 */
[----:B------:R-:W5:Y:S04]  /*55e0*/  LDL.LU R5, [R1+0x60] ;  /* 0x0000600001057983 */ /* 0x000f680000300800 */
[----:B------:R-:W5:Y:S01]  /*55f0*/  LDL R7, [R1+0xe5c] ;  /* 0x000e5c0001077983 */ /* 0x000f620000100800 */
[----:B------:R-:W-:-:S04]  /*5600*/  IMAD.HI.U32 R44, R0, R42, RZ ;  /* 0x0000002a002c7227 */ /* 0x000fc800078e00ff */
[----:B------:R-:W-:-:S04]  /*5610*/  IMAD.MOV R44, RZ, RZ, -R44 ;  /* 0x000000ffff2c7224 */ /* 0x000fc800078e0a2c */
[----:B------:R-:W-:-:S05]  /*5620*/  IMAD R42, R58, R44, R42 ;  /* 0x0000002c3a2a7224 */ /* 0x000fca00078e022a */
[----:B------:R-:W-:Y:S01]  /*5630*/  ISETP.GT.U32.AND P4, PT, R58, R42, PT ;  /* 0x0000002a3a00720c */ /* 0x000fe20003f84070 */
[----:B------:R-:W-:-:S12]  /*5640*/  IMAD.HI.U32 R2, R0, R43, RZ ;  /* 0x0000002b00027227 */ /* 0x000fd800078e00ff */
[----:B------:R-:W-:-:S05]  /*5650*/  @!P4 IMAD.IADD R42, R42, 0x1, -R58 ;  /* 0x000000012a2ac824 */ /* 0x000fca00078e0a3a */
[----:B------:R-:W-:Y:S01]  /*5660*/  ISETP.GT.U32.AND P4, PT, R58, R42, PT ;  /* 0x0000002a3a00720c */ /* 0x000fe20003f84070 */
[----:B------:R-:W-:-:S04]  /*5670*/  IMAD.MOV R2, RZ, RZ, -R2 ;  /* 0x000000ffff027224 */ /* 0x000fc800078e0a02 */
[----:B------:R-:W-:-:S08]  /*5680*/  IMAD R43, R58, R2, R43 ;  /* 0x000000023a2b7224 */ /* 0x000fd000078e022b */
[----:B------:R-:W-:Y:S01]  /*5690*/  @!P4 IMAD.IADD R42, R42, 0x1, -R58 ;  /* 0x000000012a2ac824 */ /* 0x000fe200078e0a3a */
[C---:B------:R-:W-:Y:S01]  /*56a0*/  ISETP.GT.U32.AND P4, PT, R58.reuse, R43, PT ;  /* 0x0000002b3a00720c */ /* 0x040fe20003f84070 */
[----:B------:R-:W-:Y:S01]  /*56b0*/  @!P2 IMAD.MOV R40, RZ, RZ, -R40 ;  /* 0x000000ffff28a224 */ /* 0x000fe200078e0a28 */
[----:B------:R-:W-:Y:S02]  /*56c0*/  ISETP.GE.AND P2, PT, R45, RZ, PT ;  /* 0x000000ff2d00720c */ /* 0x000fe40003f46270 */
[----:B------:R-:W-:Y:S02]  /*56d0*/  IABS R44, R45 ;  /* 0x0000002d002c7213 */ /* 0x000fe40000000000 */
[----:B------:R-:W-:Y:S02]  /*56e0*/  IABS R45, R47 ;  /* 0x0000002f002d7213 */ /* 0x000fe40000000000 */
[----:B------:R-:W-:-:S05]  /*56f0*/  ISETP.GT.U32.AND P0, PT, R58, R41, PT ;  /* 0x000000293a00720c */ /* 0x000fca0003f04070 */
[----:B------:R-:W-:Y:S02]  /*5700*/  @!P4 IMAD.IADD R43, R43, 0x1, -R58 ;  /* 0x000000012b2bc824 */ /* 0x000fe400078e0a3a */
[----:B------:R-:W-:-:S03]  /*5710*/  IMAD.HI.U32 R51, R0, R45, RZ ;  /* 0x0000002d00337227 */ /* 0x000fc600078e00ff */
[----:B------:R-:W-:Y:S01]  /*5720*/  ISETP.GT.U32.AND P4, PT, R58, R43, PT ;  /* 0x0000002b3a00720c */ /* 0x000fe20003f84070 */
[----:B------:R-:W-:Y:S01]  /*5730*/  IMAD.MOV R51, RZ, RZ, -R51 ;  /* 0x000000ffff337224 */ /* 0x000fe200078e0a33 */
[----:B------:R-:W-:-:S03]  /*5740*/  ISETP.GE.AND P5, PT, R60, RZ, PT ;  /* 0x000000ff3c00720c */ /* 0x000fc60003fa6270 */
[----:B------:R-:W-:Y:S02]  /*5750*/  IMAD R45, R58, R51, R45 ;  /* 0x000000333a2d7224 */ /* 0x000fe400078e022d */
[----:B------:R-:W-:Y:S02]  /*5760*/  @!P0 IMAD.IADD R41, R41, 0x1, -R58 ;  /* 0x0000000129298824 */ /* 0x000fe400078e0a3a */
[----:B------:R-:W-:-:S04]  /*5770*/  IMAD.HI.U32 R2, R0, R44, RZ ;  /* 0x0000002c00027227 */ /* 0x000fc800078e00ff */
[----:B------:R-:W-:Y:S01]  /*5780*/  @!P4 IMAD.IADD R43, R43, 0x1, -R58 ;  /* 0x000000012b2bc824 */ /* 0x000fe200078e0a3a */
[----:B------:R-:W-:Y:S01]  /*5790*/  ISETP.GT.U32.AND P4, PT, R58, R45, PT ;  /* 0x0000002d3a00720c */ /* 0x000fe20003f84070 */
[----:B------:R-:W-:Y:S01]  /*57a0*/  @!P5 IMAD.MOV R41, RZ, RZ, -R41 ;  /* 0x000000ffff29d224 */ /* 0x000fe200078e0a29 */
[----:B------:R-:W-:Y:S01]  /*57b0*/  ISETP.GE.AND P0, PT, R47, RZ, PT ;  /* 0x000000ff2f00720c */ /* 0x000fe20003f06270 */
[----:B------:R-:W-:Y:S01]  /*57c0*/  IMAD.MOV R2, RZ, RZ, -R2 ;  /* 0x000000ffff027224 */ /* 0x000fe200078e0a02 */
[----:B------:R-:W-:Y:S02]  /*57d0*/  ISETP.GE.AND P1, PT, R46, RZ, PT ;  /* 0x000000ff2e00720c */ /* 0x000fe40003f26270 */
[----:B------:R-:W-:Y:S01]  /*57e0*/  IABS R46, R46 ;  /* 0x0000002e002e7213 */ /* 0x000fe20000000000 */
[----:B------:R-:W-:-:S04]  /*57f0*/  IMAD R44, R58, R2, R44 ;  /* 0x000000023a2c7224 */ /* 0x000fc800078e022c */
[----:B------:R-:W-:-:S04]  /*5800*/  IMAD.HI.U32 R50, R0, R46, RZ ;  /* 0x0000002e00327227 */ /* 0x000fc800078e00ff */
[----:B------:R-:W-:Y:S02]  /*5810*/  @!P4 IMAD.IADD R45, R45, 0x1, -R58 ;  /* 0x000000012d2dc824 */ /* 0x000fe400078e0a3a */
[----:B------:R-:W-:Y:S02]  /*5820*/  IMAD.MOV R50, RZ, RZ, -R50 ;  /* 0x000000ffff327224 */ /* 0x000fe400078e0a32 */
[----:B------:R-:W-:Y:S01]  /*5830*/  @!P6 IMAD.MOV R42, RZ, RZ, -R42 ;  /* 0x000000ffff2ae224 */ /* 0x000fe200078e0a2a */
[C---:B------:R-:W-:Y:S02]  /*5840*/  ISETP.GT.U32.AND P4, PT, R58.reuse, R45, PT ;  /* 0x0000002d3a00720c */ /* 0x040fe40003f84070 */
[C---:B------:R-:W-:Y:S01]  /*5850*/  ISETP.GT.U32.AND P6, PT, R58.reuse, R44, PT ;  /* 0x0000002c3a00720c */ /* 0x040fe20003fc4070 */
[----:B------:R-:W-:Y:S02]  /*5860*/  IMAD R46, R58, R50, R46 ;  /* 0x000000323a2e7224 */ /* 0x000fe400078e022e */
[----:B------:R-:W-:-:S03]  /*5870*/  @!P3 IMAD.MOV R43, RZ, RZ, -R43 ;  /* 0x000000ffff2bb224 */ /* 0x000fc600078e0a2b */
[----:B------:R-:W-:-:S05]  /*5880*/  ISETP.GT.U32.AND P3, PT, R58, R46, PT ;  /* 0x0000002e3a00720c */ /* 0x000fca0003f64070 */
[--C-:B------:R-:W-:Y:S02]  /*5890*/  @!P4 IMAD.IADD R45, R45, 0x1, -R58.reuse ;  /* 0x000000012d2dc824 */ /* 0x100fe400078e0a3a */
[----:B------:R-:W-:-:S05]  /*58a0*/  @!P6 IMAD.IADD R44, R44, 0x1, -R58 ;  /* 0x000000012c2ce824 */ /* 0x000fca00078e0a3a */
[----:B------:R-:W-:Y:S01]  /*58b0*/  ISETP.GT.U32.AND P6, PT, R58, R44, PT ;  /* 0x0000002c3a00720c */ /* 0x000fe20003fc4070 */
[----:B------:R-:W-:-:S05]  /*58c0*/  @!P3 IMAD.IADD R46, R46, 0x1, -R58 ;  /* 0x000000012e2eb824 */ /* 0x000fca00078e0a3a */
[----:B------:R-:W-:-:S07]  /*58d0*/  ISETP.GT.U32.AND P3, PT, R58, R46, PT ;  /* 0x0000002e3a00720c */ /* 0x000fce0003f64070 */
[----:B------:R-:W-:-:S04]  /*58e0*/  @!P6 IMAD.IADD R44, R44, 0x1, -R58 ;  /* 0x000000012c2ce824 */ /* 0x000fc800078e0a3a */
[----:B------:R-:W-:Y:S02]  /*58f0*/  @!P2 IMAD.MOV R44, RZ, RZ, -R44 ;  /* 0x000000ffff2ca224 */ /* 0x000fe400078e0a2c */
[----:B------:R-:W-:-:S04]  /*5900*/  @!P3 IMAD.IADD R46, R46, 0x1, -R58 ;  /* 0x000000012e2eb824 */ /* 0x000fc800078e0a3a */
[----:B------:R-:W-:Y:S02]  /*5910*/  @!P1 IMAD.MOV R46, RZ, RZ, -R46 ;  /* 0x000000ffff2e9224 */ /* 0x000fe400078e0a2e */
[----:B------:R-:W-:Y:S01]  /*5920*/  @!P0 IMAD.MOV R45, RZ, RZ, -R45 ;  /* 0x000000ffff2d8224 */ /* 0x000fe200078e0a2d */
[----:B--2---:R-:W-:Y:S02]  /*5930*/  ISETP.GE.AND P5, PT, R48, RZ, PT ;  /* 0x000000ff3000720c */ /* 0x004fe40003fa6270 */
[----:B------:R-:W-:Y:S02]  /*5940*/  IABS R47, R48 ;  /* 0x00000030002f7213 */ /* 0x000fe40000000000 */
[----:B---3--:R-:W-:-:S05]  /*5950*/  IABS R48, R16 ;  /* 0x0000001000307213 */ /* 0x008fca0000000000 */
[----:B------:R-:W-:Y:S01]  /*5960*/  IMAD.HI.U32 R2, R0, R48, RZ ;  /* 0x0000003000027227 */ /* 0x000fe200078e00ff */
[----:B----4-:R-:W-:-:S03]  /*5970*/  IABS R49, R15 ;  /* 0x0000000f00317213 */ /* 0x010fc60000000000 */
[----:B------:R-:W-:-:S04]  /*5980*/  IMAD.MOV R2, RZ, RZ, -R2 ;  /* 0x000000ffff027224 */ /* 0x000fc800078e0a02 */
[----:B------:R-:W-:Y:S02]  /*5990*/  IMAD R48, R58, R2, R48 ;  /* 0x000000023a307224 */ /* 0x000fe400078e0230 */
[----:B------:R-:W-:-:S04]  /*59a0*/  IMAD.HI.U32 R2, R0, R49, RZ ;  /* 0x0000003100027227 */ /* 0x000fc800078e00ff */
[----:B------:R-:W-:Y:S01]  /*59b0*/  IMAD.MOV R2, RZ, RZ, -R2 ;  /* 0x000000ffff027224 */ /* 0x000fe200078e0a02 */
[----:B-----5:R-:W-:-:S03]  /*59c0*/  IABS R53, R11 ;  /* 0x0000000b00357213 */ /* 0x020fc60000000000 */
[----:B------:R-:W-:Y:S02]  /*59d0*/  IMAD R49, R58, R2, R49 ;  /* 0x000000023a317224 */ /* 0x000fe400078e0231 */
[----:B0-----:R-:W-:-:S04]  /*59e0*/  IMAD.HI.U32 R3, R0, R47, RZ ;  /* 0x0000002f00037227 */ /* 0x001fc800078e00ff */
[----:B------:R-:W-:Y:S01]  /*59f0*/  IMAD.HI.U32 R55, R0, R53, RZ ;  /* 0x0000003500377227 */ /* 0x000fe200078e00ff */
[C---:B------:R-:W-:Y:S02]  /*5a00*/  ISETP.GT.U32.AND P4, PT, R58.reuse, R49, PT ;  /* 0x000000313a00720c */ /* 0x040fe40003f84070 */
[----:B------:R-:W-:Y:S01]  /*5a10*/  IABS R50, R14 ;  /* 0x0000000e00327213 */ /* 0x000fe20000000000 */
[----:B------:R-:W-:Y:S02]  /*5a20*/  IMAD.MOV R55, RZ, RZ, -R55 ;  /* 0x000000ffff377224 */ /* 0x000fe400078e0a37 */
[----:B------:R-:W-:Y:S02]  /*5a30*/  IMAD.MOV R3, RZ, RZ, -R3 ;  /* 0x000000ffff037224 */ /* 0x000fe400078e0a03 */
[C---:B------:R-:W-:Y:S01]  /*5a40*/  IMAD R53, R58.reuse, R55, R53 ;  /* 0x000000373a357224 */ /* 0x040fe200078e0235 */
[----:B------:R-:W-:Y:S01]  /*5a50*/  IABS R55, R9 ;  /* 0x0000000900377213 */ /* 0x000fe20000000000 */
[----:B------:R-:W-:-:S02]  /*5a60*/  IMAD R47, R58, R3, R47 ;  /* 0x000000033a2f7224 */ /* 0x000fc400078e022f */
[----:B------:R-:W-:Y:S01]  /*5a70*/  IMAD.HI.U32 R3, R0, R50, RZ ;  /* 0x0000003200037227 */ /* 0x000fe200078e00ff */
[----:B------:R-:W-:-:S03]  /*5a80*/  IABS R56, R8 ;  /* 0x0000000800387213 */ /* 0x000fc60000000000 */
[----:B------:R-:W-:Y:S02]  /*5a90*/  IMAD.MOV R3, RZ, RZ, -R3 ;  /* 0x000000ffff037224 */ /* 0x000fe400078e0a03 */
[----:B------:R-:W-:-:S04]  /*5aa0*/  IMAD.HI.U32 R57, R0, R55, RZ ;  /* 0x0000003700397227 */ /* 0x000fc800078e00ff */
[----:B------:R-:W-:Y:S01]  /*5ab0*/  @!P4 IMAD.IADD R49, R49, 0x1, -R58 ;  /* 0x000000013131c824 */ /* 0x000fe200078e0a3a */
[C---:B------:R-:W-:Y:S01]  /*5ac0*/  ISETP.GT.U32.AND P4, PT, R58.reuse, R53, PT ;  /* 0x000000353a00720c */ /* 0x040fe20003f84070 */
[----:B------:R-:W-:Y:S02]  /*5ad0*/  IMAD R50, R58, R3, R50 ;  /* 0x000000033a327224 */ /* 0x000fe400078e0232 */
[----:B------:R-:W-:Y:S02]  /*5ae0*/  IMAD.MOV R57, RZ, RZ, -R57 ;  /* 0x000000ffff397224 */ /* 0x000fe400078e0a39 */
[----:B------:R-:W-:Y:S01]  /*5af0*/  IMAD.HI.U32 R3, R0, R56, RZ ;  /* 0x0000003800037227 */ /* 0x000fe200078e00ff */
[----:B------:R-:W-:-:S03]  /*5b00*/  IABS R52, R12 ;  /* 0x0000000c00347213 */ /* 0x000fc60000000000 */
[C---:B------:R-:W-:Y:S01]  /*5b10*/  IMAD R55, R58.reuse, R57, R55 ;  /* 0x000000393a377224 */ /* 0x040fe200078e0237 */
[----:B------:R-:W-:Y:S01]  /*5b20*/  IABS R57, R59 ;  /* 0x0000003b00397213 */ /* 0x000fe20000000000 */
[----:B------:R-:W-:Y:S01]  /*5b30*/  IMAD.MOV R3, RZ, RZ, -R3 ;  /* 0x000000ffff037224 */ /* 0x000fe200078e0a03 */
[----:B------:R-:W-:Y:S01]  /*5b40*/  ISETP.GT.U32.AND P2, PT, R58, R48, PT ;  /* 0x000000303a00720c */ /* 0x000fe20003f44070 */
[----:B------:R-:W-:-:S04]  /*5b50*/  IMAD.HI.U32 R54, R0, R52, RZ ;  /* 0x0000003400367227 */ /* 0x000fc800078e00ff */
[----:B------:R-:W-:Y:S02]  /*5b60*/  IMAD R56, R58, R3, R56 ;  /* 0x000000033a387224 */ /* 0x000fe400078e0238 */
[----:B------:R-:W-:Y:S01]  /*5b70*/  IMAD.HI.U32 R3, R0, R57, RZ ;  /* 0x0000003900037227 */ /* 0x000fe200078e00ff */
[----:B------:R-:W-:-:S03]  /*5b80*/  IABS R61, R4 ;  /* 0x00000004003d7213 */ /* 0x000fc60000000000 */
[----:B------:R-:W-:Y:S02]  /*5b90*/  @!P4 IMAD.IADD R53, R53, 0x1, -R58 ;  /* 0x000000013535c824 */ /* 0x000fe400078e0a3a */
[----:B------:R-:W-:Y:S02]  /*5ba0*/  IMAD.MOV R3, RZ, RZ, -R3 ;  /* 0x000000ffff037224 */ /* 0x000fe400078e0a03 */
[----:B------:R-:W-:Y:S01]  /*5bb0*/  IMAD.MOV R54, RZ, RZ, -R54 ;  /* 0x000000ffff367224 */ /* 0x000fe200078e0a36 */
[C---:B------:R-:W-:Y:S01]  /*5bc0*/  ISETP.GT.U32.AND P1, PT, R58.reuse, R53, PT ;  /* 0x000000353a00720c */ /* 0x040fe20003f24070 */
[C---:B------:R-:W-:Y:S02]  /*5bd0*/  IMAD R57, R58.reuse, R3, R57 ;  /* 0x000000033a397224 */ /* 0x040fe400078e0239 */
[----:B------:R-:W-:Y:S02]  /*5be0*/  IMAD R52, R58, R54, R52 ;  /* 0x000000363a347224 */ /* 0x000fe400078e0234 */
[----:B------:R-:W-:-:S04]  /*5bf0*/  IMAD.HI.U32 R3, R0, R61, RZ ;  /* 0x0000003d00037227 */ /* 0x000fc800078e00ff */
[----:B------:R-:W-:Y:S02]  /*5c00*/  IMAD.MOV R3, RZ, RZ, -R3 ;  /* 0x000000ffff037224 */ /* 0x000fe400078e0a03 */
[--C-:B------:R-:W-:Y:S01]  /*5c10*/  @!P2 IMAD.IADD R48, R48, 0x1, -R58.reuse ;  /* 0x000000013030a824 */ /* 0x100fe200078e0a3a */
[C---:B------:R-:W-:Y:S01]  /*5c20*/  ISETP.GT.U32.AND P2, PT, R58.reuse, R52, PT ;  /* 0x000000343a00720c */ /* 0x040fe20003f44070 */
[----:B------:R-:W-:Y:S01]  /*5c30*/  IMAD R61, R58, R3, R61 ;  /* 0x000000033a3d7224 */ /* 0x000fe200078e023d */
[----:B------:R-:W-:Y:S01]  /*5c40*/  IABS R51, R13 ;  /* 0x0000000d00337213 */ /* 0x000fe20000000000 */
[----:B------:R-:W-:-:S03]  /*5c50*/  @!P1 IMAD.IADD R53, R53, 0x1, -R58 ;  /* 0x0000000135359824 */ /* 0x000fc600078e0a3a */
[----:B------:R-:W-:Y:S01]  /*5c60*/  ISETP.GT.U32.AND P1, PT, R58, R61, PT ;  /* 0x0000003d3a00720c */ /* 0x000fe20003f24070 */
[----:B------:R-:W-:Y:S01]  /*5c70*/  IMAD.HI.U32 R2, R0, R51, RZ ;  /* 0x0000003300027227 */ /* 0x000fe200078e00ff */
[----:B------:R-:W-:Y:S02]  /*5c80*/  IABS R54, R10 ;  /* 0x0000000a00367213 */ /* 0x000fe40000000000 */
[----:B------:R-:W-:Y:S01]  /*5c90*/  ISETP.GT.U32.AND P3, PT, R58, R50, PT ;  /* 0x000000323a00720c */ /* 0x000fe20003f64070 */
[----:B------:R-:W-:Y:S02]  /*5ca0*/  IMAD.MOV R2, RZ, RZ, -R2 ;  /* 0x000000ffff027224 */ /* 0x000fe400078e0a02 */
[----:B------:R-:W-:Y:S01]  /*5cb0*/  @!P2 IMAD.IADD R52, R52, 0x1, -R58 ;  /* 0x000000013434a824 */ /* 0x000fe200078e0a3a */
[C---:B------:R-:W-:Y:S01]  /*5cc0*/  ISETP.GT.U32.AND P6, PT, R58.reuse, R47, PT ;  /* 0x0000002f3a00720c */ /* 0x040fe20003fc4070 */
[C---:B------:R-:W-:Y:S01]  /*5cd0*/  IMAD R51, R58.reuse, R2, R51 ;  /* 0x000000023a337224 */ /* 0x040fe200078e0233 */
[----:B------:R-:W-:Y:S01]  /*5ce0*/  ISETP.GT.U32.AND P0, PT, R58, R48, PT ;  /* 0x000000303a00720c */ /* 0x000fe20003f04070 */
[----:B------:R-:W-:Y:S01]  /*5cf0*/  IMAD.HI.U32 R2, R0, R54, RZ ;  /* 0x0000003600027227 */ /* 0x000fe200078e00ff */
[----:B------:R-:W-:-:S03]  /*5d00*/  ISETP.GT.U32.AND P4, PT, R58, R52, PT ;  /* 0x000000343a00720c */ /* 0x000fc60003f84070 */
[----:B------:R-:W-:Y:S01]  /*5d10*/  @!P1 IMAD.IADD R61, R61, 0x1, -R58 ;  /* 0x000000013d3d9824 */ /* 0x000fe200078e0a3a */
[----:B------:R-:W-:Y:S01]  /*5d20*/  ISETP.GE.AND P1, PT, R12, RZ, PT ;  /* 0x000000ff0c00720c */ /* 0x000fe20003f26270 */
[----:B------:R-:W-:Y:S01]  /*5d30*/  IMAD.MOV R2, RZ, RZ, -R2 ;  /* 0x000000ffff027224 */ /* 0x000fe200078e0a02 */
[----:B------:R-:W-:Y:S01]  /*5d40*/  IABS R60, R6 ;  /* 0x00000006003c7213 */ /* 0x000fe20000000000 */
[----:B------:R-:W-:Y:S01]  /*5d50*/  @!P3 IMAD.IADD R50, R50, 0x1, -R58 ;  /* 0x000000013232b824 */ /* 0x000fe200078e0a3a */
[C---:B------:R-:W-:Y:S01]  /*5d60*/  ISETP.GT.U32.AND P3, PT, R58.reuse, R49, PT ;  /* 0x000000313a00720c */ /* 0x040fe20003f64070 */
[----:B------:R-:W-:Y:S02]  /*5d70*/  IMAD R54, R58, R2, R54 ;  /* 0x000000023a367224 */ /* 0x000fe400078e0236 */
[--C-:B------:R-:W-:Y:S02]  /*5d80*/  @!P6 IMAD.IADD R47, R47, 0x1, -R58.reuse ;  /* 0x000000012f2fe824 */ /* 0x100fe400078e0a3a */
[--C-:B------:R-:W-:Y:S01]  /*5d90*/  @!P0 IMAD.IADD R48, R48, 0x1, -R58.reuse ;  /* 0x0000000130308824 */ /* 0x100fe200078e0a3a */
[----:B------:R-:W-:Y:S01]  /*5da0*/  ISETP.GT.U32.AND P0, PT, R58, R54, PT ;  /* 0x000000363a00720c */ /* 0x000fe20003f04070 */
[----:B------:R-:W-:-:S02]  /*5db0*/  @!P4 IMAD.IADD R52, R52, 0x1, -R58 ;  /* 0x000000013434c824 */ /* 0x000fc400078e0a3a */
[----:B------:R-:W-:Y:S01]  /*5dc0*/  IMAD.HI.U32 R2, R0, R60, RZ ;  /* 0x0000003c00027227 */ /* 0x000fe200078e00ff */
[----:B------:R-:W-:-:S03]  /*5dd0*/  ISETP.GT.U32.AND P6, PT, R58, R47, PT ;  /* 0x0000002f3a00720c */ /* 0x000fc60003fc4070 */
[----:B------:R-:W-:Y:S01]  /*5de0*/  @!P1 IMAD.MOV R52, RZ, RZ, -R52 ;  /* 0x000000ffff349224 */ /* 0x000fe200078e0a34 */
[C---:B------:R-:W-:Y:S01]  /*5df0*/  ISETP.GT.U32.AND P1, PT, R58.reuse, R61, PT ;  /* 0x0000003d3a00720c */ /* 0x040fe20003f24070 */
[----:B------:R-:W-:Y:S02]  /*5e00*/  IMAD.MOV R2, RZ, RZ, -R2 ;  /* 0x000000ffff027224 */ /* 0x000fe400078e0a02 */
[----:B------:R-:W-:Y:S01]  /*5e10*/  @!P3 IMAD.IADD R49, R49, 0x1, -R58 ;  /* 0x000000013131b824 */ /* 0x000fe200078e0a3a */
[C---:B------:R-:W-:Y:S01]  /*5e20*/  ISETP.GT.U32.AND P3, PT, R58.reuse, R55, PT ;  /* 0x000000373a00720c */ /* 0x040fe20003f64070 */
[----:B------:R-:W-:Y:S01]  /*5e30*/  IMAD R60, R58, R2, R60 ;  /* 0x000000023a3c7224 */ /* 0x000fe200078e023c */
[----:B------:R-:W-:Y:S01]  /*5e40*/  IABS R2, R5 ;  /* 0x0000000500027213 */ /* 0x000fe20000000000 */
[--C-:B------:R-:W-:Y:S01]  /*5e50*/  @!P0 IMAD.IADD R54, R54, 0x1, -R58.reuse ;  /* 0x0000000136368824 */ /* 0x100fe200078e0a3a */
[----:B------:R-:W-:Y:S01]  /*5e60*/  ISETP.GE.AND P0, PT, R16, RZ, PT ;  /* 0x000000ff1000720c */ /* 0x000fe20003f06270 */
[----:B------:R-:W-:-:S02]  /*5e70*/  @!P6 IMAD.IADD R47, R47, 0x1, -R58 ;  /* 0x000000012f2fe824 */ /* 0x000fc400078e0a3a */
[----:B------:R-:W-:Y:S01]  /*5e80*/  IMAD.HI.U32 R3, R0, R2, RZ ;  /* 0x0000000200037227 */ /* 0x000fe200078e00ff */
[C---:B------:R-:W-:Y:S01]  /*5e90*/  ISETP.GT.U32.AND P6, PT, R58.reuse, R51, PT ;  /* 0x000000333a00720c */ /* 0x040fe20003fc4070 */
[----:B------:R-:W2:Y:S02]  /*5ea0*/  LDL.LU R16, [R1+0x29cc] ;  /* 0x0029cc0001107983 */ /* 0x000ea40000300800 */
[--C-:B------:R-:W-:Y:S01]  /*5eb0*/  @!P1 IMAD.IADD R61, R61, 0x1, -R58.reuse ;  /* 0x000000013d3d9824 */ /* 0x100fe200078e0a3a */
[----:B------:R-:W-:Y:S01]  /*5ec0*/  ISETP.GE.AND P1, PT, R59, RZ, PT ;  /* 0x000000ff3b00720c */ /* 0x000fe20003f26270 */
[----:B------:R-:W-:Y:S01]  /*5ed0*/  IMAD.MOV R3, RZ, RZ, -R3 ;  /* 0x000000ffff037224 */ /* 0x000fe200078e0a03 */
[----:B------:R-:W0:Y:S01]  /*5ee0*/  LDC R59, c[0x0][0x230] ;  /* 0x00008c00ff3b7b82 */ /* 0x000e220000000800 */
[----:B------:R-:W-:Y:S02]  /*5ef0*/  @!P3 IMAD.IADD R55, R55, 0x1, -R58 ;  /* 0x000000013737b824 */ /* 0x000fe400078e0a3a */
[C---:B------:R-:W-:Y:S01]  /*5f00*/  IMAD R2, R58.reuse, R3, R2 ;  /* 0x000000033a027224 */ /* 0x040fe200078e0202 */
[----:B------:R-:W-:Y:S01]  /*5f10*/  IABS R3, R7 ;  /* 0x0000000700037213 */ /* 0x000fe20000000000 */
[----:B------:R-:W-:Y:S01]  /*5f20*/  @!P0 IMAD.MOV R48, RZ, RZ, -R48 ;  /* 0x000000ffff308224 */ /* 0x000fe200078e0a30 */
[----:B------:R-:W-:Y:S01]  /*5f30*/  ISETP.GT.U32.AND P0, PT, R58, R55, PT ;  /* 0x000000373a00720c */ /* 0x000fe20003f04070 */
[----:B------:R-:W-:-:S02]  /*5f40*/  @!P6 IMAD.IADD R51, R51, 0x1, -R58 ;  /* 0x000000013333e824 */ /* 0x000fc400078e0a3a */
[----:B------:R-:W-:Y:S01]  /*5f50*/  IMAD.HI.U32 R0, R0, R3, RZ ;  /* 0x0000000300007227 */ /* 0x000fe200078e00ff */
[----:B------:R-:W-:-:S03]  /*5f60*/  ISETP.GT.U32.AND P6, PT, R58, R50, PT ;  /* 0x000000323a00720c */ /* 0x000fc60003fc4070 */
[----:B------:R-:W-:-:S04]  /*5f70*/  IMAD.MOV R0, RZ, RZ, -R0 ;  /* 0x000000ffff007224 */ /* 0x000fc800078e0a00 */
[C---:B------:R-:W-:Y:S01]  /*5f80*/  IMAD R3, R58.reuse, R0, R3 ;  /* 0x000000003a037224 */ /* 0x040fe200078e0203 */
[----:B------:R-:W-:Y:S01]  /*5f90*/  ISETP.GT.U32.AND P2, PT, R58, R51, PT ;  /* 0x000000333a00720c */ /* 0x000fe20003f44070 */
[----:B------:R-:W-:-:S03]  /*5fa0*/  @!P0 IMAD.IADD R55, R55, 0x1, -R58 ;  /* 0x0000000137378824 */ /* 0x000fc600078e0a3a */
[C---:B------:R-:W-:Y:S01]  /*5fb0*/  ISETP.GT.U32.AND P0, PT, R58.reuse, R3, PT ;  /* 0x000000033a00720c */ /* 0x040fe20003f04070 */
[----:B0-----:R-:W-:Y:S01]  /*5fc0*/  VIADD R59, R59, 0x3f ;  /* 0x0000003f3b3b7836 */ /* 0x001fe20000000000 */
[----:B------:R-:W-:Y:S01]  /*5fd0*/  ISETP.GT.U32.AND P3, PT, R58, R2, PT ;  /* 0x000000023a00720c */ /* 0x000fe20003f64070 */
[----:B------:R-:W-:Y:S01]  /*5fe0*/  @!P6 IMAD.IADD R50, R50, 0x1, -R58 ;  /* 0x000000013232e824 */ /* 0x000fe200078e0a3a */
[----:B------:R-:W-:Y:S02]  /*5ff0*/  ISETP.GT.U32.AND P6, PT, R58, R56, PT ;  /* 0x000000383a00720c */ /* 0x000fe40003fc4070 */
[----:B------:R-:W-:-:S04]  /*6000*/  SHF.R.S32.HI R0, RZ, 0x1f, R59 ;  /* 0x0000001fff007819 */ /* 0x000fc8000001143b */
[----:B------:R-:W-:Y:S02]  /*6010*/  LEA.HI R0, R0, R59, RZ, 0x6 ;  /* 0x0000003b00007211 */ /* 0x000fe400078f30ff */
[----:B------:R-:W0:Y:S01]  /*6020*/  S2R R59, SR_TID.X ;  /* 0x00000000003b7919 */ /* 0x000e220000002100 */
[--C-:B------:R-:W-:Y:S01]  /*6030*/  @!P2 IMAD.IADD R51, R51, 0x1, -R58.reuse ;  /* 0x000000013333a824 */ /* 0x100fe200078e0a3a */
[----:B------:R-:W-:Y:S01]  /*6040*/  ISETP.GT.U32.AND P2, PT, R58, R57, PT ;  /* 0x000000393a00720c */ /* 0x000fe20003f44070 */
[--C-:B------:R-:W-:Y:S01]  /*6050*/  @!P0 IMAD.IADD R3, R3, 0x1, -R58.reuse ;  /* 0x0000000103038824 */ /* 0x100fe200078e0a3a */
[----:B------:R-:W-:Y:S02]  /*6060*/  ISETP.GE.AND P0, PT, R4, RZ, PT ;  /* 0x000000ff0400720c */ /* 0x000fe40003f06270 */
[----:B------:R-:W-:Y:S01]  /*6070*/  ISETP.GT.U32.AND P4, PT, R58, R60, PT ;  /* 0x0000003c3a00720c */ /* 0x000fe20003f84070 */
[----:B------:R-:W1:Y:S01]  /*6080*/  S2R R4, SR_TID.X ;  /* 0x0000000000047919 */ /* 0x000e620000002100 */
[--C-:B------:R-:W-:Y:S01]  /*6090*/  @!P6 IMAD.IADD R56, R56, 0x1, -R58.reuse ;  /* 0x000000013838e824 */ /* 0x100fe200078e0a3a */
[----:B------:R-:W-:Y:S01]  /*60a0*/  ISETP.GE.AND P6, PT, R15, RZ, PT ;  /* 0x000000ff0f00720c */ /* 0x000fe20003fc6270 */
[--C-:B------:R-:W-:Y:S01]  /*60b0*/  @!P3 IMAD.IADD R2, R2, 0x1, -R58.reuse ;  /* 0x000000010202b824 */ /* 0x100fe200078e0a3a */
[----:B------:R-:W-:Y:S01]  /*60c0*/  ISETP.GT.U32.AND P3, PT, R58, R54, PT ;  /* 0x000000363a00720c */ /* 0x000fe20003f64070 */
[----:B------:R-:W-:Y:S01]  /*60d0*/  @!P5 IMAD.MOV R47, RZ, RZ, -R47 ;  /* 0x000000ffff2fd224 */ /* 0x000fe200078e0a2f */
[----:B------:R-:W3:Y:S02]  /*60e0*/  LDL.LU R15, [R1+0x29c8] ;  /* 0x0029c800010f7983 */ /* 0x000ee40000300800 */
[----:B------:R-:W-:Y:S01]  /*60f0*/  @!P2 IMAD.IADD R57, R57, 0x1, -R58 ;  /* 0x000000013939a824 */ /* 0x000fe200078e0a3a */
[----:B------:R-:W-:-:S03]  /*6100*/  ISETP.GE.AND P2, PT, R14, RZ, PT ;  /* 0x000000ff0e00720c */ /* 0x000fc60003f46270 */
[--C-:B------:R-:W-:Y:S01]  /*6110*/  @!P4 IMAD.IADD R60, R60, 0x1, -R58.reuse ;  /* 0x000000013c3cc824 */ /* 0x100fe200078e0a3a */
[----:B------:R-:W-:Y:S01]  /*6120*/  ISETP.GE.AND P4, PT, R13, RZ, PT ;  /* 0x000000ff0d00720c */ /* 0x000fe20003f86270 */
[----:B------:R-:W4:Y:S01]  /*6130*/  LDL.LU R14, [R1+0x29c4] ;  /* 0x0029c400010e7983 */ /* 0x000f220000300800 */
[----:B------:R-:W-:Y:S01]  /*6140*/  @!P6 IMAD.MOV R49, RZ, RZ, -R49 ;  /* 0x000000ffff31e224 */ /* 0x000fe200078e0a31 */
[----:B------:R-:W-:Y:S01]  /*6150*/  ISETP.GT.U32.AND P6, PT, R58, R2, PT ;  /* 0x000000023a00720c */ /* 0x000fe20003fc4070 */
[----:B------:R-:W-:Y:S01]  /*6160*/  @!P3 IMAD.IADD R54, R54, 0x1, -R58 ;  /* 0x000000013636b824 */ /* 0x000fe200078e0a3a */
[----:B------:R-:W-:Y:S01]  /*6170*/  ISETP.GE.AND P3, PT, R11, RZ, PT ;  /* 0x000000ff0b00720c */ /* 0x000fe20003f66270 */
[----:B------:R-:W5:Y:S01]  /*6180*/  LDL.LU R13, [R1+0x29c0] ;  /* 0x0029c000010d7983 */ /* 0x000f620000300800 */
[C---:B------:R-:W-:Y:S02]  /*6190*/  ISETP.GT.U32.AND P5, PT, R58.reuse, R56, PT ;  /* 0x000000383a00720c */ /* 0x040fe40003fa4070 */
[----:B------:R-:W-:Y:S01]  /*61a0*/  @!P2 IMAD.MOV R50, RZ, RZ, -R50 ;  /* 0x000000ffff32a224 */ /* 0x000fe200078e0a32 */
[----:B------:R-:W-:Y:S01]  /*61b0*/  ISETP.GT.U32.AND P2, PT, R58, R57, PT ;  /* 0x000000393a00720c */ /* 0x000fe20003f44070 */
[----:B------:R-:W2:Y:S01]  /*61c0*/  LDL.LU R12, [R1+0x29bc] ;  /* 0x0029bc00010c7983 */ /* 0x000ea20000300800 */
[----:B0-----:R-:W-:-:S02]  /*61d0*/  IMAD.SHL.U32 R59, R59, 0x40, RZ ;  /* 0x000000403b3b7824 */ /* 0x001fc400078e00ff */
[----:B------:R-:W-:Y:S01]  /*61e0*/  @!P4 IMAD.MOV R51, RZ, RZ, -R51 ;  /* 0x000000ffff33c224 */ /* 0x000fe200078e0a33 */
[----:B------:R-:W-:Y:S01]  /*61f0*/  ISETP.GT.U32.AND P4, PT, R58, R60, PT ;  /* 0x0000003c3a00720c */ /* 0x000fe20003f84070 */
[--C-:B------:R-:W-:Y:S01]  /*6200*/  @!P6 IMAD.IADD R2, R2, 0x1, -R58.reuse ;  /* 0x000000010202e824 */ /* 0x100fe200078e0a3a */
[----:B------:R-:W-:Y:S01]  /*6210*/  ISETP.GE.AND P6, PT, R6, RZ, PT ;  /* 0x000000ff0600720c */ /* 0x000fe20003fc6270 */
[----:B------:R-:W-:Y:S01]  /*6220*/  @!P3 IMAD.MOV R53, RZ, RZ, -R53 ;  /* 0x000000ffff35b224 */ /* 0x000fe200078e0a35 */
[----:B------:R-:W-:Y:S01]  /*6230*/  ISETP.GE.AND P3, PT, R5, RZ, PT ;  /* 0x000000ff0500720c */ /* 0x000fe20003f66270 */
[C---:B-1----:R-:W-:Y:S01]  /*6240*/  IMAD.SHL.U32 R6, R4.reuse, 0x8, RZ ;  /* 0x0000000804067824 */ /* 0x042fe200078e00ff */
[----:B------:R-:W-:Y:S01]  /*6250*/  LOP3.LUT R5, R4, 0x3, RZ, 0xc0, !PT ;  /* 0x0000000304057812 */ /* 0x000fe200078ec0ff */
[----:B------:R-:W-:Y:S01]  /*6260*/  @!P5 IMAD.IADD R56, R56, 0x1, -R58 ;  /* 0x000000013838d824 */ /* 0x000fe200078e0a3a */
[----:B------:R-:W-:Y:S01]  /*6270*/  LOP3.LUT R59, R59, 0x1c0, RZ, 0xc0, !PT ;  /* 0x000001c03b3b7812 */ /* 0x000fe200078ec0ff */
[----:B------:R-:W3:Y:S01]  /*6280*/  LDL.LU R11, [R1+0x29b8] ;  /* 0x0029b800010b7983 */ /* 0x000ee20000300800 */
[----:B------:R-:W-:Y:S01]  /*6290*/  SHF.R.U32.HI R4, RZ, 0x2, R4 ;  /* 0x00000002ff047819 */ /* 0x000fe20000011604 */
[----:B------:R-:W-:Y:S01]  /*62a0*/  IMAD R0, R5, 0x420, RZ ;  /* 0x0000042005007824 */ /* 0x000fe200078e02ff */
[----:B------:R-:W-:-:S02]  /*62b0*/  LOP3.LUT R6, R59, 0x30, R6, 0xf8, !PT ;  /* 0x000000303b067812 */ /* 0x000fc400078ef806 */
[----:B------:R-:W-:Y:S01]  /*62c0*/  SGXT.U32 R59, R4, 0x3 ;  /* 0x00000003043b781a */ /* 0x000fe20000000000 */
[--C-:B------:R-:W-:Y:S01]  /*62d0*/  @!P2 IMAD.IADD R57, R57, 0x1, -R58.reuse ;  /* 0x000000013939a824 */ /* 0x100fe200078e0a3a */
[----:B------:R-:W-:Y:S01]  /*62e0*/  ISETP.GE.AND P5, PT, R10, RZ, PT ;  /* 0x000000ff0a00720c */ /* 0x000fe20003fa6270 */
[----:B------:R-:W-:Y:S01]  /*62f0*/  @!P4 IMAD.IADD R60, R60, 0x1, -R58 ;  /* 0x000000013c3cc824 */ /* 0x000fe200078e0a3a */
[----:B------:R-:W4:Y:S01]  /*6300*/  LDL.LU R10, [R1+0x29b4] ;  /* 0x0029b400010a7983 */ /* 0x000f220000300800 */
[----:B------:R-:W-:Y:S02]  /*6310*/  ISETP.GE.AND P2, PT, R9, RZ, PT ;  /* 0x000000ff0900720c */ /* 0x000fe40003f46270 */
[----:B------:R-:W-:Y:S01]  /*6320*/  ISETP.GE.AND P4, PT, R8, RZ, PT ;  /* 0x000000ff0800720c */ /* 0x000fe20003f86270 */
[----:B------:R-:W5:Y:S01]  /*6330*/  LDL.LU R9, [R1+0x29b0] ;  /* 0x0029b00001097983 */ /* 0x000f620000300800 */
[----:B------:R-:W-:Y:S02]  /*6340*/  LOP3.LUT R0, R0, R59, RZ, 0xfc, !PT ;  /* 0x0000003b00007212 */ /* 0x000fe400078efcff */
[----:B------:R-:W0:Y:S01]  /*6350*/  LDC R59, c[0x0][0x23c] ;  /* 0x00008f00ff3b7b82 */ /* 0x000e220000000800 */
[----:B------:R-:W2:Y:S04]  /*6360*/  LDL.LU R8, [R1+0x29ac] ;  /* 0x0029ac0001087983 */ /* 0x000ea80000300800 */
[----:B------:R-:W3:Y:S04]  /*6370*/  LDL.LU R6, [R1+0x14] ;  /* 0x0000140001067983 */ /* 0x000ee80000300800 */
[----:B------:R-:W4:Y:S04]  /*6380*/  LDL.LU R5, [R1+0x10] ;  /* 0x0000100001057983 */ /* 0x000f280000300800 */
[----:B------:R-:W5:Y:S04]  /*6390*/  LDL.LU R4, [R1+0x8] ;  /* 0x0000080001047983 */ /* 0x000f680000300800 */
[----:B------:R1:W-:Y:S04]  /*63a0*/  STL [R1+0x2934], R0 ;  /* 0x0029340001007387 */ /* 0x0003e80000100800 */
[----:B-1----:R-:W2:Y:S01]  /*63b0*/  LDL.LU R0, [R1+0xc] ;  /* 0x00000c0001007983 */ /* 0x002ea20000300800 */
[----:B------:R-:W-:Y:S01]  /*63c0*/  @!P5 IMAD.MOV R54, RZ, RZ, -R54 ;  /* 0x000000ffff36d224 */ /* 0x000fe200078e0a36 */
[----:B------:R-:W-:-:S13]  /*63d0*/  ISETP.GT.U32.AND P5, PT, R58, R3, PT ;  /* 0x000000033a00720c */ /* 0x000fda0003fa4070 */
[----:B------:R-:W-:Y:S02]  /*63e0*/  @!P5 IMAD.IADD R3, R3, 0x1, -R58 ;  /* 0x000000010303d824 */ /* 0x000fe400078e0a3a */
[----:B------:R-:W1:Y:S01]  /*63f0*/  S2R R58, SR_TID.X ;  /* 0x00000000003a7919 */ /* 0x000e620000002100 */
[----:B------:R-:W-:Y:S02]  /*6400*/  @!P2 IMAD.MOV R55, RZ, RZ, -R55 ;  /* 0x000000ffff37a224 */ /* 0x000fe400078e0a37 */
[----:B------:R-:W-:Y:S02]  /*6410*/  @!P1 IMAD.MOV R57, RZ, RZ, -R57 ;  /* 0x000000ffff399224 */ /* 0x000fe400078e0a39 */
[----:B------:R-:W-:Y:S01]  /*6420*/  @!P4 IMAD.MOV R56, RZ, RZ, -R56 ;  /* 0x000000ffff38c224 */ /* 0x000fe200078e0a38 */
[----:B------:R-:W-:Y:S02]  /*6430*/  ISETP.GE.AND P4, PT, R7, RZ, PT ;  /* 0x000000ff0700720c */ /* 0x000fe40003f86270 */
[----:B------:R-:W5:Y:S01]  /*6440*/  LDL.LU R7, [R1+0x29a8] ;  /* 0x0029a80001077983 */ /* 0x000f620000300800 */
[----:B-1----:R-:W-:-:S05]  /*6450*/  LOP3.LUT R58, R58, 0x1f, RZ, 0xc0, !PT ;  /* 0x0000001f3a3a7812 */ /* 0x002fca00078ec0ff */
[----:B0-----:R-:W-:-:S04]  /*6460*/  IMAD R58, R58, R59, RZ ;  /* 0x0000003b3a3a7224 */ /* 0x001fc800078e02ff */
[----:B------:R-:W-:Y:S01]  /*6470*/  IMAD R59, R59, 0x20, R58 ;  /* 0x000000203b3b7824 */ /* 0x000fe200078e023a */
[----:B------:R-:W-:-:S04]  /*6480*/  IADD3 R58, P1, R58, UR6, RZ ;  /* 0x000000063a3a7c10 */ /* 0x000fc8000ff3e0ff */
[----:B------:R-:W-:Y:S01]  /*6490*/  IADD3 R59, P5, R59, UR6, RZ ;  /* 0x000000063b3b7c10 */ /* 0x000fe2000ffbe0ff */
[----:B------:R0:W-:Y:S01]  /*64a0*/  STL [R1+0x2958], R58 ;  /* 0x0029583a01007387 */ /* 0x0001e20000100800 */
[----:B--2---:R-:W-:-:S03]  /*64b0*/  ISETP.NE.AND P2, PT, R0, RZ, PT ;  /* 0x000000ff0000720c */ /* 0x004fc60003f45270 */
[----:B0-----:R-:W2:Y:S01]  /*64c0*/  LDL.LU R58, [R1] ;  /* 0x00000000013a7983 */ /* 0x001ea20000300800 */
[----:B------:R-:W-:Y:S01]  /*64d0*/  LOP3.LUT R0, RZ, R0, RZ, 0x33, !PT ;  /* 0x00000000ff007212 */ /* 0x000fe200078e33ff */
[----:B------:R-:W-:Y:S01]  /*64e0*/  @!P3 IMAD.MOV R2, RZ, RZ, -R2 ;  /* 0x000000ffff02b224 */ /* 0x000fe200078e0a02 */
[----:B------:R-:W-:Y:S02]  /*64f0*/  UIMAD UR8, UR8, 0x2e, URZ ;  /* 0x0000002e080878a4 */ /* 0x000fe4000f8e023f */
[C---:B---3--:R-:W-:Y:S01]  /*6500*/  SEL R6, R0.reuse, R6, !P2 ;  /* 0x0000000600067207 */ /* 0x048fe20005000000 */
[----:B------:R0:W-:Y:S01]  /*6510*/  STL [R1+0x295c], R59 ;  /* 0x00295c3b01007387 */ /* 0x0001e20000100800 */
[C---:B----4-:R-:W-:Y:S01]  /*6520*/  SEL R5, R0.reuse, R5, !P2 ;  /* 0x0000000500057207 */ /* 0x050fe20005000000 */
[----:B------:R-:W-:Y:S01]  /*6530*/  @!P6 IMAD.MOV R60, RZ, RZ, -R60 ;  /* 0x000000ffff3ce224 */ /* 0x000fe200078e0a3c */
[----:B-----5:R-:W-:Y:S01]  /*6540*/  SEL R4, R0, R4, !P2 ;  /* 0x0000000400047207 */ /* 0x020fe20005000000 */
[----:B------:R-:W-:Y:S01]  /*6550*/  @!P0 IMAD.MOV R61, RZ, RZ, -R61 ;  /* 0x000000ffff3d8224 */ /* 0x000fe200078e0a3d */
[----:B------:R-:W-:Y:S01]  /*6560*/  UIMAD UR39, UR39, 0x2c, URZ ;  /* 0x0000002c272778a4 */ /* 0x000fe2000f8e023f */
[----:B------:R-:W-:Y:S01]  /*6570*/  @!P4 IMAD.MOV R3, RZ, RZ, -R3 ;  /* 0x000000ffff03c224 */ /* 0x000fe200078e0a03 */
[----:B------:R-:W-:-:S02]  /*6580*/  UIMAD UR55, UR55, 0x2b, URZ ;  /* 0x0000002b373778a4 */ /* 0x000fc4000f8e023f */
[----:B------:R-:W-:Y:S01]  /*6590*/  UIMAD UR19, UR19, 0x2a, URZ ;  /* 0x0000002a131378a4 */ /* 0x000fe2000f8e023f */
[----:B0-----:R-:W3:Y:S01]  /*65a0*/  LDL.LU R59, [R1+0x4] ;  /* 0x00000400013b7983 */ /* 0x001ee20000300800 */
[----:B------:R-:W-:Y:S02]  /*65b0*/  UIMAD UR47, UR47, 0x29, URZ ;  /* 0x000000292f2f78a4 */ /* 0x000fe4000f8e023f */
[----:B------:R-:W-:Y:S01]  /*65c0*/  UIMAD UR27, UR27, 0x28, URZ ;  /* 0x000000281b1b78a4 */ /* 0x000fe2000f8e023f */
[----:B------:R0:W-:Y:S01]  /*65d0*/  STL [R1+0x64], R6 ;  /* 0x0000640601007387 */ /* 0x0001e20000100800 */
[----:B------:R-:W-:Y:S02]  /*65e0*/  UIMAD UR9, UR9, 0x27, URZ ;  /* 0x00000027090978a4 */ /* 0x000fe4000f8e023f */
[----:B------:R-:W-:Y:S02]  /*65f0*/  UIMAD UR51, UR51, 0x26, URZ ;  /* 0x00000026333378a4 */ /* 0x000fe4000f8e023f */
[----:B------:R-:W-:-:S02]  /*6600*/  UIMAD UR43, UR43, 0x25, URZ ;  /* 0x000000252b2b78a4 */ /* 0x000fc4000f8e023f */
[----:B------:R-:W-:Y:S02]  /*6610*/  UIMAD UR31, UR31, 0x24, URZ ;  /* 0x000000241f1f78a4 */ /* 0x000fe4000f8e023f */
[----:B------:R-:W-:Y:S01]  /*6620*/  UIMAD UR23, UR23, 0x23, URZ ;  /* 0x00000023171778a4 */ /* 0x000fe2000f8e023f */
[----:B0-----:R-:W4:Y:S01]  /*6630*/  LDL.LU R6, [R1+0x29a4] ;  /* 0x0029a40001067983 */ /* 0x001f220000300800 */
[----:B------:R-:W-:Y:S02]  /*6640*/  UIMAD UR15, UR15, 0x22, URZ ;  /* 0x000000220f0f78a4 */ /* 0x000fe4000f8e023f */
[----:B------:R-:W-:Y:S01]  /*6650*/  UIMAD UR10, UR10, 0x21, URZ ;  /* 0x000000210a0a78a4 */ /* 0x000fe2000f8e023f */
[----:B------:R0:W-:Y:S01]  /*6660*/  STL [R1+0x60], R5 ;  /* 0x0000600501007387 */ /* 0x0001e20000100800 */
[----:B------:R-:W-:Y:S02]  /*6670*/  USHF.L.U32 UR53, UR53, 0x5, URZ ;  /* 0x0000000535357899 */ /* 0x000fe4000800063f */
[----:B------:R-:W-:-:S02]  /*6680*/  UIMAD UR49, UR49, 0x1f, URZ ;  /* 0x0000001f313178a4 */ /* 0x000fc4000f8e023f */
[----:B------:R-:W-:Y:S02]  /*6690*/  UIMAD UR45, UR45, 0x1e, URZ ;  /* 0x0000001e2d2d78a4 */ /* 0x000fe4000f8e023f */
[----:B------:R-:W-:Y:S02]  /*66a0*/  UIMAD UR41, UR41, 0x1d, URZ ;  /* 0x0000001d292978a4 */ /* 0x000fe4000f8e023f */
[----:B------:R-:W-:Y:S01]  /*66b0*/  UIMAD UR37, UR37, 0x1c, URZ ;  /* 0x0000001c252578a4 */ /* 0x000fe2000f8e023f */
[----:B0-----:R-:W5:Y:S01]  /*66c0*/  LDL.LU R5, [R1+0x29a0] ;  /* 0x0029a00001057983 */ /* 0x001f620000300800 */
[----:B------:R-:W-:Y:S02]  /*66d0*/  UIMAD UR29, UR29, 0x1b, URZ ;  /* 0x0000001b1d1d78a4 */ /* 0x000fe4000f8e023f */
[----:B------:R-:W-:Y:S01]  /*66e0*/  UIMAD UR25, UR25, 0x1a, URZ ;  /* 0x0000001a191978a4 */ /* 0x000fe2000f8e023f */
[----:B------:R0:W-:Y:S01]  /*66f0*/  STL [R1+0x5c], R4 ;  /* 0x00005c0401007387 */ /* 0x0001e20000100800 */
[----:B------:R-:W-:-:S02]  /*6700*/  UIMAD UR21, UR21, 0x19, URZ ;  /* 0x00000019151578a4 */ /* 0x000fc4000f8e023f */
[----:B------:R-:W-:Y:S02]  /*6710*/  UIMAD UR17, UR17, 0x18, URZ ;  /* 0x00000018111178a4 */ /* 0x000fe4000f8e023f */
[----:B------:R-:W-:Y:S01]  /*6720*/  UIMAD UR13, UR13, 0x17, URZ ;  /* 0x000000170d0d78a4 */ /* 0x000fe2000f8e023f */
[----:B------:R-:W-:Y:S01]  /*6730*/  ULDC UR6, c[0x0][0x238] ;  /* 0x00008e0000067ab9 */ /* 0x000fe20000000800 */
[----:B0-----:R-:W4:Y:S01]  /*6740*/  LDL.LU R4, [R1+0x299c] ;  /* 0x00299c0001047983 */ /* 0x001f220000300800 */
[C---:B--2---:R-:W-:Y:S02]  /*6750*/  SEL R58, R0.reuse, R58, !P2 ;  /* 0x0000003a003a7207 */ /* 0x044fe40005000000 */
[----:B---3--:R-:W-:-:S05]  /*6760*/  SEL R59, R0, R59, !P2 ;  /* 0x0000003b003b7207 */ /* 0x008fca0005000000 */
[----:B------:R4:W-:Y:S04]  /*6770*/  STL [R1+0x58], R59 ;  /* 0x0000583b01007387 */ /* 0x0009e80000100800 */
[----:B------:R5:W-:Y:S01]  /*6780*/  STL [R1+0x54], R58 ;  /* 0x0000543a01007387 */ /* 0x000be20000100800 */
[----:B----4-:R-:W-:Y:S01]  /*6790*/  SEL R59, R0, R4, !P2 ;  /* 0x00000004003b7207 */ /* 0x010fe20005000000 */
[----:B------:R-:W-:-:S05]  /*67a0*/  IMAD.MOV.U32 R4, RZ, RZ, R0 ;  /* 0x000000ffff047224 */ /* 0x000fca00078e0000 */
[C---:B-----5:R-:W-:Y:S02]  /*67b0*/  SEL R58, R4.reuse, R5, !P2 ;  /* 0x00000005043a7207 */ /* 0x060fe40005000000 */
        /* <DEDUP_REMOVED lines=9> */
[----:B-1----:R-:W-:-:S03]  /*6850*/  SEL R0, R4, R10, !P2 ;  /* 0x0000000a04007207 */ /* 0x002fc60005000000 */
[----:B------:R0:W-:Y:S01]  /*6860*/  STL [R1+0x3c], R5 ;  /* 0x00003c0501007387 */ /* 0x0001e20000100800 */
[----:B--2---:R-:W-:-:S03]  /*6870*/  SEL R6, R4, R11, !P2 ;  /* 0x0000000b04067207 */ /* 0x004fc60005000000 */
[----:B------:R1:W-:Y:S04]  /*6880*/  STL [R1+0x38], R0 ;  /* 0x0000380001007387 */ /* 0x0003e80000100800 */
[----:B------:R2:W-:Y:S01]  /*6890*/  STL [R1+0x34], R6 ;  /* 0x0000340601007387 */ /* 0x0005e20000100800 */
[C---:B0-----:R-:W-:Y:S02]  /*68a0*/  SEL R5, R4.reuse, R12, !P2 ;  /* 0x0000000c04057207 */ /* 0x041fe40005000000 */
[----:B-1----:R-:W-:-:S03]  /*68b0*/  SEL R0, R4, R13, !P2 ;  /* 0x0000000d04007207 */ /* 0x002fc60005000000 */
[----:B------:R0:W-:Y:S01]  /*68c0*/  STL [R1+0x30], R5 ;  /* 0x0000300501007387 */ /* 0x0001e20000100800 */
[----:B--2---:R-:W-:-:S03]  /*68d0*/  SEL R6, R4, R14, !P2 ;  /* 0x0000000e04067207 */ /* 0x004fc60005000000 */
[----:B------:R1:W-:Y:S04]  /*68e0*/  STL [R1+0x2c], R0 ;  /* 0x00002c0001007387 */ /* 0x0003e80000100800 */
[----:B------:R2:W-:Y:S01]  /*68f0*/  STL [R1+0x28], R6 ;  /* 0x0000280601007387 */ /* 0x0005e20000100800 */
[C---:B0-----:R-:W-:Y:S02]  /*6900*/  SEL R5, R4.reuse, R15, !P2 ;  /* 0x0000000f04057207 */ /* 0x041fe40005000000 */
[C---:B-1----:R-:W-:Y:S02]  /*6910*/  SEL R0, R4.reuse, R16, !P2 ;  /* 0x0000001004007207 */ /* 0x042fe40005000000 */
[----:B------:R-:W3:Y:S01]  /*6920*/  LDL.LU R16, [R1+0x18] ;  /* 0x0000180001107983 */ /* 0x000ee20000300800 */
[----:B--2---:R-:W-:-:S03]  /*6930*/  SEL R6, R4, R17, !P2 ;  /* 0x0000001104067207 */ /* 0x004fc60005000000 */
[----:B------:R0:W-:Y:S01]  /*6940*/  STL [R1+0x24], R5 ;  /* 0x0000240501007387 */ /* 0x0001e20000100800 */
[----:B------:R-:W-:-:S03]  /*6950*/  SEL R59, R4, R20, !P2 ;  /* 0x00000014043b7207 */ /* 0x000fc60005000000 */
[----:B------:R1:W-:Y:S01]  /*6960*/  STL [R1+0x20], R0 ;  /* 0x0000200001007387 */ /* 0x0003e20000100800 */
[----:B0-----:R-:W-:-:S03]  /*6970*/  SEL R5, R4, R18, !P2 ;  /* 0x0000001204057207 */ /* 0x001fc60005000000 */
[----:B------:R-:W-:Y:S01]  /*6980*/  STL [R1+0x1c], R6 ;  /* 0x00001c0601007387 */ /* 0x000fe20000100800 */
[----:B-1----:R-:W-:-:S03]  /*6990*/  SEL R0, R4, R19, !P2 ;  /* 0x0000001304007207 */ /* 0x002fc60005000000 */
[----:B------:R-:W-:Y:S01]  /*69a0*/  STL [R1+0x14], R5 ;  /* 0x0000140501007387 */ /* 0x000fe20000100800 */
[----:B------:R-:W-:-:S03]  /*69b0*/  SEL R58, R4, R21, !P2 ;  /* 0x00000015043a7207 */ /* 0x000fc60005000000 */
[----:B------:R-:W-:Y:S04]  /*69c0*/  STL [R1+0x2990], R59 ;  /* 0x0029903b01007387 */ /* 0x000fe80000100800 */
[----:B------:R0:W-:Y:S04]  /*69d0*/  STL [R1+0x10], R0 ;  /* 0x0000100001007387 */ /* 0x0001e80000100800 */
[----:B------:R-:W-:Y:S01]  /*69e0*/  STL [R1+0x2994], R58 ;  /* 0x0029943a01007387 */ /* 0x000fe20000100800 */
[----:B0-----:R-:W-:-:S05]  /*69f0*/  SEL R0, R4, R22, !P2 ;  /* 0x0000001604007207 */ /* 0x001fca0005000000 */
[----:B------:R0:W-:Y:S04]  /*6a00*/  STL [R1+0x2998], R0 ;  /* 0x0029980001007387 */ /* 0x0001e80000100800 */
[----:B0-----:R-:W2:Y:S04]  /*6a10*/  LDL.LU R0, [R1+0x64] ;  /* 0x0000640001007983 */ /* 0x001ea80000300800 */
[----:B------:R-:W4:Y:S04]  /*6a20*/  LDL.LU R58, [R1+0x58] ;  /* 0x00005800013a7983 */ /* 0x000f280000300800 */
[----:B------:R-:W5:Y:S01]  /*6a30*/  LDL.LU R59, [R1+0x54] ;  /* 0x00005400013b7983 */ /* 0x000f620000300800 */
[----:B------:R-:W-:-:S05]  /*6a40*/  IMAD.MOV.U32 R22, RZ, RZ, R4 ;  /* 0x000000ffff167224 */ /* 0x000fca00078e0004 */
[C---:B------:R-:W-:Y:S02]  /*6a50*/  SEL R12, R22.reuse, R38, !P2 ;  /* 0x00000026160c7207 */ /* 0x040fe40005000000 */
[----:B------:R-:W0:Y:S01]  /*6a60*/  S2R R38, SR_TID.X ;  /* 0x0000000000267919 */ /* 0x000e220000002100 */
[C---:B------:R-:W-:Y:S02]  /*6a70*/  SEL R15, R22.reuse, R41, !P2 ;  /* 0x00000029160f7207 */ /* 0x040fe40005000000 */
[----:B------:R-:W1:Y:S01]  /*6a80*/  LDC R41, c[0x0][0x23c] ;  /* 0x00008f00ff297b82 */ /* 0x000e620000000800 */
[C---:B------:R-:W-:Y:S02]  /*6a90*/  SEL R21, R22.reuse, R2, !P2 ;  /* 0x0000000216157207 */ /* 0x040fe40005000000 */
[----:B------:R-:W3:Y:S01]  /*6aa0*/  S2R R2, SR_TID.X ;  /* 0x0000000000027919 */ /* 0x000ee20000002100 */
[C---:B------:R-:W-:Y:S02]  /*6ab0*/  SEL R14, R22.reuse, R40, !P2 ;  /* 0x00000028160e7207 */ /* 0x040fe40005000000 */
[----:B------:R-:W-:-:S02]  /*6ac0*/  SEL R23, R22, R23, !P2 ;  /* 0x0000001716177207 */ /* 0x000fc40005000000 */
[----:B0-----:R-:W-:-:S05]  /*6ad0*/  LOP3.LUT R40, R38, 0x1f, RZ, 0xc0, !PT ;  /* 0x0000001f26287812 */ /* 0x001fca00078ec0ff */
[----:B-1----:R-:W-:Y:S02]  /*6ae0*/  IMAD R40, R40, R41, RZ ;  /* 0x0000002928287224 */ /* 0x002fe400078e02ff */
[----:B------:R-:W0:Y:S01]  /*6af0*/  LDC R41, c[0x0][0x23c] ;  /* 0x00008f00ff297b82 */ /* 0x000e220000000800 */
[C---:B------:R-:W-:Y:S02]  /*6b00*/  SEL R24, R22.reuse, R24, !P2 ;  /* 0x0000001816187207 */ /* 0x040fe40005000000 */
[C---:B------:R-:W-:Y:S02]  /*6b10*/  SEL R25, R22.reuse, R25, !P2 ;  /* 0x0000001916197207 */ /* 0x040fe40005000000 */
[C---:B------:R-:W-:Y:S02]  /*6b20*/  SEL R26, R22.reuse, R26, !P2 ;  /* 0x0000001a161a7207 */ /* 0x040fe40005000000 */
[C---:B------:R-:W-:Y:S02]  /*6b30*/  SEL R27, R22.reuse, R27, !P2 ;  /* 0x0000001b161b7207 */ /* 0x040fe40005000000 */
[----:B------:R-:W-:-:S02]  /*6b40*/  SEL R28, R22, R28, !P2 ;  /* 0x0000001c161c7207 */ /* 0x000fc40005000000 */
[C---:B------:R-:W-:Y:S02]  /*6b50*/  SEL R29, R22.reuse, R29, !P2 ;  /* 0x0000001d161d7207 */ /* 0x040fe40005000000 */
[C---:B------:R-:W-:Y:S02]  /*6b60*/  SEL R4, R22.reuse, R30, !P2 ;  /* 0x0000001e16047207 */ /* 0x040fe40005000000 */
[C---:B------:R-:W-:Y:S01]  /*6b70*/  SEL R5, R22.reuse, R31, !P2 ;  /* 0x0000001f16057207 */ /* 0x040fe20005000000 */
[----:B------:R-:W5:Y:S01]  /*6b80*/  LDL.LU R30, [R1+0x48] ;  /* 0x00004800011e7983 */ /* 0x000f620000300800 */
[C---:B------:R-:W-:Y:S02]  /*6b90*/  SEL R6, R22.reuse, R32, !P2 ;  /* 0x0000002016067207 */ /* 0x040fe40005000000 */
[C---:B------:R-:W-:Y:S01]  /*6ba0*/  SEL R7, R22.reuse, R33, !P2 ;  /* 0x0000002116077207 */ /* 0x040fe20005000000 */
[----:B------:R-:W5:Y:S01]  /*6bb0*/  LDL.LU R31, [R1+0x3c] ;  /* 0x00003c00011f7983 */ /* 0x000f620000300800 */
[----:B------:R-:W-:-:S02]  /*6bc0*/  SEL R8, R22, R34, !P2 ;  /* 0x0000002216087207 */ /* 0x000fc40005000000 */
[C---:B------:R-:W-:Y:S01]  /*6bd0*/  SEL R9, R22.reuse, R35, !P2 ;  /* 0x0000002316097207 */ /* 0x040fe20005000000 */
[----:B------:R-:W5:Y:S01]  /*6be0*/  LDL.LU R32, [R1+0x38] ;  /* 0x0000380001207983 */ /* 0x000f620000300800 */
        /* <DEDUP_REMOVED lines=30> */
[----:B------:R-:W-:-:S03]  /*6dd0*/  SEL R61, R22, R61, !P2 ;  /* 0x0000003d163d7207 */ /* 0x000fc60005000000 */
[----:B------:R-:W5:Y:S01]  /*6de0*/  LDL.LU R39, [R1+0x1c] ;  /* 0x00001c0001277983 */ /* 0x000f620000300800 */
[C---:B---3--:R-:W-:Y:S02]  /*6df0*/  SEL R16, R22.reuse, R16, !P2 ;  /* 0x0000001016107207 */ /* 0x048fe40005000000 */
[----:B------:R-:W-:Y:S02]  /*6e00*/  SEL R22, R22, R3, !P2 ;  /* 0x0000000316167207 */ /* 0x000fe40005000000 */
[----:B------:R-:W-:-:S05]  /*6e10*/  LOP3.LUT R3, R2, 0x1f, RZ, 0xc0, !PT ;  /* 0x0000001f02037812 */ /* 0x000fca00078ec0ff */
[----:B0-----:R-:W-:Y:S01]  /*6e20*/  IMAD R3, R3, R41, RZ ;  /* 0x0000002903037224 */ /* 0x001fe200078e02ff */
[----:B------:R-:W-:Y:S02]  /*6e30*/  LEA.HI.X.SX32 R2, R40, UR7, 0x1, P1 ;  /* 0x0000000728027c11 */ /* 0x000fe400088f0eff */
[----:B------:R-:W3:Y:S01]  /*6e40*/  LDL.LU R40, [R1+0x14] ;  /* 0x0000140001287983 */ /* 0x000ee20000300800 */
[----:B------:R-:W-:-:S03]  /*6e50*/  IMAD R3, R41, 0x20, R3 ;  /* 0x0000002029037824 */ /* 0x000fc600078e0203 */
[----:B------:R-:W3:Y:S02]  /*6e60*/  LDL.LU R41, [R1+0x10] ;  /* 0x0000100001297983 */ /* 0x000ee40000300800 */
[----:B------:R-:W-:Y:S01]  /*6e70*/  LEA.HI.X.SX32 R3, R3, UR7, 0x1, P5 ;  /* 0x0000000703037c11 */ /* 0x000fe2000a8f0eff */
[----:B--2---:R-:W-:Y:S01]  /*6e80*/  IMAD R0, R0, UR5, RZ ;  /* 0x0000000500007c24 */ /* 0x004fe2000f8e02ff */
[----:B------:R0:W-:Y:S01]  /*6e90*/  STL [R1+0x294c], R2 ;  /* 0x00294c0201007387 */ /* 0x0001e20000100800 */
[----:B----4-:R-:W-:Y:S01]  /*6ea0*/  IMAD R58, R58, UR5, RZ ;  /* 0x000000053a3a7c24 */ /* 0x010fe2000f8e02ff */
[----:B------:R-:W-:Y:S01]  /*6eb0*/  ULDC UR7, c[0x0][0x238] ;  /* 0x00008e0000077ab9 */ /* 0x000fe20000000800 */
[----:B-----5:R-:W-:Y:S01]  /*6ec0*/  IMAD R59, R59, UR5, RZ ;  /* 0x000000053b3b7c24 */ /* 0x020fe2000f8e02ff */
[----:B0-----:R-:W2:Y:S04]  /*6ed0*/  LDL.LU R2, [R1+0x5c] ;  /* 0x00005c0001027983 */ /* 0x001ea80000300800 */
[----:B------:R0:W-:Y:S04]  /*6ee0*/  STL [R1+0x2950], R3 ;  /* 0x0029500301007387 */ /* 0x0001e80000100800 */
[----:B0-----:R-:W4:Y:S04]  /*6ef0*/  LDL.LU R3, [R1+0x60] ;  /* 0x0000600001037983 */ /* 0x001f280000300800 */
[----:B------:R0:W-:Y:S04]  /*6f00*/  STL [R1+0x78], R0 ;  /* 0x0000780001007387 */ /* 0x0001e80000100800 */
[----:B0-----:R-:W5:Y:S04]  /*6f10*/  LDL.LU R0, [R1+0x2998] ;  /* 0x0029980001007983 */ /* 0x001f680000300800 */
[----:B------:R0:W-:Y:S04]  /*6f20*/  STL [R1+0x6c], R58 ;  /* 0x00006c3a01007387 */ /* 0x0001e80000100800 */
[----:B0-----:R-:W2:Y:S04]  /*6f30*/  LDL.LU R58, [R1+0x2994] ;  /* 0x00299400013a7983 */ /* 0x001ea80000300800 */
[----:B------:R0:W-:Y:S04]  /*6f40*/  STL [R1+0x68], R59 ;  /* 0x0000683b01007387 */ /* 0x0001e80000100800 */
[----:B0-----:R-:W4:Y:S01]  /*6f50*/  LDL.LU R59, [R1+0x2990] ;  /* 0x00299000013b7983 */ /* 0x001f220000300800 */
[----:B------:R-:W-:-:S02]  /*6f60*/  IMAD R30, R30, UR5, RZ ;  /* 0x000000051e1e7c24 */ /* 0x000fc4000f8e02ff */
[----:B------:R-:W-:Y:S02]  /*6f70*/  IMAD R31, R31, UR5, RZ ;  /* 0x000000051f1f7c24 */ /* 0x000fe4000f8e02ff */
[----:B------:R-:W-:Y:S02]  /*6f80*/  IMAD R32, R32, UR5, RZ ;  /* 0x0000000520207c24 */ /* 0x000fe4000f8e02ff */
[----:B------:R-:W-:Y:S02]  /*6f90*/  IMAD R33, R33, UR5, RZ ;  /* 0x0000000521217c24 */ /* 0x000fe4000f8e02ff */
[----:B------:R-:W-:Y:S02]  /*6fa0*/  IMAD R34, R34, UR5, RZ ;  /* 0x0000000522227c24 */ /* 0x000fe4000f8e02ff */
[----:B------:R-:W-:Y:S02]  /*6fb0*/  IMAD R35, R35, UR5, RZ ;  /* 0x0000000523237c24 */ /* 0x000fe4000f8e02ff */
[----:B------:R-:W-:-:S02]  /*6fc0*/  IMAD R36, R36, UR5, RZ ;  /* 0x0000000524247c24 */ /* 0x000fc4000f8e02ff */
[----:B------:R-:W-:Y:S02]  /*6fd0*/  IMAD R42, R42, UR5, RZ ;  /* 0x000000052a2a7c24 */ /* 0x000fe4000f8e02ff */
[----:B------:R-:W-:Y:S02]  /*6fe0*/  IMAD R43, R43, UR5, RZ ;  /* 0x000000052b2b7c24 */ /* 0x000fe4000f8e02ff */
[----:B------:R-:W-:Y:S02]  /*6ff0*/  IMAD R44, R44, UR5, RZ ;  /* 0x000000052c2c7c24 */ /* 0x000fe4000f8e02ff */
[----:B------:R-:W-:-:S05]  /*7000*/  IMAD R45, R45, UR5, RZ ;  /* 0x000000052d2d7c24 */ /* 0x000fca000f8e02ff */
[----:B------:R0:W-:Y:S04]  /*7010*/  STL [R1+0x64], R45 ;  /* 0x0000642d01007387 */ /* 0x0001e80000100800 */
[----:B------:R5:W-:Y:S04]  /*7020*/  STL [R1+0x60], R44 ;  /* 0x0000602c01007387 */ /* 0x000be80000100800 */
[----:B------:R2:W-:Y:S01]  /*7030*/  STL [R1+0x58], R43 ;  /* 0x0000582b01007387 */ /* 0x0005e20000100800 */
[----:B------:R-:W-:-:S03]  /*7040*/  IMAD R37, R37, UR5, RZ ;  /* 0x0000000525257c24 */ /* 0x000fc6000f8e02ff */
[----:B------:R-:W-:Y:S01]  /*7050*/  STL [R1+0x5c], R30 ;  /* 0x00005c1e01007387 */ /* 0x000fe20000100800 */
[----:B------:R-:W-:-:S03]  /*7060*/  IMAD R38, R38, UR5, RZ ;  /* 0x0000000526267c24 */ /* 0x000fc6000f8e02ff */
[----:B------:R4:W-:Y:S01]  /*7070*/  STL [R1+0x54], R42 ;  /* 0x0000542a01007387 */ /* 0x0009e20000100800 */
[----:B------:R-:W-:-:S03]  /*7080*/  IMAD R39, R39, UR5, RZ ;  /* 0x0000000527277c24 */ /* 0x000fc6000f8e02ff */
[----:B------:R-:W-:Y:S04]  /*7090*/  STL [R1+0x50], R31 ;  /* 0x0000501f01007387 */ /* 0x000fe80000100800 */
[----:B------:R-:W-:Y:S04]  /*70a0*/  STL [R1+0x4c], R32 ;  /* 0x00004c2001007387 */ /* 0x000fe80000100800 */
[----:B------:R-:W-:Y:S04]  /*70b0*/  STL [R1+0x48], R33 ;  /* 0x0000482101007387 */ /* 0x000fe80000100800 */
[----:B------:R-:W-:Y:S04]  /*70c0*/  STL [R1+0x44], R34 ;  /* 0x0000442201007387 */ /* 0x000fe80000100800 */
[----:B------:R-:W-:Y:S04]  /*70d0*/  STL [R1+0x40], R35 ;  /* 0x0000402301007387 */ /* 0x000fe80000100800 */
[----:B------:R-:W-:Y:S04]  /*70e0*/  STL [R1+0x3c], R36 ;  /* 0x00003c2401007387 */ /* 0x000fe80000100800 */
[----:B------:R-:W-:Y:S04]  /*70f0*/  STL [R1+0x38], R37 ;  /* 0x0000382501007387 */ /* 0x000fe80000100800 */
[----:B------:R-:W-:Y:S01]  /*7100*/  STL [R1+0x34], R38 ;  /* 0x0000342601007387 */ /* 0x000fe20000100800 */
[----:B0-----:R-:W-:-:S03]  /*7110*/  IMAD R45, R23, UR5, RZ ;  /* 0x00000005172d7c24 */ /* 0x001fc6000f8e02ff */
[----:B------:R-:W-:Y:S01]  /*7120*/  STL [R1+0x30], R39 ;  /* 0x0000302701007387 */ /* 0x000fe20000100800 */
[----:B------:R-:W-:Y:S02]  /*7130*/  IMAD R23, R25, UR5, RZ ;  /* 0x0000000519177c24 */ /* 0x000fe4000f8e02ff */
[----:B---3--:R-:W-:Y:S02]  /*7140*/  IMAD R40, R40, UR5, RZ ;  /* 0x0000000528287c24 */ /* 0x008fe4000f8e02ff */
[----:B------:R-:W-:-:S03]  /*7150*/  IMAD R41, R41, UR5, RZ ;  /* 0x0000000529297c24 */ /* 0x000fc6000f8e02ff */
[----:B------:R-:W-:Y:S04]  /*7160*/  STL [R1+0x2c], R40 ;  /* 0x00002c2801007387 */ /* 0x000fe80000100800 */
[----:B------:R-:W-:Y:S01]  /*7170*/  STL [R1+0x28], R41 ;  /* 0x0000282901007387 */ /* 0x000fe20000100800 */
[----:B-----5:R-:W-:Y:S02]  /*7180*/  IMAD R44, R0, UR5, RZ ;  /* 0x00000005002c7c24 */ /* 0x020fe4000f8e02ff */
[----:B------:R-:W-:Y:S02]  /*7190*/  IMAD R0, R24, UR5, RZ ;  /* 0x0000000518007c24 */ /* 0x000fe4000f8e02ff */
[----:B--2---:R-:W-:Y:S02]  /*71a0*/  IMAD R43, R58, UR5, RZ ;  /* 0x000000053a2b7c24 */ /* 0x004fe4000f8e02ff */
[----:B----4-:R-:W-:-:S05]  /*71b0*/  IMAD R42, R59, UR5, RZ ;  /* 0x000000053b2a7c24 */ /* 0x010fca000f8e02ff */
[----:B------:R-:W-:Y:S04]  /*71c0*/  STL [R1+0x24], R42 ;  /* 0x0000242a01007387 */ /* 0x000fe80000100800 */
[----:B------:R-:W-:Y:S04]  /*71d0*/  STL [R1+0x20], R43 ;  /* 0x0000202b01007387 */ /* 0x000fe80000100800 */
[----:B------:R0:W-:Y:S04]  /*71e0*/  STL [R1+0x14], R0 ;  /* 0x0000140001007387 */ /* 0x0001e80000100800 */
[----:B------:R-:W-:Y:S01]  /*71f0*/  STL [R1+0x1c], R44 ;  /* 0x00001c2c01007387 */ /* 0x000fe20000100800 */
[----:B0-----:R-:W-:-:S03]  /*7200*/  IMAD R0, R26, UR5, RZ ;  /* 0x000000051a007c24 */ /* 0x001fc6000f8e02ff */
[----:B------:R0:W-:Y:S04]  /*7210*/  STL [R1+0x10], R23 ;  /* 0x0000101701007387 */ /* 0x0001e80000100800 */
[----:B------:R-:W-:Y:S04]  /*7220*/  STL [R1+0x18], R45 ;  /* 0x0000182d01007387 */ /* 0x000fe80000100800 */
[----:B------:R1:W-:Y:S04]  /*7230*/  STL [R1+0xc], R0 ;  /* 0x00000c0001007387 */ /* 0x0003e80000100800 */
[----:B0-----:R-:W2:Y:S01]  /*7240*/  LDL R23, [R1+0x78] ;  /* 0x0000780001177983 */ /* 0x001ea20000100800 */
[----:B------:R-:W-:-:S02]  /*7250*/  IMAD R24, R27, UR5, RZ ;  /* 0x000000051b187c24 */ /* 0x000fc4000f8e02ff */
[----:B------:R-:W-:Y:S02]  /*7260*/  IMAD R29, R29, UR5, RZ ;  /* 0x000000051d1d7c24 */ /* 0x000fe4000f8e02ff */
[----:B-1----:R-:W-:Y:S01]  /*7270*/  IMAD R0, R28, UR5, RZ ;  /* 0x000000051c007c24 */ /* 0x002fe2000f8e02ff */
[----:B------:R0:W-:Y:S01]  /*7280*/  STL [R1+0x8], R24 ;  /* 0x0000081801007387 */ /* 0x0001e20000100800 */
[----:B------:R-:W-:Y:S02]  /*7290*/  IMAD R25, R47, UR5, RZ ;  /* 0x000000052f197c24 */ /* 0x000fe4000f8e02ff */
[----:B------:R-:W-:Y:S01]  /*72a0*/  IMAD R46, R46, UR5, RZ ;  /* 0x000000052e2e7c24 */ /* 0x000fe2000f8e02ff */
[----:B------:R1:W-:Y:S04]  /*72b0*/  STL [R1+0x4], R0 ;  /* 0x0000040001007387 */ /* 0x0003e80000100800 */
[----:B------:R-:W-:Y:S01]  /*72c0*/  STL [R1], R29 ;  /* 0x0000001d01007387 */ /* 0x000fe20000100800 */
[----:B0-----:R-:W-:-:S02]  /*72d0*/  IMAD R24, R49, UR5, RZ ;  /* 0x0000000531187c24 */ /* 0x001fc4000f8e02ff */
[----:B-1----:R-:W-:Y:S01]  /*72e0*/  IMAD R0, R48, UR5, RZ ;  /* 0x0000000530007c24 */ /* 0x002fe2000f8e02ff */
[----:B------:R0:W-:Y:S04]  /*72f0*/  STL [R1+0x80], R25 ;  /* 0x0000801901007387 */ /* 0x0001e80000100800 */
[----:B------:R-:W-:Y:S04]  /*7300*/  STL [R1+0x7c], R46 ;  /* 0x00007c2e01007387 */ /* 0x000fe80000100800 */
[----:B------:R1:W-:Y:S01]  /*7310*/  STL [R1+0x88], R0 ;  /* 0x0000880001007387 */ /* 0x0003e20000100800 */
[----:B0-----:R-:W-:-:S03]  /*7320*/  IMAD R25, R52, UR5, RZ ;  /* 0x0000000534197c24 */ /* 0x001fc6000f8e02ff */
[----:B------:R0:W-:Y:S01]  /*7330*/  STL [R1+0x8c], R24 ;  /* 0x00008c1801007387 */ /* 0x0001e20000100800 */
[----:B-1----:R-:W-:Y:S02]  /*7340*/  IMAD R0, R50, UR5, RZ ;  /* 0x0000000532007c24 */ /* 0x002fe4000f8e02ff */
[----:B0-----:R-:W-:-:S03]  /*7350*/  IMAD R24, R51, UR5, RZ ;  /* 0x0000000533187c24 */ /* 0x001fc6000f8e02ff */
[----:B------:R0:W-:Y:S04]  /*7360*/  STL [R1+0x94], R0 ;  /* 0x0000940001007387 */ /* 0x0001e80000100800 */
[----:B------:R1:W-:Y:S01]  /*7370*/  STL [R1+0x98], R24 ;  /* 0x0000981801007387 */ /* 0x0003e20000100800 */
[----:B0-----:R-:W-:-:S03]  /*7380*/  IMAD R0, R53, UR5, RZ ;  /* 0x0000000535007c24 */ /* 0x001fc6000f8e02ff */
[----:B------:R-:W-:Y:S01]  /*7390*/  STL [R1+0xa0], R25 ;  /* 0x0000a01901007387 */ /* 0x000fe20000100800 */
[----:B-1----:R-:W-:-:S03]  /*73a0*/  IMAD R24, R54, UR5, RZ ;  /* 0x0000000536187c24 */ /* 0x002fc6000f8e02ff */
[----:B------:R-:W3:Y:S04]  /*73b0*/  LDL R26, [R1+0x64] ;  /* 0x00006400011a7983 */ /* 0x000ee80000100800 */
[----:B------:R0:W-:Y:S04]  /*73c0*/  STL [R1+0xa8], R0 ;  /* 0x0000a80001007387 */ /* 0x0001e80000100800 */
[----:B------:R1:W-:Y:S04]  /*73d0*/  STL [R1+0xac], R24 ;  /* 0x0000ac1801007387 */ /* 0x0003e80000100800 */
[----:B------:R-:W4:Y:S01]  /*73e0*/  LDL R27, [R1+0x60] ;  /* 0x00006000011b7983 */ /* 0x000f220000100800 */
[----:B0-----:R-:W-:-:S02]  /*73f0*/  IMAD R0, R55, UR5, RZ ;  /* 0x0000000537007c24 */ /* 0x001fc4000f8e02ff */
[----:B-1----:R-:W-:-:S03]  /*7400*/  IMAD R24, R56, UR5, RZ ;  /* 0x0000000538187c24 */ /* 0x002fc6000f8e02ff */
[----:B------:R0:W-:Y:S01]  /*7410*/  STL [R1+0xb4], R0 ;  /* 0x0000b40001007387 */ /* 0x0001e20000100800 */
[----:B------:R-:W-:-:S03]  /*7420*/  IMAD R59, R60, UR5, RZ ;  /* 0x000000053c3b7c24 */ /* 0x000fc6000f8e02ff */
[----:B------:R-:W-:Y:S01]  /*7430*/  STL [R1+0xb8], R24 ;  /* 0x0000b81801007387 */ /* 0x000fe20000100800 */
[----:B0-----:R-:W-:-:S05]  /*7440*/  IMAD R0, R57, UR5, RZ ;  /* 0x0000000539007c24 */ /* 0x001fca000f8e02ff */
[----:B------:R0:W-:Y:S01]  /*7450*/  STL [R1+0xc0], R0 ;  /* 0x0000c00001007387 */ /* 0x0001e20000100800 */
[----:B------:R-:W-:Y:S02]  /*7460*/  IMAD R3, R3, UR5, RZ ;  /* 0x0000000503037c24 */ /* 0x000fe4000f8e02ff */
[----:B------:R-:W-:Y:S01]  /*7470*/  IMAD R58, R61, UR5, RZ ;  /* 0x000000053d3a7c24 */ /* 0x000fe2000f8e02ff */
[----:B------:R-:W-:Y:S01]  /*7480*/  STL [R1+0xc4], R59 ;  /* 0x0000c43b01007387 */ /* 0x000fe20000100800 */
[----:B0-----:R-:W-:Y:S02]  /*7490*/  IMAD R0, R21, UR5, RZ ;  /* 0x0000000515007c24 */ /* 0x001fe4000f8e02ff */
[----:B------:R-:W-:Y:S01]  /*74a0*/  IMAD R21, R22, UR5, RZ ;  /* 0x0000000516157c24 */ /* 0x000fe2000f8e02ff */
[----:B------:R-:W-:Y:S01]  /*74b0*/  STL [R1+0x2960], R59 ;  /* 0x0029603b01007387 */ /* 0x000fe20000100800 */
[----:B------:R-:W-:-:S03]  /*74c0*/  IMAD R2, R2, UR5, RZ ;  /* 0x0000000502027c24 */ /* 0x000fc6000f8e02ff */
[----:B------:R2:W-:Y:S01]  /*74d0*/  STL [R1+0xd8], R21 ;  /* 0x0000d81501007387 */ /* 0x0005e20000100800 */
[----:B------:R-:W-:-:S03]  /*74e0*/  SHF.R.S32.HI R22, RZ, 0x1f, R3 ;  /* 0x0000001fff167819 */ /* 0x000fc60000011403 */
[----:B------:R-:W-:Y:S04]  /*74f0*/  STL [R1+0xcc], R58 ;  /* 0x0000cc3a01007387 */ /* 0x000fe80000100800 */
[----:B------:R-:W-:Y:S01]  /*7500*/  STL [R1+0x2964], R58 ;  /* 0x0029643a01007387 */ /* 0x000fe20000100800 */
[----:B--2---:R-:W-:Y:S02]  /*7510*/  SHF.R.S32.HI R21, RZ, 0x1f, R23 ;  /* 0x0000001fff157819 */ /* 0x004fe40000011417 */
[----:B------:R-:W-:-:S03]  /*7520*/  SHF.R.S32.HI R23, RZ, 0x1f, R2 ;  /* 0x0000001fff177819 */ /* 0x000fc60000011402 */
[----:B------:R-:W-:Y:S04]  /*7530*/  STL [R1+0x2954], R21 ;  /* 0x0029541501007387 */ /* 0x000fe80000100800 */
[----:B------:R-:W-:Y:S04]  /*7540*/  STL [R1+0xd4], R0 ;  /* 0x0000d40001007387 */ /* 0x000fe80000100800 */
[----:B------:R-:W-:Y:S04]  /*7550*/  STL [R1+0x2968], R0 ;  /* 0x0029680001007387 */ /* 0x000fe80000100800 */
[----:B------:R-:W-:Y:S04]  /*7560*/  STL [R1+0x2970], R22 ;  /* 0x0029701601007387 */ /* 0x000fe80000100800 */
[----:B------:R-:W-:Y:S04]  /*7570*/  STL [R1+0x296c], R3 ;  /* 0x00296c0301007387 */ /* 0x000fe80000100800 */
[----:B------:R-:W-:Y:S04]  /*7580*/  STL [R1+0x2974], R2 ;  /* 0x0029740201007387 */ /* 0x000fe80000100800 */
[----:B------:R0:W-:Y:S04]  /*7590*/  STL [R1+0x2948], R23 ;  /* 0x0029481701007387 */ /* 0x0001e80000100800 */
[----:B0-----:R-:W2:Y:S02]  /*75a0*/  LDL.LU R23, [R1+0x6c] ;  /* 0x00006c0001177983 */ /* 0x001ea40000300800 */
[----:B--2---:R-:W-:-:S02]  /*75b0*/  SHF.R.S32.HI R24, RZ, 0x1f, R23 ;  /* 0x0000001fff187819 */ /* 0x004fc40000011417 */
[----:B------:R-:W-:Y:S04]  /*75c0*/  STL [R1+0x2978], R23 ;  /* 0x0029781701007387 */ /* 0x000fe80000100800 */
[----:B------:R0:W-:Y:S04]  /*75d0*/  STL [R1+0x2944], R24 ;  /* 0x0029441801007387 */ /* 0x0001e80000100800 */
[----:B0-----:R-:W2:Y:S01]  /*75e0*/  LDL.LU R24, [R1+0x68] ;  /* 0x0000680001187983 */ /* 0x001ea20000300800 */
[----:B---3--:R-:W-:Y:S02]  /*75f0*/  SHF.R.S32.HI R26, RZ, 0x1f, R26 ;  /* 0x0000001fff1a7819 */ /* 0x008fe4000001141a */
[----:B----4-:R-:W-:Y:S01]  /*7600*/  SHF.R.S32.HI R27, RZ, 0x1f, R27 ;  /* 0x0000001fff1b7819 */ /* 0x010fe2000001141b */
[----:B------:R-:W-:Y:S01]  /*7610*/  IMAD.MOV.U32 R52, RZ, RZ, R46 ;  /* 0x000000ffff347224 */ /* 0x000fe200078e002e */
[----:B--2---:R-:W-:-:S05]  /*7620*/  SHF.R.S32.HI R25, RZ, 0x1f, R24 ;  /* 0x0000001fff197819 */ /* 0x004fca0000011418 */
[----:B------:R-:W-:Y:S04]  /*7630*/  STL [R1+0x2980], R25 ;  /* 0x0029801901007387 */ /* 0x000fe80000100800 */
[----:B------:R-:W-:Y:S04]  /*7640*/  STL [R1+0x297c], R24 ;  /* 0x00297c1801007387 */ /* 0x000fe80000100800 */
[----:B------:R-:W-:Y:S04]  /*7650*/  STL [R1+0x2984], R26 ;  /* 0x0029841a01007387 */ /* 0x000fe80000100800 */
[----:B------:R-:W2:Y:S04]  /*7660*/  LDL R46, [R1+0x14] ;  /* 0x00001400012e7983 */ /* 0x000ea80000100800 */
[----:B------:R-:W3:Y:S04]  /*7670*/  LDL R47, [R1+0x10] ;  /* 0x00001000012f7983 */ /* 0x000ee80000100800 */
[----:B------:R-:W4:Y:S04]  /*7680*/  LDL R48, [R1+0xc] ;  /* 0x00000c0001307983 */ /* 0x000f280000100800 */
[----:B------:R-:W5:Y:S04]  /*7690*/  LDL R49, [R1+0x8] ;  /* 0x0000080001317983 */ /* 0x000f680000100800 */
[----:B------:R-:W5:Y:S04]  /*76a0*/  LDL R50, [R1+0x4] ;  /* 0x0000040001327983 */ /* 0x000f680000100800 */
[----:B------:R0:W-:Y:S04]  /*76b0*/  STL [R1+0x293c], R27 ;  /* 0x00293c1b01007387 */ /* 0x0001e80000100800 */
[----:B0-----:R-:W2:Y:S01]  /*76c0*/  LDL.LU R27, [R1+0x58] ;  /* 0x00005800011b7983 */ /* 0x001ea20000300800 */
[----:B------:R-:W-:Y:S01]  /*76d0*/  SHF.R.S32.HI R28, RZ, 0x1f, R30 ;  /* 0x0000001fff1c7819 */ /* 0x000fe2000001141e */
[----:B------:R-:W-:-:S04]  /*76e0*/  IMAD.MOV.U32 R51, RZ, RZ, R29 ;  /* 0x000000ffff337224 */ /* 0x000fc800078e001d */
[----:B------:R-:W-:Y:S01]  /*76f0*/  STL [R1+0x2940], R28 ;  /* 0x0029401c01007387 */ /* 0x000fe20000100800 */
[----:B--2---:R-:W-:-:S03]  /*7700*/  SHF.R.S32.HI R29, RZ, 0x1f, R27 ;  /* 0x0000001fff1d7819 */ /* 0x004fc6000001141b */
[----:B------:R-:W-:Y:S04]  /*7710*/  STL [R1+0x2988], R27 ;  /* 0x0029881b01007387 */ /* 0x000fe80000100800 */
[----:B------:R0:W-:Y:S04]  /*7720*/  STL [R1+0x2938], R29 ;  /* 0x0029381d01007387 */ /* 0x0001e80000100800 */
[----:B0-----:R-:W2:Y:S01]  /*7730*/  LDL.LU R29, [R1+0x54] ;  /* 0x00005400011d7983 */ /* 0x001ea20000300800 */
[----:B------:R-:W-:Y:S02]  /*7740*/  IMAD R12, R12, UR5, RZ ;  /* 0x000000050c0c7c24 */ /* 0x000fe4000f8e02ff */
[----:B------:R-:W-:-:S02]  /*7750*/  IMAD R13, R13, UR5, RZ ;  /* 0x000000050d0d7c24 */ /* 0x000fc4000f8e02ff */
[----:B------:R-:W-:Y:S02]  /*7760*/  IMAD R14, R14, UR5, RZ ;  /* 0x000000050e0e7c24 */ /* 0x000fe4000f8e02ff */
[----:B------:R-:W-:Y:S02]  /*7770*/  IMAD R15, R15, UR5, RZ ;  /* 0x000000050f0f7c24 */ /* 0x000fe4000f8e02ff */
[----:B------:R-:W-:Y:S02]  /*7780*/  IMAD R16, R16, UR5, RZ ;  /* 0x0000000510107c24 */ /* 0x000fe4000f8e02ff */
[----:B------:R-:W-:Y:S02]  /*7790*/  IMAD R17, R17, UR5, RZ ;  /* 0x0000000511117c24 */ /* 0x000fe4000f8e02ff */
[----:B------:R-:W-:Y:S01]  /*77a0*/  IMAD R18, R18, UR5, RZ ;  /* 0x0000000512127c24 */ /* 0x000fe2000f8e02ff */
[----:B--2---:R0:W-:Y:S04]  /*77b0*/  STL [R1+0x298c], R29 ;  /* 0x00298c1d01007387 */ /* 0x0041e80000100800 */
[----:B------:R-:W2:Y:S04]  /*77c0*/  LDL R26, [R1+0x80] ;  /* 0x00008000011a7983 */ /* 0x000ea80000100800 */
[----:B------:R-:W3:Y:S04]  /*77d0*/  LDL R25, [R1+0x88] ;  /* 0x0000880001197983 */ /* 0x000ee80000100800 */
[----:B------:R-:W4:Y:S04]  /*77e0*/  LDL R24, [R1+0x8c] ;  /* 0x00008c0001187983 */ /* 0x000f280000100800 */
[----:B------:R-:W5:Y:S04]  /*77f0*/  LDL R23, [R1+0x94] ;  /* 0x0000940001177983 */ /* 0x000f680000100800 */
[----:B------:R-:W5:Y:S04]  /*7800*/  LDL R2, [R1+0x98] ;  /* 0x0000980001027983 */ /* 0x000f680000100800 */
[----:B------:R-:W5:Y:S04]  /*7810*/  LDL R22, [R1+0xa0] ;  /* 0x0000a00001167983 */ /* 0x000f680000100800 */
[----:B------:R-:W5:Y:S04]  /*7820*/  LDL R3, [R1+0xa8] ;  /* 0x0000a80001037983 */ /* 0x000f680000100800 */
[----:B------:R-:W5:Y:S04]  /*7830*/  LDL R0, [R1+0xac] ;  /* 0x0000ac0001007983 */ /* 0x000f680000100800 */
[----:B------:R-:W5:Y:S04]  /*7840*/  LDL R28, [R1+0xb4] ;  /* 0x0000b400011c7983 */ /* 0x000f680000100800 */
[----:B------:R-:W5:Y:S04]  /*7850*/  LDL R58, [R1+0xb8] ;  /* 0x0000b800013a7983 */ /* 0x000f680000100800 */
[----:B------:R-:W5:Y:S01]  /*7860*/  LDL R59, [R1+0xc0] ;  /* 0x0000c000013b7983 */ /* 0x000f620000100800 */
[----:B------:R-:W-:-:S02]  /*7870*/  SHF.R.S32.HI R30, RZ, 0x1f, R29 ;  /* 0x0000001fff1e7819 */ /* 0x000fc4000001141d */
[----:B0-----:R-:W-:Y:S01]  /*7880*/  SHF.R.S32.HI R29, RZ, 0x1f, R12 ;  /* 0x0000001fff1d7819 */ /* 0x001fe2000001140c */
[----:B------:R-:W5:Y:S04]  /*7890*/  LDL.LU R21, [R1+0x78] ;  /* 0x0000780001157983 */ /* 0x000f680000300800 */
[----:B------:R0:W-:Y:S02]  /*78a0*/  STL [R1+0x84], R29 ;  /* 0x0000841d01007387 */ /* 0x0001e40000100800 */
[----:B0-----:R-:W-:-:S05]  /*78b0*/  SHF.R.S32.HI R29, RZ, 0x1f, R13 ;  /* 0x0000001fff1d7819 */ /* 0x001fca000001140d */
[----:B------:R0:W-:Y:S02]  /*78c0*/  STL [R1+0x90], R29 ;  /* 0x0000901d01007387 */ /* 0x0001e40000100800 */
[----:B0-----:R-:W-:-:S05]  /*78d0*/  SHF.R.S32.HI R29, RZ, 0x1f, R14 ;  /* 0x0000001fff1d7819 */ /* 0x001fca000001140e */
[----:B------:R0:W-:Y:S02]  /*78e0*/  STL [R1+0x9c], R29 ;  /* 0x00009c1d01007387 */ /* 0x0001e40000100800 */
[----:B0-----:R-:W-:-:S05]  /*78f0*/  SHF.R.S32.HI R29, RZ, 0x1f, R15 ;  /* 0x0000001fff1d7819 */ /* 0x001fca000001140f */
[----:B------:R0:W-:Y:S02]  /*7900*/  STL [R1+0xa4], R29 ;  /* 0x0000a41d01007387 */ /* 0x0001e40000100800 */
[----:B0-----:R-:W-:-:S05]  /*7910*/  SHF.R.S32.HI R29, RZ, 0x1f, R16 ;  /* 0x0000001fff1d7819 */ /* 0x001fca0000011410 */
[----:B------:R0:W-:Y:S01]  /*7920*/  STL [R1+0xb0], R29 ;  /* 0x0000b01d01007387 */ /* 0x0001e20000100800 */
[----:B------:R-:W-:Y:S01]  /*7930*/  IMAD R19, R19, UR5, RZ ;  /* 0x0000000513137c24 */ /* 0x000fe2000f8e02ff */
[----:B0-----:R-:W-:-:S05]  /*7940*/  SHF.R.S32.HI R29, RZ, 0x1f, R17 ;  /* 0x0000001fff1d7819 */ /* 0x001fca0000011411 */
[----:B------:R0:W-:Y:S01]  /*7950*/  STL [R1+0xbc], R29 ;  /* 0x0000bc1d01007387 */ /* 0x0001e20000100800 */
[----:B------:R-:W-:Y:S01]  /*7960*/  IMAD R20, R20, UR5, RZ ;  /* 0x0000000514147c24 */ /* 0x000fe2000f8e02ff */
[----:B0-----:R-:W-:Y:S01]  /*7970*/  SHF.R.S32.HI R29, RZ, 0x1f, R18 ;  /* 0x0000001fff1d7819 */ /* 0x001fe20000011412 */
[----:B------:R-:W-:-:S04]  /*7980*/  IMAD.MOV.U32 R27, RZ, RZ, R52 ;  /* 0x000000ffff1b7224 */ /* 0x000fc800078e0034 */
[----:B------:R0:W-:Y:S01]  /*7990*/  STL [R1+0xc8], R29 ;  /* 0x0000c81d01007387 */ /* 0x0001e20000100800 */
[----:B------:R-:W-:Y:S02]  /*79a0*/  SHF.R.S32.HI R27, RZ, 0x1f, R27 ;  /* 0x0000001fff1b7819 */ /* 0x000fe4000001141b */
[----:B0-----:R-:W-:-:S05]  /*79b0*/  SHF.R.S32.HI R29, RZ, 0x1f, R19 ;  /* 0x0000001fff1d7819 */ /* 0x001fca0000011413 */
[----:B------:R0:W-:Y:S02]  /*79c0*/  STL [R1+0xd0], R29 ;  /* 0x0000d01d01007387 */ /* 0x0001e40000100800 */
[----:B0-----:R-:W-:-:S05]  /*79d0*/  SHF.R.S32.HI R29, RZ, 0x1f, R20 ;  /* 0x0000001fff1d7819 */ /* 0x001fca0000011414 */
[----:B------:R0:W-:Y:S04]  /*79e0*/  STL [R1+0xdc], R29 ;  /* 0x0000dc1d01007387 */ /* 0x0001e80000100800 */
[----:B0-----:R-:W5:Y:S04]  /*79f0*/  LDL.LU R29, [R1+0x298c] ;  /* 0x00298c00011d7983 */ /* 0x001f680000300800 */
[----:B------:R0:W-:Y:S04]  /*7a00*/  STL [R1+0xe0], R27 ;  /* 0x0000e01b01007387 */ /* 0x0001e80000100800 */
[----:B0-----:R-:W5:Y:S01]  /*7a10*/  LDL.LU R27, [R1+0x2988] ;  /* 0x00298800011b7983 */ /* 0x001f620000300800 */
[----:B--2---:R-:W-:-:S02]  /*7a20*/  SHF.R.S32.HI R26, RZ, 0x1f, R26 ;  /* 0x0000001fff1a7819 */ /* 0x004fc4000001141a */
[----:B---3--:R-:W-:-:S03]  /*7a30*/  SHF.R.S32.HI R25, RZ, 0x1f, R25 ;  /* 0x0000001fff197819 */ /* 0x008fc60000011419 */
[----:B------:R0:W-:Y:S01]  /*7a40*/  STL [R1+0xe4], R26 ;  /* 0x0000e41a01007387 */ /* 0x0001e20000100800 */
[----:B----4-:R-:W-:Y:S02]  /*7a50*/  SHF.R.S32.HI R24, RZ, 0x1f, R24 ;  /* 0x0000001fff187819 */ /* 0x010fe40000011418 */
[----:B-----5:R-:W-:Y:S01]  /*7a60*/  SHF.R.S32.HI R23, RZ, 0x1f, R23 ;  /* 0x0000001fff177819 */ /* 0x020fe20000011417 */
[----:B0-----:R-:W2:Y:S01]  /*7a70*/  LDL.LU R26, [R1+0x2984] ;  /* 0x00298400011a7983 */ /* 0x001ea20000300800 */
[----:B------:R-:W-:-:S03]  /*7a80*/  SHF.R.S32.HI R2, RZ, 0x1f, R2 ;  /* 0x0000001fff027819 */ /* 0x000fc60000011402 */
[----:B------:R0:W-:Y:S01]  /*7a90*/  STL [R1+0xe8], R25 ;  /* 0x0000e81901007387 */ /* 0x0001e20000100800 */
[----:B------:R-:W-:Y:S02]  /*7aa0*/  SHF.R.S32.HI R22, RZ, 0x1f, R22 ;  /* 0x0000001fff167819 */ /* 0x000fe40000011416 */
[----:B------:R-:W-:Y:S01]  /*7ab0*/  SHF.R.S32.HI R3, RZ, 0x1f, R3 ;  /* 0x0000001fff037819 */ /* 0x000fe20000011403 */
[----:B0-----:R-:W3:Y:S04]  /*7ac0*/  LDL.LU R25, [R1+0x2980] ;  /* 0x0029800001197983 */ /* 0x001ee80000300800 */
[----:B------:R0:W-:Y:S01]  /*7ad0*/  STL [R1+0xec], R24 ;  /* 0x0000ec1801007387 */ /* 0x0001e20000100800 */
[----:B------:R-:W-:Y:S02]  /*7ae0*/  SHF.R.S32.HI R0, RZ, 0x1f, R0 ;  /* 0x0000001fff007819 */ /* 0x000fe40000011400 */
[----:B------:R-:W-:Y:S01]  /*7af0*/  SHF.R.S32.HI R28, RZ, 0x1f, R28 ;  /* 0x0000001fff1c7819 */ /* 0x000fe2000001141c */
[----:B0-----:R-:W4:Y:S04]  /*7b00*/  LDL.LU R24, [R1+0x297c] ;  /* 0x00297c0001187983 */ /* 0x001f280000300800 */
[----:B------:R0:W-:Y:S01]  /*7b10*/  STL [R1+0xf0], R23 ;  /* 0x0000f01701007387 */ /* 0x0001e20000100800 */
[----:B------:R-:W-:-:S03]  /*7b20*/  SHF.R.S32.HI R58, RZ, 0x1f, R58 ;  /* 0x0000001fff3a7819 */ /* 0x000fc6000001143a */
[----:B0-----:R-:W5:Y:S04]  /*7b30*/  LDL.LU R23, [R1+0x2978] ;  /* 0x0029780001177983 */ /* 0x001f680000300800 */
[----:B------:R0:W-:Y:S01]  /*7b40*/  STL [R1+0xf4], R2 ;  /* 0x0000f40201007387 */ /* 0x0001e20000100800 */
[----:B------:R-:W-:-:S03]  /*7b50*/  SHF.R.S32.HI R59, RZ, 0x1f, R59 ;  /* 0x0000001fff3b7819 */ /* 0x000fc6000001143b */
[----:B0-----:R-:W2:Y:S04]  /*7b60*/  LDL.LU R2, [R1+0x2974] ;  /* 0x0029740001027983 */ /* 0x001ea80000300800 */
[----:B------:R0:W-:Y:S04]  /*7b70*/  STL [R1+0xf8], R22 ;  /* 0x0000f81601007387 */ /* 0x0001e80000100800 */
[----:B0-----:R-:W3:Y:S04]  /*7b80*/  LDL.LU R22, [R1+0x2970] ;  /* 0x0029700001167983 */ /* 0x001ee80000300800 */
[----:B------:R0:W-:Y:S04]  /*7b90*/  STL [R1+0xfc], R3 ;  /* 0x0000fc0301007387 */ /* 0x0001e80000100800 */
[----:B0-----:R-:W4:Y:S04]  /*7ba0*/  LDL.LU R3, [R1+0x296c] ;  /* 0x00296c0001037983 */ /* 0x001f280000300800 */
[----:B------:R0:W-:Y:S04]  /*7bb0*/  STL [R1+0x100], R0 ;  /* 0x0001000001007387 */ /* 0x0001e80000100800 */
[----:B0-----:R-:W3:Y:S04]  /*7bc0*/  LDL.LU R0, [R1+0x2968] ;  /* 0x0029680001007983 */ /* 0x001ee80000300800 */
[----:B------:R0:W-:Y:S04]  /*7bd0*/  STL [R1+0x104], R28 ;  /* 0x0001041c01007387 */ /* 0x0001e80000100800 */
[----:B0-----:R-:W3:Y:S04]  /*7be0*/  LDL.LU R28, [R1+0x5c] ;  /* 0x00005c00011c7983 */ /* 0x001ee80000300800 */
[----:B------:R0:W-:Y:S04]  /*7bf0*/  STL [R1+0x108], R58 ;  /* 0x0001083a01007387 */ /* 0x0001e80000100800 */
[----:B0-----:R-:W5:Y:S04]  /*7c00*/  LDL.LU R58, [R1+0x2964] ;  /* 0x00296400013a7983 */ /* 0x001f680000300800 */
[----:B------:R0:W-:Y:S04]  /*7c10*/  STL [R1+0x10c], R59 ;  /* 0x00010c3b01007387 */ /* 0x0001e80000100800 */
[----:B0-----:R-:W2:Y:S02]  /*7c20*/  LDL.LU R59, [R1+0x2960] ;  /* 0x00296000013b7983 */ /* 0x001ea40000300800 */
[----:B--2---:R-:W-:-:S05]  /*7c30*/  SHF.R.S32.HI R59, RZ, 0x1f, R59 ;  /* 0x0000001fff3b7819 */ /* 0x004fca000001143b */
[----:B------:R0:W-:Y:S04]  /*7c40*/  STL [R1+0x110], R59 ;  /* 0x0001103b01007387 */ /* 0x0001e80000100800 */
[----:B0-----:R-:W2:Y:S01]  /*7c50*/  LDL.LU R59, [R1+0x295c] ;  /* 0x00295c00013b7983 */ /* 0x001ea20000300800 */
[----:B-----5:R-:W-:-:S05]  /*7c60*/  SHF.R.S32.HI R58, RZ, 0x1f, R58 ;  /* 0x0000001fff3a7819 */ /* 0x020fca000001143a */
[----:B------:R2:W-:Y:S02]  /*7c70*/  STL [R1+0x114], R58 ;  /* 0x0001143a01007387 */ /* 0x0005e40000100800 */
[----:B--2---:R-:W-:-:S05]  /*7c80*/  IADD3 R58, P3, R21, R59, RZ ;  /* 0x0000003b153a7210 */ /* 0x004fca0007f7e0ff */
[----:B------:R0:W-:Y:S04]  /*7c90*/  STL [R1+0x2684], R58 ;  /* 0x0026843a01007387 */ /* 0x0001e80000100800 */
[----:B0-----:R-:W2:Y:S02]  /*7ca0*/  LDL.LU R58, [R1+0x2958] ;  /* 0x00295800013a7983 */ /* 0x001ea40000300800 */
[----:B--2---:R-:W-:-:S05]  /*7cb0*/  IADD3 R21, P2, R21, R58, RZ ;  /* 0x0000003a15157210 */ /* 0x004fca0007f5e0ff */
[----:B------:R4:W-:Y:S02]  /*7cc0*/  STL [R1+0x2678], R21 ;  /* 0x0026781501007387 */ /* 0x0009e40000100800 */
[C---:B----4-:R-:W-:Y:S02]  /*7cd0*/  IADD3 R21, P1, R3.reuse, R59, RZ ;  /* 0x0000003b03157210 */ /* 0x050fe40007f3e0ff */
[----:B------:R-:W-:-:S03]  /*7ce0*/  IADD3 R3, P0, R3, R58, RZ ;  /* 0x0000003a03037210 */ /* 0x000fc60007f1e0ff */
[----:B------:R0:W-:Y:S04]  /*7cf0*/  STL [R1+0x267c], R21 ;  /* 0x00267c1501007387 */ /* 0x0001e80000100800 */
[----:B0-----:R-:W2:Y:S04]  /*7d00*/  LDL.LU R21, [R1+0x2954] ;  /* 0x0029540001157983 */ /* 0x001ea80000300800 */
[----:B------:R0:W-:Y:S02]  /*7d10*/  STL [R1+0x2670], R3 ;  /* 0x0026700301007387 */ /* 0x0001e40000100800 */
[----:B0-----:R-:W-:-:S05]  /*7d20*/  IADD3 R3, P6, R2, R59, RZ ;  /* 0x0000003b02037210 */ /* 0x001fca0007fde0ff */
[----:B------:R0:W-:Y:S04]  /*7d30*/  STL [R1+0x2674], R3 ;  /* 0x0026740301007387 */ /* 0x0001e80000100800 */
[----:B0-----:R-:W2:Y:S01]  /*7d40*/  LDL.LU R3, [R1+0x2950] ;  /* 0x0029500001037983 */ /* 0x001ea20000300800 */
[----:B------:R-:W-:-:S05]  /*7d50*/  IADD3 R2, P5, R2, R58, RZ ;  /* 0x0000003a02027210 */ /* 0x000fca0007fbe0ff */
[----:B------:R0:W-:Y:S02]  /*7d60*/  STL [R1+0x2668], R2 ;  /* 0x0026680201007387 */ /* 0x0001e40000100800 */
[----:B0-----:R-:W-:-:S05]  /*7d70*/  IADD3 R2, P4, R23, R59, RZ ;  /* 0x0000003b17027210 */ /* 0x001fca0007f9e0ff */
[----:B------:R2:W-:Y:S02]  /*7d80*/  STL [R1+0x266c], R2 ;  /* 0x00266c0201007387 */ /* 0x0005e40000100800 */
[----:B--2---:R-:W-:-:S05]  /*7d90*/  IMAD.X R2, R21, 0x1, R3, P3 ;  /* 0x0000000115027824 */ /* 0x004fca00018e0603 */
[----:B------:R0:W-:Y:S04]  /*7da0*/  STL [R1+0x2664], R2 ;  /* 0x0026640201007387 */ /* 0x0001e80000100800 */
[----:B0-----:R-:W2:Y:S01]  /*7db0*/  LDL.LU R2, [R1+0x294c] ;  /* 0x00294c0001027983 */ /* 0x001ea20000300800 */
[----:B------:R-:W-:-:S05]  /*7dc0*/  IADD3 R23, P3, R23, R58, RZ ;  /* 0x0000003a17177210 */ /* 0x000fca0007f7e0ff */
[----:B------:R2:W-:Y:S02]  /*7dd0*/  STL [R1+0x2660], R23 ;  /* 0x0026601701007387 */ /* 0x0005e40000100800 */
[----:B--2---:R-:W-:Y:S02]  /*7de0*/  IMAD.X R23, R21, 0x1, R2, P2 ;  /* 0x0000000115177824 */ /* 0x004fe400010e0602 */
[----:B------:R-:W2:Y:S04]  /*7df0*/  LDL.LU R21, [R1+0x60] ;  /* 0x0000600001157983 */ /* 0x000ea80000300800 */
[----:B------:R0:W-:Y:S02]  /*7e00*/  STL [R1+0x2654], R23 ;  /* 0x0026541701007387 */ /* 0x0001e40000100800 */
[----:B0-----:R-:W-:-:S05]  /*7e10*/  IADD3 R23, P2, R24, R59, RZ ;  /* 0x0000003b18177210 */ /* 0x001fca0007f5e0ff */
[----:B------:R3:W-:Y:S02]  /*7e20*/  STL [R1+0x265c], R23 ;  /* 0x00265c1701007387 */ /* 0x0007e40000100800 */
[----:B---3--:R-:W-:Y:S01]  /*7e30*/  IMAD.X R23, R22, 0x1, R3, P1 ;  /* 0x0000000116177824 */ /* 0x008fe200008e0603 */
[----:B------:R-:W-:-:S04]  /*7e40*/  IADD3 R24, P1, R24, R58, RZ ;  /* 0x0000003a18187210 */ /* 0x000fc80007f3e0ff */
[----:B------:R0:W-:Y:S04]  /*7e50*/  STL [R1+0x2658], R23 ;  /* 0x0026581701007387 */ /* 0x0001e80000100800 */
[----:B0-----:R-:W3:Y:S04]  /*7e60*/  LDL.LU R23, [R1+0x2948] ;  /* 0x0029480001177983 */ /* 0x001ee80000300800 */
[----:B------:R0:W-:Y:S02]  /*7e70*/  STL [R1+0x2650], R24 ;  /* 0x0026501801007387 */ /* 0x0001e40000100800 */
[----:B0-----:R-:W-:-:S02]  /*7e80*/  IMAD.X R24, R22, 0x1, R2, P0 ;  /* 0x0000000116187824 */ /* 0x001fc400000e0602 */
[----:B------:R-:W4:Y:S04]  /*7e90*/  LDL.LU R22, [R1+0x64] ;  /* 0x0000640001167983 */ /* 0x000f280000300800 */
[----:B------:R4:W-:Y:S02]  /*7ea0*/  STL [R1+0x2644], R24 ;  /* 0x0026441801007387 */ /* 0x0009e40000100800 */
[----:B----4-:R-:W-:-:S05]  /*7eb0*/  IADD3 R24, P0, R22, R59, RZ ;  /* 0x0000003b16187210 */ /* 0x010fca0007f1e0ff */
[----:B------:R3:W-:Y:S02]  /*7ec0*/  STL [R1+0x264c], R24 ;  /* 0x00264c1801007387 */ /* 0x0007e40000100800 */
[----:B---3--:R-:W-:-:S05]  /*7ed0*/  IMAD.X R24, R23, 0x1, R3, P6 ;  /* 0x0000000117187824 */ /* 0x008fca00030e0603 */
[----:B------:R0:W-:Y:S04]  /*7ee0*/  STL [R1+0x2648], R24 ;  /* 0x0026481801007387 */ /* 0x0001e80000100800 */
[----:B0-----:R-:W3:Y:S01]  /*7ef0*/  LDL.LU R24, [R1+0x2944] ;  /* 0x0029440001187983 */ /* 0x001ee20000300800 */
[----:B------:R-:W-:-:S05]  /*7f00*/  IADD3 R22, P6, R22, R58, RZ ;  /* 0x0000003a16167210 */ /* 0x000fca0007fde0ff */
[----:B------:R0:W-:Y:S02]  /*7f10*/  STL [R1+0x2640], R22 ;  /* 0x0026401601007387 */ /* 0x0001e40000100800 */
[----:B0-----:R-:W-:Y:S02]  /*7f20*/  IMAD.X R22, R23, 0x1, R2, P5 ;  /* 0x0000000117167824 */ /* 0x001fe400028e0602 */
[----:B------:R-:W4:Y:S04]  /*7f30*/  LDL.LU R23, [R1+0x48] ;  /* 0x0000480001177983 */ /* 0x000f280000300800 */
[----:B------:R2:W-:Y:S02]  /*7f40*/  STL [R1+0x2634], R22 ;  /* 0x0026341601007387 */ /* 0x0005e40000100800 */
[----:B--2---:R-:W-:-:S05]  /*7f50*/  IADD3 R22, P5, R21, R59, RZ ;  /* 0x0000003b15167210 */ /* 0x004fca0007fbe0ff */
[----:B------:R3:W-:Y:S02]  /*7f60*/  STL [R1+0x263c], R22 ;  /* 0x00263c1601007387 */ /* 0x0007e40000100800 */
[----:B---3--:R-:W-:-:S05]  /*7f70*/  IMAD.X R22, R24, 0x1, R3, P4 ;  /* 0x0000000118167824 */ /* 0x008fca00020e0603 */
[----:B------:R0:W-:Y:S02]  /*7f80*/  STL [R1+0x2638], R22 ;  /* 0x0026381601007387 */ /* 0x0001e40000100800 */
[----:B0-----:R-:W-:Y:S01]  /*7f90*/  IADD3 R22, P4, R21, R58, RZ ;  /* 0x0000003a15167210 */ /* 0x001fe20007f9e0ff */
[----:B------:R-:W-:Y:S02]  /*7fa0*/  IMAD.X R21, R24, 0x1, R2, P3 ;  /* 0x0000000118157824 */ /* 0x000fe400018e0602 */
[----:B------:R-:W2:Y:S04]  /*7fb0*/  LDL.LU R24, [R1+0x4c] ;  /* 0x00004c0001187983 */ /* 0x000ea80000300800 */
[----:B------:R0:W-:Y:S04]  /*7fc0*/  STL [R1+0x2630], R22 ;  /* 0x0026301601007387 */ /* 0x0001e80000100800 */
[----:B0-----:R-:W3:Y:S04]  /*7fd0*/  LDL.LU R22, [R1+0x44] ;  /* 0x0000440001167983 */ /* 0x001ee80000300800 */
[----:B------:R0:W-:Y:S02]  /*7fe0*/  STL [R1+0x2624], R21 ;  /* 0x0026241501007387 */ /* 0x0001e40000100800 */
[----:B0-----:R-:W-:-:S05]  /*7ff0*/  IADD3 R21, P3, R28, R59, RZ ;  /* 0x0000003b1c157210 */ /* 0x001fca0007f7e0ff */
[----:B------:R0:W-:Y:S02]  /*8000*/  STL [R1+0x262c], R21 ;  /* 0x00262c1501007387 */ /* 0x0001e40000100800 */
[----:B0-----:R-:W-:-:S05]  /*8010*/  IMAD.X R21, R25, 0x1, R3, P2 ;  /* 0x0000000119157824 */ /* 0x001fca00010e0603 */
[----:B------:R0:W-:Y:S02]  /*8020*/  STL [R1+0x2628], R21 ;  /* 0x0026281501007387 */ /* 0x0001e40000100800 */
[----:B0-----:R-:W-:Y:S01]  /*8030*/  IADD3 R21, P2, R28, R58, RZ ;  /* 0x0000003a1c157210 */ /* 0x001fe20007f5e0ff */
[----:B------:R-:W-:Y:S02]  /*8040*/  IMAD.X R28, R25, 0x1, R2, P1 ;  /* 0x00000001191c7824 */ /* 0x000fe400008e0602 */
[----:B------:R-:W5:Y:S04]  /*8050*/  LDL.LU R25, [R1+0x50] ;  /* 0x0000500001197983 */ /* 0x000f680000300800 */
[----:B------:R0:W-:Y:S04]  /*8060*/  STL [R1+0x2620], R21 ;  /* 0x0026201501007387 */ /* 0x0001e80000100800 */
[----:B0-----:R-:W3:Y:S04]  /*8070*/  LDL.LU R21, [R1+0x40] ;  /* 0x0000400001157983 */ /* 0x001ee80000300800 */
[----:B------:R0:W-:Y:S02]  /*8080*/  STL [R1+0x2614], R28 ;  /* 0x0026141c01007387 */ /* 0x0001e40000100800 */
[----:B0-----:R-:W-:-:S05]  /*8090*/  IADD3 R28, P1, R27, R59, RZ ;  /* 0x0000003b1b1c7210 */ /* 0x001fca0007f3e0ff */
[----:B------:R0:W-:Y:S02]  /*80a0*/  STL [R1+0x261c], R28 ;  /* 0x00261c1c01007387 */ /* 0x0001e40000100800 */
[----:B0-----:R-:W-:Y:S01]  /*80b0*/  IMAD.X R28, R26, 0x1, R3, P0 ;  /* 0x000000011a1c7824 */ /* 0x001fe200000e0603 */
[----:B------:R-:W-:-:S04]  /*80c0*/  IADD3 R27, P0, R27, R58, RZ ;  /* 0x0000003a1b1b7210 */ /* 0x000fc80007f1e0ff */
[----:B------:R0:W-:Y:S04]  /*80d0*/  STL [R1+0x2618], R28 ;  /* 0x0026181c01007387 */ /* 0x0001e80000100800 */
[----:B0-----:R-:W4:Y:S04]  /*80e0*/  LDL.LU R28, [R1+0x2940] ;  /* 0x00294000011c7983 */ /* 0x001f280000300800 */
[----:B------:R0:W-:Y:S04]  /*80f0*/  STL [R1+0x2610], R27 ;  /* 0x0026101b01007387 */ /* 0x0001e80000100800 */
[----:B0-----:R-:W2:Y:S01]  /*8100*/  LDL.LU R27, [R1+0x293c] ;  /* 0x00293c00011b7983 */ /* 0x001ea20000300800 */
[----:B------:R-:W-:-:S05]  /*8110*/  IMAD.X R26, R26, 0x1, R2, P6 ;  /* 0x000000011a1a7824 */ /* 0x000fca00030e0602 */
[----:B------:R0:W-:Y:S02]  /*8120*/  STL [R1+0x2604], R26 ;  /* 0x0026041a01007387 */ /* 0x0001e40000100800 */
[----:B0-----:R-:W-:-:S05]  /*8130*/  IADD3 R26, P6, R29, R59, RZ ;  /* 0x0000003b1d1a7210 */ /* 0x001fca0007fde0ff */
[----:B------:R2:W-:Y:S02]  /*8140*/  STL [R1+0x260c], R26 ;  /* 0x00260c1a01007387 */ /* 0x0005e40000100800 */
[----:B--2---:R-:W-:Y:S01]  /*8150*/  IMAD.X R26, R27, 0x1, R3, P5 ;  /* 0x000000011b1a7824 */ /* 0x004fe200028e0603 */
[----:B------:R-:W-:-:S04]  /*8160*/  IADD3 R29, P5, R29, R58, RZ ;  /* 0x0000003a1d1d7210 */ /* 0x000fc80007fbe0ff */
[----:B------:R0:W-:Y:S04]  /*8170*/  STL [R1+0x2608], R26 ;  /* 0x0026081a01007387 */ /* 0x0001e80000100800 */
[----:B0-----:R-:W2:Y:S04]  /*8180*/  LDL.LU R26, [R1+0x38] ;  /* 0x00003800011a7983 */ /* 0x001ea80000300800 */
[----:B------:R0:W-:Y:S02]  /*8190*/  STL [R1+0x2600], R29 ;  /* 0x0026001d01007387 */ /* 0x0001e40000100800 */
[----:B0-----:R-:W-:-:S02]  /*81a0*/  IMAD.X R29, R27, 0x1, R2, P4 ;  /* 0x000000011b1d7824 */ /* 0x001fc400020e0602 */
[----:B------:R-:W2:Y:S04]  /*81b0*/  LDL.LU R27, [R1+0x3c] ;  /* 0x00003c00011b7983 */ /* 0x000ea80000300800 */
[----:B------:R5:W-:Y:S02]  /*81c0*/  STL [R1+0x25f4], R29 ;  /* 0x0025f41d01007387 */ /* 0x000be40000100800 */
[----:B-----5:R-:W-:-:S05]  /*81d0*/  IADD3 R29, P4, R25, R59, RZ ;  /* 0x0000003b191d7210 */ /* 0x020fca0007f9e0ff */
[----:B------:R4:W-:Y:S02]  /*81e0*/  STL [R1+0x25fc], R29 ;  /* 0x0025fc1d01007387 */ /* 0x0009e40000100800 */
[----:B----4-:R-:W-:-:S05]  /*81f0*/  IMAD.X R29, R28, 0x1, R3, P3 ;  /* 0x000000011c1d7824 */ /* 0x010fca00018e0603 */
[----:B------:R0:W-:Y:S04]  /*8200*/  STL [R1+0x25f8], R29 ;  /* 0x0025f81d01007387 */ /* 0x0001e80000100800 */
[----:B0-----:R-:W4:Y:S01]  /*8210*/  LDL.LU R29, [R1+0x2938] ;  /* 0x00293800011d7983 */ /* 0x001f220000300800 */
[----:B------:R-:W-:Y:S01]  /*8220*/  IADD3 R25, P3, R25, R58, RZ ;  /* 0x0000003a19197210 */ /* 0x000fe20007f7e0ff */
[----:B------:R-:W-:-:S04]  /*8230*/  IMAD.X R28, R28, 0x1, R2, P2 ;  /* 0x000000011c1c7824 */ /* 0x000fc800010e0602 */
[----:B------:R0:W-:Y:S04]  /*8240*/  STL [R1+0x25f0], R25 ;  /* 0x0025f01901007387 */ /* 0x0001e80000100800 */
[----:B0-----:R-:W5:Y:S04]  /*8250*/  LDL.LU R25, [R1+0x34] ;  /* 0x0000340001197983 */ /* 0x001f680000300800 */
[----:B------:R0:W-:Y:S02]  /*8260*/  STL [R1+0x25e4], R28 ;  /* 0x0025e41c01007387 */ /* 0x0001e40000100800 */
[----:B0-----:R-:W-:-:S05]  /*8270*/  IADD3 R28, P2, R24, R59, RZ ;  /* 0x0000003b181c7210 */ /* 0x001fca0007f5e0ff */
[----:B------:R4:W-:Y:S01]  /*8280*/  STL [R1+0x25ec], R28 ;  /* 0x0025ec1c01007387 */ /* 0x0009e20000100800 */
[----:B------:R-:W-:Y:S02]  /*8290*/  SHF.R.S32.HI R31, RZ, 0x1f, R31 ;  /* 0x0000001fff1f7819 */ /* 0x000fe4000001141f */
[----:B------:R-:W-:Y:S01]  /*82a0*/  SHF.R.S32.HI R32, RZ, 0x1f, R32 ;  /* 0x0000001fff207819 */ /* 0x000fe20000011420 */
[----:B----4-:R-:W-:-:S05]  /*82b0*/  IMAD.X R28, R29, 0x1, R3, P1 ;  /* 0x000000011d1c7824 */ /* 0x010fca00008e0603 */
[----:B------:R0:W-:Y:S01]  /*82c0*/  STL [R1+0x25e8], R28 ;  /* 0x0025e81c01007387 */ /* 0x0001e20000100800 */
[----:B------:R-:W-:Y:S01]  /*82d0*/  IMAD.X R29, R29, 0x1, R2, P0 ;  /* 0x000000011d1d7824 */ /* 0x000fe200000e0602 */
[----:B0-----:R-:W-:Y:S02]  /*82e0*/  IADD3 R28, P1, R24, R58, RZ ;  /* 0x0000003a181c7210 */ /* 0x001fe40007f3e0ff */
[----:B------:R-:W4:Y:S04]  /*82f0*/  LDL.LU R24, [R1+0x30] ;  /* 0x0000300001187983 */ /* 0x000f280000300800 */
[----:B------:R0:W-:Y:S04]  /*8300*/  STL [R1+0x25e0], R28 ;  /* 0x0025e01c01007387 */ /* 0x0001e80000100800 */
[----:B------:R1:W-:Y:S01]  /*8310*/  STL [R1+0x25d4], R29 ;  /* 0x0025d41d01007387 */ /* 0x0003e20000100800 */
[----:B0-----:R-:W-:Y:S01]  /*8320*/  IADD3 R28, P0, R23, R59, RZ ;  /* 0x0000003b171c7210 */ /* 0x001fe20007f1e0ff */
[----:B-1----:R-:W-:-:S04]  /*8330*/  IMAD.X R29, R30, 0x1, R3, P6 ;  /* 0x000000011e1d7824 */ /* 0x002fc800030e0603 */
[----:B------:R0:W-:Y:S04]  /*8340*/  STL [R1+0x25dc], R28 ;  /* 0x0025dc1c01007387 */ /* 0x0001e80000100800 */
[----:B------:R1:W-:Y:S01]  /*8350*/  STL [R1+0x25d8], R29 ;  /* 0x0025d81d01007387 */ /* 0x0003e20000100800 */
[----:B0-----:R-:W-:-:S03]  /*8360*/  IADD3 R28, P6, R23, R58, RZ ;  /* 0x0000003a171c7210 */ /* 0x001fc60007fde0ff */
[----:B------:R-:W4:Y:S01]  /*8370*/  LDL.LU R23, [R1+0x2c] ;  /* 0x00002c0001177983 */ /* 0x000f220000300800 */
[----:B-1----:R-:W-:-:S03]  /*8380*/  IMAD.X R29, R30, 0x1, R2, P5 ;  /* 0x000000011e1d7824 */ /* 0x002fc600028e0602 */
[----:B------:R3:W-:Y:S01]  /*8390*/  STL [R1+0x25d0], R28 ;  /* 0x0025d01c01007387 */ /* 0x0007e20000100800 */
[----:B------:R-:W-:-:S03]  /*83a0*/  IMAD.X R30, R31, 0x1, R3, P4 ;  /* 0x000000011f1e7824 */ /* 0x000fc600020e0603 */
[----:B------:R0:W-:Y:S01]  /*83b0*/  STL [R1+0x25c4], R29 ;  /* 0x0025c41d01007387 */ /* 0x0001e20000100800 */
[C---:B---3--:R-:W-:Y:S02]  /*83c0*/  IADD3 R28, P5, R22.reuse, R59, RZ ;  /* 0x0000003b161c7210 */ /* 0x048fe40007fbe0ff */
[----:B0-----:R-:W-:-:S03]  /*83d0*/  IADD3 R29, P4, R22, R58, RZ ;  /* 0x0000003a161d7210 */ /* 0x001fc60007f9e0ff */
[----:B------:R0:W-:Y:S04]  /*83e0*/  STL [R1+0x25cc], R28 ;  /* 0x0025cc1c01007387 */ /* 0x0001e80000100800 */
[----:B------:R-:W-:Y:S04]  /*83f0*/  STL [R1+0x25c8], R30 ;  /* 0x0025c81e01007387 */ /* 0x000fe80000100800 */
[----:B------:R-:W3:Y:S01]  /*8400*/  LDL.LU R22, [R1+0x28] ;  /* 0x0000280001167983 */ /* 0x000ee20000300800 */
[----:B0-----:R-:W-:-:S03]  /*8410*/  IMAD.X R28, R31, 0x1, R2, P3 ;  /* 0x000000011f1c7824 */ /* 0x001fc600018e0602 */
[----:B------:R0:W-:Y:S04]  /*8420*/  STL [R1+0x25c0], R29 ;  /* 0x0025c01d01007387 */ /* 0x0001e80000100800 */
[----:B------:R1:W-:Y:S01]  /*8430*/  STL [R1+0x25b4], R28 ;  /* 0x0025b41c01007387 */ /* 0x0003e20000100800 */
[C---:B0-----:R-:W-:Y:S01]  /*8440*/  IADD3 R29, P3, R21.reuse, R59, RZ ;  /* 0x0000003b151d7210 */ /* 0x041fe20007f7e0ff */
[----:B-1----:R-:W-:Y:S01]  /*8450*/  IMAD.X R28, R32, 0x1, R3, P2 ;  /* 0x00000001201c7824 */ /* 0x002fe200010e0603 */
[----:B------:R-:W-:-:S03]  /*8460*/  IADD3 R21, P2, R21, R58, RZ ;  /* 0x0000003a15157210 */ /* 0x000fc60007f5e0ff */
[----:B------:R-:W-:Y:S04]  /*8470*/  STL [R1+0x25bc], R29 ;  /* 0x0025bc1d01007387 */ /* 0x000fe80000100800 */
[----:B------:R-:W-:Y:S04]  /*8480*/  STL [R1+0x25b8], R28 ;  /* 0x0025b81c01007387 */ /* 0x000fe80000100800 */
[----:B------:R0:W-:Y:S04]  /*8490*/  STL [R1+0x25b0], R21 ;  /* 0x0025b01501007387 */ /* 0x0001e80000100800 */
[----:B0-----:R-:W3:Y:S01]  /*84a0*/  LDL.LU R21, [R1+0x24] ;  /* 0x0000240001157983 */ /* 0x001ee20000300800 */
[----:B------:R-:W-:Y:S01]  /*84b0*/  SHF.R.S32.HI R33, RZ, 0x1f, R33 ;  /* 0x0000001fff217819 */ /* 0x000fe20000011421 */
[----:B------:R-:W-:Y:S01]  /*84c0*/  IMAD.X R29, R32, 0x1, R2, P1 ;  /* 0x00000001201d7824 */ /* 0x000fe200008e0602 */
[----:B--2---:R-:W-:-:S03]  /*84d0*/  IADD3 R28, P1, R27, R59, RZ ;  /* 0x0000003b1b1c7210 */ /* 0x004fc60007f3e0ff */
[----:B------:R-:W-:Y:S01]  /*84e0*/  IMAD.X R30, R33, 0x1, R3, P0 ;  /* 0x00000001211e7824 */ /* 0x000fe200000e0603 */
[----:B------:R0:W-:Y:S01]  /*84f0*/  STL [R1+0x25a4], R29 ;  /* 0x0025a41d01007387 */ /* 0x0001e20000100800 */
[----:B------:R-:W-:-:S03]  /*8500*/  SHF.R.S32.HI R34, RZ, 0x1f, R34 ;  /* 0x0000001fff227819 */ /* 0x000fc60000011422 */
[----:B------:R1:W-:Y:S01]  /*8510*/  STL [R1+0x25ac], R28 ;  /* 0x0025ac1c01007387 */ /* 0x0003e20000100800 */
[----:B0-----:R-:W-:-:S03]  /*8520*/  IADD3 R29, P0, R27, R58, RZ ;  /* 0x0000003a1b1d7210 */ /* 0x001fc60007f1e0ff */
[----:B------:R0:W-:Y:S01]  /*8530*/  STL [R1+0x25a8], R30 ;  /* 0x0025a81e01007387 */ /* 0x0001e20000100800 */
[----:B-1----:R-:W-:Y:S01]  /*8540*/  IMAD.X R28, R33, 0x1, R2, P6 ;  /* 0x00000001211c7824 */ /* 0x002fe200030e0602 */
[----:B------:R-:W-:Y:S02]  /*8550*/  IADD3 R27, P6, R26, R59, RZ ;  /* 0x0000003b1a1b7210 */ /* 0x000fe40007fde0ff */
[----:B------:R1:W-:Y:S01]  /*8560*/  STL [R1+0x25a0], R29 ;  /* 0x0025a01d01007387 */ /* 0x0003e20000100800 */
[----:B------:R-:W-:Y:S01]  /*8570*/  SHF.R.S32.HI R35, RZ, 0x1f, R35 ;  /* 0x0000001fff237819 */ /* 0x000fe20000011423 */
[----:B0-----:R-:W-:Y:S02]  /*8580*/  IMAD.X R30, R34, 0x1, R3, P5 ;  /* 0x00000001221e7824 */ /* 0x001fe400028e0603 */
[----:B-1----:R-:W2:Y:S04]  /*8590*/  LDL.LU R29, [R1+0x20] ;  /* 0x00002000011d7983 */ /* 0x002ea80000300800 */
[----:B------:R0:W-:Y:S04]  /*85a0*/  STL [R1+0x2594], R28 ;  /* 0x0025941c01007387 */ /* 0x0001e80000100800 */
[----:B------:R1:W-:Y:S01]  /*85b0*/  STL [R1+0x259c], R27 ;  /* 0x00259c1b01007387 */ /* 0x0003e20000100800 */
[----:B0-----:R-:W-:-:S03]  /*85c0*/  IADD3 R28, P5, R26, R58, RZ ;  /* 0x0000003a1a1c7210 */ /* 0x001fc60007fbe0ff */
[----:B------:R-:W-:Y:S01]  /*85d0*/  STL [R1+0x2598], R30 ;  /* 0x0025981e01007387 */ /* 0x000fe20000100800 */
[----:B-1----:R-:W-:Y:S01]  /*85e0*/  IMAD.X R27, R34, 0x1, R2, P4 ;  /* 0x00000001221b7824 */ /* 0x002fe200020e0602 */
[----:B-----5:R-:W-:Y:S02]  /*85f0*/  IADD3 R26, P4, R25, R59, RZ ;  /* 0x0000003b191a7210 */ /* 0x020fe40007f9e0ff */
[----:B------:R0:W-:Y:S01]  /*8600*/  STL [R1+0x2590], R28 ;  /* 0x0025901c01007387 */ /* 0x0001e20000100800 */
[----:B------:R-:W-:-:S03]  /*8610*/  SHF.R.S32.HI R36, RZ, 0x1f, R36 ;  /* 0x0000001fff247819 */ /* 0x000fc60000011424 */
[----:B0-----:R-:W5:Y:S04]  /*8620*/  LDL.LU R28, [R1+0x1c] ;  /* 0x00001c00011c7983 */ /* 0x001f680000300800 */
[----:B------:R0:W-:Y:S04]  /*8630*/  STL [R1+0x2584], R27 ;  /* 0x0025841b01007387 */ /* 0x0001e80000100800 */
[----:B------:R1:W-:Y:S01]  /*8640*/  STL [R1+0x258c], R26 ;  /* 0x00258c1a01007387 */ /* 0x0003e20000100800 */
[----:B0-----:R-:W-:Y:S01]  /*8650*/  IMAD.X R27, R35, 0x1, R3, P3 ;  /* 0x00000001231b7824 */ /* 0x001fe200018e0603 */
[----:B-1----:R-:W-:Y:S01]  /*8660*/  IADD3 R26, P3, R25, R58, RZ ;  /* 0x0000003a191a7210 */ /* 0x002fe20007f7e0ff */
[----:B------:R-:W-:-:S03]  /*8670*/  IMAD.X R25, R35, 0x1, R2, P2 ;  /* 0x0000000123197824 */ /* 0x000fc600010e0602 */
[----:B------:R0:W-:Y:S04]  /*8680*/  STL [R1+0x2588], R27 ;  /* 0x0025881b01007387 */ /* 0x0001e80000100800 */
[----:B0-----:R-:W5:Y:S04]  /*8690*/  LDL.LU R27, [R1+0x18] ;  /* 0x00001800011b7983 */ /* 0x001f680000300800 */
[----:B------:R-:W-:Y:S04]  /*86a0*/  STL [R1+0x2580], R26 ;  /* 0x0025801a01007387 */ /* 0x000fe80000100800 */
[----:B------:R0:W-:Y:S01]  /*86b0*/  STL [R1+0x2574], R25 ;  /* 0x0025741901007387 */ /* 0x0001e20000100800 */
[----:B------:R-:W-:Y:S01]  /*86c0*/  SHF.R.S32.HI R37, RZ, 0x1f, R37 ;  /* 0x0000001fff257819 */ /* 0x000fe20000011425 */
[----:B0-----:R-:W-:-:S04]  /*86d0*/  IMAD.X R25, R36, 0x1, R3, P1 ;  /* 0x0000000124197824 */ /* 0x001fc800008e0603 */
[----:B------:R-:W-:Y:S01]  /*86e0*/  IMAD.X R30, R37, 0x1, R3, P6 ;  /* 0x00000001251e7824 */ /* 0x000fe200030e0603 */
[----:B------:R-:W-:Y:S02]  /*86f0*/  SHF.R.S32.HI R38, RZ, 0x1f, R38 ;  /* 0x0000001fff267819 */ /* 0x000fe40000011426 */
[----:B------:R-:W-:Y:S02]  /*8700*/  SHF.R.S32.HI R39, RZ, 0x1f, R39 ;  /* 0x0000001fff277819 */ /* 0x000fe40000011427 */
[C---:B----4-:R-:W-:Y:S02]  /*8710*/  IADD3 R26, P2, R24.reuse, R59, RZ ;  /* 0x0000003b181a7210 */ /* 0x050fe40007f5e0ff */
[----:B------:R-:W-:-:S03]  /*8720*/  IADD3 R24, P1, R24, R58, RZ ;  /* 0x0000003a18187210 */ /* 0x000fc60007f3e0ff */
[----:B------:R0:W-:Y:S04]  /*8730*/  STL [R1+0x257c], R26 ;  /* 0x00257c1a01007387 */ /* 0x0001e80000100800 */
[----:B0-----:R-:W4:Y:S04]  /*8740*/  LDL.LU R26, [R1+0x14] ;  /* 0x00001400011a7983 */ /* 0x001f280000300800 */
[----:B------:R0:W-:Y:S04]  /*8750*/  STL [R1+0x2578], R25 ;  /* 0x0025781901007387 */ /* 0x0001e80000100800 */
[----:B------:R1:W-:Y:S01]  /*8760*/  STL [R1+0x2570], R24 ;  /* 0x0025701801007387 */ /* 0x0003e20000100800 */
[----:B0-----:R-:W-:Y:S01]  /*8770*/  IMAD.X R25, R36, 0x1, R2, P0 ;  /* 0x0000000124197824 */ /* 0x001fe200000e0602 */
[----:B-1----:R-:W-:-:S04]  /*8780*/  IADD3 R24, P0, R23, R59, RZ ;  /* 0x0000003b17187210 */ /* 0x002fc80007f1e0ff */
[----:B------:R0:W-:Y:S04]  /*8790*/  STL [R1+0x2564], R25 ;  /* 0x0025641901007387 */ /* 0x0001e80000100800 */
[----:B0-----:R-:W4:Y:S04]  /*87a0*/  LDL.LU R25, [R1+0x10] ;  /* 0x0000100001197983 */ /* 0x001f280000300800 */
[----:B------:R0:W-:Y:S04]  /*87b0*/  STL [R1+0x256c], R24 ;  /* 0x00256c1801007387 */ /* 0x0001e80000100800 */
[----:B------:R3:W-:Y:S01]  /*87c0*/  STL [R1+0x2568], R30 ;  /* 0x0025681e01007387 */ /* 0x0007e20000100800 */
[----:B0-----:R-:W-:Y:S01]  /*87d0*/  IADD3 R24, P6, R23, R58, RZ ;  /* 0x0000003a17187210 */ /* 0x001fe20007fde0ff */
[----:B------:R-:W-:-:S04]  /*87e0*/  IMAD.X R23, R37, 0x1, R2, P5 ;  /* 0x0000000125177824 */ /* 0x000fc800028e0602 */
[----:B------:R0:W-:Y:S01]  /*87f0*/  STL [R1+0x2560], R24 ;  /* 0x0025601801007387 */ /* 0x0001e20000100800 */
[----:B---3--:R-:W-:-:S03]  /*8800*/  IADD3 R30, P5, R22, R59, RZ ;  /* 0x0000003b161e7210 */ /* 0x008fc60007fbe0ff */
[----:B0-----:R-:W3:Y:S04]  /*8810*/  LDL.LU R24, [R1+0xc] ;  /* 0x00000c0001187983 */ /* 0x001ee80000300800 */
[----:B------:R0:W-:Y:S04]  /*8820*/  STL [R1+0x2554], R23 ;  /* 0x0025541701007387 */ /* 0x0001e80000100800 */
[----:B------:R1:W-:Y:S01]  /*8830*/  STL [R1+0x255c], R30 ;  /* 0x00255c1e01007387 */ /* 0x0003e20000100800 */
[----:B0-----:R-:W-:Y:S01]  /*8840*/  IMAD.X R23, R38, 0x1, R3, P4 ;  /* 0x0000000126177824 */ /* 0x001fe200020e0603 */
[----:B------:R-:W-:-:S04]  /*8850*/  IADD3 R22, P4, R22, R58, RZ ;  /* 0x0000003a16167210 */ /* 0x000fc80007f9e0ff */
[----:B------:R0:W-:Y:S01]  /*8860*/  STL [R1+0x2558], R23 ;  /* 0x0025581701007387 */ /* 0x0001e20000100800 */
[----:B-1----:R-:W-:Y:S02]  /*8870*/  IMAD.X R30, R38, 0x1, R2, P3 ;  /* 0x00000001261e7824 */ /* 0x002fe400018e0602 */
[----:B------:R-:W-:Y:S01]  /*8880*/  IMAD.X R31, R39, 0x1, R3, P2 ;  /* 0x00000001271f7824 */ /* 0x000fe200010e0603 */
[----:B0-----:R-:W3:Y:S04]  /*8890*/  LDL.LU R23, [R1+0x8] ;  /* 0x0000080001177983 */ /* 0x001ee80000300800 */
[----:B------:R0:W-:Y:S04]  /*88a0*/  STL [R1+0x2550], R22 ;  /* 0x0025501601007387 */ /* 0x0001e80000100800 */
[----:B------:R1:W-:Y:S01]  /*88b0*/  STL [R1+0x2544], R30 ;  /* 0x0025441e01007387 */ /* 0x0003e20000100800 */
[----:B0-----:R-:W-:-:S02]  /*88c0*/  IADD3 R22, P3, R21, R59, RZ ;  /* 0x0000003b15167210 */ /* 0x001fc40007f7e0ff */
[----:B-1----:R-:W-:-:S03]  /*88d0*/  IADD3 R30, P2, R21, R58, RZ ;  /* 0x0000003a151e7210 */ /* 0x002fc60007f5e0ff */
[----:B------:R0:W-:Y:S01]  /*88e0*/  STL [R1+0x254c], R22 ;  /* 0x00254c1601007387 */ /* 0x0001e20000100800 */
[----:B------:R-:W-:-:S03]  /*88f0*/  IMAD.X R21, R39, 0x1, R2, P1 ;  /* 0x0000000127157824 */ /* 0x000fc600008e0602 */
[----:B0-----:R-:W3:Y:S04]  /*8900*/  LDL.LU R22, [R1+0x4] ;  /* 0x0000040001167983 */ /* 0x001ee80000300800 */
[----:B------:R-:W-:Y:S04]  /*8910*/  STL [R1+0x2548], R31 ;  /* 0x0025481f01007387 */ /* 0x000fe80000100800 */
[----:B------:R-:W-:Y:S04]  /*8920*/  STL [R1+0x2540], R30 ;  /* 0x0025401e01007387 */ /* 0x000fe80000100800 */
[----:B------:R0:W-:Y:S04]  /*8930*/  STL [R1+0x2534], R21 ;  /* 0x0025341501007387 */ /* 0x0001e80000100800 */
[----:B0-----:R-:W3:Y:S01]  /*8940*/  LDL.LU R21, [R1] ;  /* 0x0000000001157983 */ /* 0x001ee20000300800 */
[----:B------:R-:W-:-:S02]  /*8950*/  SHF.R.S32.HI R40, RZ, 0x1f, R40 ;  /* 0x0000001fff287819 */ /* 0x000fc40000011428 */
[----:B--2---:R-:W-:-:S03]  /*8960*/  IADD3 R30, P1, R29, R59, RZ ;  /* 0x0000003b1d1e7210 */ /* 0x004fc60007f3e0ff */
[----:B------:R-:W-:Y:S02]  /*8970*/  IMAD.X R31, R40, 0x1, R3, P0 ;  /* 0x00000001281f7824 */ /* 0x000fe400000e0603 */
[----:B------:R0:W-:Y:S01]  /*8980*/  STL [R1+0x253c], R30 ;  /* 0x00253c1e01007387 */ /* 0x0001e20000100800 */
[----:B------:R-:W-:-:S03]  /*8990*/  SHF.R.S32.HI R41, RZ, 0x1f, R41 ;  /* 0x0000001fff297819 */ /* 0x000fc60000011429 */
[----:B------:R1:W-:Y:S01]  /*89a0*/  STL [R1+0x2538], R31 ;  /* 0x0025381f01007387 */ /* 0x0003e20000100800 */
[----:B0-----:R-:W-:Y:S01]  /*89b0*/  IADD3 R30, P0, R29, R58, RZ ;  /* 0x0000003a1d1e7210 */ /* 0x001fe20007f1e0ff */
[----:B-1----:R-:W-:Y:S01]  /*89c0*/  IMAD.X R31, R40, 0x1, R2, P6 ;  /* 0x00000001281f7824 */ /* 0x002fe200030e0602 */
[----:B-----5:R-:W-:-:S03]  /*89d0*/  IADD3 R29, P6, R28, R59, RZ ;  /* 0x0000003b1c1d7210 */ /* 0x020fc60007fde0ff */
[----:B------:R0:W-:Y:S01]  /*89e0*/  STL [R1+0x2530], R30 ;  /* 0x0025301e01007387 */ /* 0x0001e20000100800 */
[----:B------:R-:W-:-:S03]  /*89f0*/  SHF.R.S32.HI R42, RZ, 0x1f, R42 ;  /* 0x0000001fff2a7819 */ /* 0x000fc6000001142a */
[----:B------:R-:W-:Y:S01]  /*8a00*/  STL [R1+0x2524], R31 ;  /* 0x0025241f01007387 */ /* 0x000fe20000100800 */
[C---:B0-----:R-:W-:Y:S01]  /*8a10*/  IMAD.X R30, R41.reuse, 0x1, R3, P5 ;  /* 0x00000001291e7824 */ /* 0x041fe200028e0603 */
[----:B------:R-:W-:Y:S02]  /*8a20*/  IADD3 R28, P5, R28, R58, RZ ;  /* 0x0000003a1c1c7210 */ /* 0x000fe40007fbe0ff */
[----:B------:R0:W-:Y:S04]  /*8a30*/  STL [R1+0x252c], R29 ;  /* 0x00252c1d01007387 */ /* 0x0001e80000100800 */
[----:B------:R1:W-:Y:S04]  /*8a40*/  STL [R1+0x2528], R30 ;  /* 0x0025281e01007387 */ /* 0x0003e80000100800 */
[----:B------:R2:W-:Y:S01]  /*8a50*/  STL [R1+0x2520], R28 ;  /* 0x0025201c01007387 */ /* 0x0005e20000100800 */
[----:B0-----:R-:W-:Y:S01]  /*8a60*/  IMAD.X R29, R41, 0x1, R2, P4 ;  /* 0x00000001291d7824 */ /* 0x001fe200020e0602 */
[----:B-1----:R-:W-:-:S04]  /*8a70*/  IADD3 R30, P4, R27, R59, RZ ;  /* 0x0000003b1b1e7210 */ /* 0x002fc80007f9e0ff */
[----:B------:R0:W-:Y:S01]  /*8a80*/  STL [R1+0x2514], R29 ;  /* 0x0025141d01007387 */ /* 0x0001e20000100800 */
[----:B--2---:R-:W-:-:S03]  /*8a90*/  IMAD.X R28, R42, 0x1, R3, P3 ;  /* 0x000000012a1c7824 */ /* 0x004fc600018e0603 */
[----:B------:R-:W-:Y:S01]  /*8aa0*/  STL [R1+0x251c], R30 ;  /* 0x00251c1e01007387 */ /* 0x000fe20000100800 */
[----:B------:R-:W-:-:S03]  /*8ab0*/  SHF.R.S32.HI R43, RZ, 0x1f, R43 ;  /* 0x0000001fff2b7819 */ /* 0x000fc6000001142b */
[----:B------:R-:W-:Y:S01]  /*8ac0*/  STL [R1+0x2518], R28 ;  /* 0x0025181c01007387 */ /* 0x000fe20000100800 */
[----:B0-----:R-:W-:Y:S01]  /*8ad0*/  IADD3 R29, P3, R27, R58, RZ ;  /* 0x0000003a1b1d7210 */ /* 0x001fe20007f7e0ff */
[----:B------:R-:W-:Y:S01]  /*8ae0*/  IMAD.X R27, R42, 0x1, R2, P2 ;  /* 0x000000012a1b7824 */ /* 0x000fe200010e0602 */
[----:B------:R-:W-:-:S03]  /*8af0*/  SHF.R.S32.HI R44, RZ, 0x1f, R44 ;  /* 0x0000001fff2c7819 */ /* 0x000fc6000001142c */
[----:B------:R0:W-:Y:S04]  /*8b00*/  STL [R1+0x2510], R29 ;  /* 0x0025101d01007387 */ /* 0x0001e80000100800 */
[----:B------:R1:W-:Y:S01]  /*8b10*/  STL [R1+0x2504], R27 ;  /* 0x0025041b01007387 */ /* 0x0003e20000100800 */
[----:B0-----:R-:W-:Y:S01]  /*8b20*/  IMAD.X R29, R43, 0x1, R3, P1 ;  /* 0x000000012b1d7824 */ /* 0x001fe200008e0603 */
[----:B------:R-:W-:Y:S02]  /*8b30*/  SHF.R.S32.HI R45, RZ, 0x1f, R45 ;  /* 0x0000001fff2d7819 */ /* 0x000fe4000001142d */
[----:B------:R-:W-:Y:S02]  /*8b40*/  SHF.R.S32.HI R46, RZ, 0x1f, R46 ;  /* 0x0000001fff2e7819 */ /* 0x000fe4000001142e */
[----:B------:R-:W-:-:S02]  /*8b50*/  SHF.R.S32.HI R47, RZ, 0x1f, R47 ;  /* 0x0000001fff2f7819 */ /* 0x000fc4000001142f */
[----:B------:R-:W-:Y:S01]  /*8b60*/  SHF.R.S32.HI R48, RZ, 0x1f, R48 ;  /* 0x0000001fff307819 */ /* 0x000fe20000011430 */
[----:B------:R-:W-:Y:S01]  /*8b70*/  IMAD R4, R4, UR5, RZ ;  /* 0x0000000504047c24 */ /* 0x000fe2000f8e02ff */
[----:B------:R-:W-:Y:S01]  /*8b80*/  SHF.R.S32.HI R49, RZ, 0x1f, R49 ;  /* 0x0000001fff317819 */ /* 0x000fe20000011431 */
[----:B------:R-:W-:Y:S01]  /*8b90*/  IMAD R5, R5, UR5, RZ ;  /* 0x0000000505057c24 */ /* 0x000fe2000f8e02ff */
[----:B------:R-:W-:Y:S02]  /*8ba0*/  SHF.R.S32.HI R50, RZ, 0x1f, R50 ;  /* 0x0000001fff327819 */ /* 0x000fe40000011432 */
[----:B------:R-:W-:Y:S01]  /*8bb0*/  SHF.R.S32.HI R52, RZ, 0x1f, R4 ;  /* 0x0000001fff347819 */ /* 0x000fe20000011404 */
[----:B------:R-:W-:Y:S01]  /*8bc0*/  IMAD R6, R6, UR5, RZ ;  /* 0x0000000506067c24 */ /* 0x000fe2000f8e02ff */
[----:B------:R-:W-:Y:S02]  /*8bd0*/  SHF.R.S32.HI R53, RZ, 0x1f, R5 ;  /* 0x0000001fff357819 */ /* 0x000fe40000011405 */
[----:B------:R-:W-:Y:S01]  /*8be0*/  SHF.R.S32.HI R51, RZ, 0x1f, R51 ;  /* 0x0000001fff337819 */ /* 0x000fe20000011433 */
[----:B------:R-:W-:Y:S01]  /*8bf0*/  IMAD R7, R7, UR5, RZ ;  /* 0x0000000507077c24 */ /* 0x000fe2000f8e02ff */
[----:B------:R-:W-:-:S02]  /*8c00*/  SHF.R.S32.HI R54, RZ, 0x1f, R6 ;  /* 0x0000001fff367819 */ /* 0x000fc40000011406 */
[C---:B----4-:R-:W-:Y:S02]  /*8c10*/  IADD3 R28, P2, R26.reuse, R59, RZ ;  /* 0x0000003b1a1c7210 */ /* 0x050fe40007f5e0ff */
[----:B-1----:R-:W-:-:S03]  /*8c20*/  IADD3 R27, P1, R26, R58, RZ ;  /* 0x0000003a1a1b7210 */ /* 0x002fc60007f3e0ff */
[----:B------:R0:W-:Y:S04]  /*8c30*/  STL [R1+0x250c], R28 ;  /* 0x00250c1c01007387 */ /* 0x0001e80000100800 */
[----:B------:R-:W-:Y:S01]  /*8c40*/  STL [R1+0x2508], R29 ;  /* 0x0025081d01007387 */ /* 0x000fe20000100800 */
[----:B0-----:R-:W-:-:S03]  /*8c50*/  IMAD.X R28, R43, 0x1, R2, P0 ;  /* 0x000000012b1c7824 */ /* 0x001fc600000e0602 */
[----:B------:R0:W-:Y:S04]  /*8c60*/  STL [R1+0x2500], R27 ;  /* 0x0025001b01007387 */ /* 0x0001e80000100800 */
[----:B------:R-:W-:Y:S01]  /*8c70*/  STL [R1+0x24f4], R28 ;  /* 0x0024f41c01007387 */ /* 0x000fe20000100800 */
[C---:B------:R-:W-:Y:S01]  /*8c80*/  IADD3 R26, P0, R25.reuse, R59, RZ ;  /* 0x0000003b191a7210 */ /* 0x040fe20007f1e0ff */
[----:B0-----:R-:W-:Y:S01]  /*8c90*/  IMAD.X R27, R44, 0x1, R3, P6 ;  /* 0x000000012c1b7824 */ /* 0x001fe200030e0603 */
[----:B------:R-:W-:-:S03]  /*8ca0*/  IADD3 R25, P6, R25, R58, RZ ;  /* 0x0000003a19197210 */ /* 0x000fc60007fde0ff */
[----:B------:R0:W-:Y:S04]  /*8cb0*/  STL [R1+0x24fc], R26 ;  /* 0x0024fc1a01007387 */ /* 0x0001e80000100800 */
[----:B------:R-:W-:Y:S01]  /*8cc0*/  STL [R1+0x24f8], R27 ;  /* 0x0024f81b01007387 */ /* 0x000fe20000100800 */
[----:B0-----:R-:W-:-:S03]  /*8cd0*/  IMAD.X R26, R44, 0x1, R2, P5 ;  /* 0x000000012c1a7824 */ /* 0x001fc600028e0602 */
[----:B------:R0:W-:Y:S04]  /*8ce0*/  STL [R1+0x24f0], R25 ;  /* 0x0024f01901007387 */ /* 0x0001e80000100800 */
[----:B------:R1:W-:Y:S01]  /*8cf0*/  STL [R1+0x24e4], R26 ;  /* 0x0024e41a01007387 */ /* 0x0003e20000100800 */
[C-C-:B0-----:R-:W-:Y:S01]  /*8d00*/  IMAD.X R25, R45.reuse, 0x1, R3.reuse, P4 ;  /* 0x000000012d197824 */ /* 0x141fe200020e0603 */
[CC--:B---3--:R-:W-:Y:S02]  /*8d10*/  IADD3 R27, P5, R24.reuse, R59.reuse, RZ ;  /* 0x0000003b181b7210 */ /* 0x0c8fe40007fbe0ff */
[----:B-1----:R-:W-:Y:S01]  /*8d20*/  IADD3 R26, P4, R24, R58, RZ ;  /* 0x0000003a181a7210 */ /* 0x002fe20007f9e0ff */
[----:B------:R-:W-:Y:S02]  /*8d30*/  IMAD.X R24, R45, 0x1, R2, P3 ;  /* 0x000000012d187824 */ /* 0x000fe400018e0602 */
[----:B------:R-:W-:Y:S04]  /*8d40*/  STL [R1+0x24ec], R27 ;  /* 0x0024ec1b01007387 */ /* 0x000fe80000100800 */
[----:B------:R-:W-:Y:S04]  /*8d50*/  STL [R1+0x24e8], R25 ;  /* 0x0024e81901007387 */ /* 0x000fe80000100800 */
[----:B------:R0:W-:Y:S04]  /*8d60*/  STL [R1+0x24e0], R26 ;  /* 0x0024e01a01007387 */ /* 0x0001e80000100800 */
[----:B------:R1:W-:Y:S01]  /*8d70*/  STL [R1+0x24d4], R24 ;  /* 0x0024d41801007387 */ /* 0x0003e20000100800 */
[----:B0-----:R-:W-:Y:S01]  /*8d80*/  IMAD.X R26, R46, 0x1, R3, P2 ;  /* 0x000000012e1a7824 */ /* 0x001fe200010e0603 */
[----:B------:R-:W-:-:S02]  /*8d90*/  IADD3 R25, P3, R23, R59, RZ ;  /* 0x0000003b17197210 */ /* 0x000fc40007f7e0ff */
[----:B-1----:R-:W-:-:S03]  /*8da0*/  IADD3 R24, P2, R23, R58, RZ ;  /* 0x0000003a17187210 */ /* 0x002fc60007f5e0ff */
[----:B------:R0:W-:Y:S04]  /*8db0*/  STL [R1+0x24dc], R25 ;  /* 0x0024dc1901007387 */ /* 0x0001e80000100800 */
[----:B------:R-:W-:Y:S04]  /*8dc0*/  STL [R1+0x24d8], R26 ;  /* 0x0024d81a01007387 */ /* 0x000fe80000100800 */
[----:B------:R1:W-:Y:S01]  /*8dd0*/  STL [R1+0x24d0], R24 ;  /* 0x0024d01801007387 */ /* 0x0003e20000100800 */
[----:B0-----:R-:W-:-:S05]  /*8de0*/  IMAD.X R25, R46, 0x1, R2, P1 ;  /* 0x000000012e197824 */ /* 0x001fca00008e0602 */
[----:B------:R-:W-:Y:S01]  /*8df0*/  STL [R1+0x24c4], R25 ;  /* 0x0024c41901007387 */ /* 0x000fe20000100800 */
[----:B-1----:R-:W-:Y:S01]  /*8e00*/  IMAD.X R24, R47, 0x1, R3, P0 ;  /* 0x000000012f187824 */ /* 0x002fe200000e0603 */
[C---:B------:R-:W-:Y:S02]  /*8e10*/  IADD3 R23, P1, R22.reuse, R59, RZ ;  /* 0x0000003b16177210 */ /* 0x040fe40007f3e0ff */
[----:B------:R-:W-:-:S03]  /*8e20*/  IADD3 R22, P0, R22, R58, RZ ;  /* 0x0000003a16167210 */ /* 0x000fc60007f1e0ff */
[----:B------:R0:W-:Y:S04]  /*8e30*/  STL [R1+0x24cc], R23 ;  /* 0x0024cc1701007387 */ /* 0x0001e80000100800 */
[----:B------:R1:W-:Y:S04]  /*8e40*/  STL [R1+0x24c8], R24 ;  /* 0x0024c81801007387 */ /* 0x0003e80000100800 */
[----:B------:R2:W-:Y:S01]  /*8e50*/  STL [R1+0x24c0], R22 ;  /* 0x0024c01601007387 */ /* 0x0005e20000100800 */
[----:B0-----:R-:W-:Y:S01]  /*8e60*/  IMAD.X R23, R47, 0x1, R2, P6 ;  /* 0x000000012f177824 */ /* 0x001fe200030e0602 */
[----:B-1----:R-:W-:Y:S01]  /*8e70*/  IADD3 R24, P6, R21, R59, RZ ;  /* 0x0000003b15187210 */ /* 0x002fe20007fde0ff */
[----:B--2---:R-:W-:-:S03]  /*8e80*/  IMAD.X R22, R48, 0x1, R3, P5 ;  /* 0x0000000130167824 */ /* 0x004fc600028e0603 */
[----:B------:R0:W-:Y:S04]  /*8e90*/  STL [R1+0x24b4], R23 ;  /* 0x0024b41701007387 */ /* 0x0001e80000100800 */
[----:B------:R-:W-:Y:S04]  /*8ea0*/  STL [R1+0x24bc], R24 ;  /* 0x0024bc1801007387 */ /* 0x000fe80000100800 */
[----:B------:R1:W-:Y:S01]  /*8eb0*/  STL [R1+0x24b8], R22 ;  /* 0x0024b81601007387 */ /* 0x0003e20000100800 */
[----:B0-----:R-:W-:Y:S01]  /*8ec0*/  IADD3 R23, P5, R21, R58, RZ ;  /* 0x0000003a15177210 */ /* 0x001fe20007fbe0ff */
[----:B------:R-:W-:-:S04]  /*8ed0*/  IMAD.X R21, R48, 0x1, R2, P4 ;  /* 0x0000000130157824 */ /* 0x000fc800020e0602 */
[----:B------:R0:W-:Y:S01]  /*8ee0*/  STL [R1+0x24b0], R23 ;  /* 0x0024b01701007387 */ /* 0x0001e20000100800 */
[----:B-1----:R-:W-:-:S03]  /*8ef0*/  IADD3 R22, P4, R4, R59, RZ ;  /* 0x0000003b04167210 */ /* 0x002fc60007f9e0ff */
[----:B------:R1:W-:Y:S04]  /*8f00*/  STL [R1+0x24a4], R21 ;  /* 0x0024a41501007387 */ /* 0x0003e80000100800 */
[----:B------:R2:W-:Y:S01]  /*8f10*/  STL [R1+0x24ac], R22 ;  /* 0x0024ac1601007387 */ /* 0x0005e20000100800 */
[----:B0-----:R-:W-:Y:S01]  /*8f20*/  IMAD.X R23, R49, 0x1, R3, P3 ;  /* 0x0000000131177824 */ /* 0x001fe200018e0603 */
[----:B-1----:R-:W-:-:S04]  /*8f30*/  IADD3 R21, P3, R4, R58, RZ ;  /* 0x0000003a04157210 */ /* 0x002fc80007f7e0ff */
[----:B------:R-:W-:Y:S01]  /*8f40*/  STL [R1+0x24a8], R23 ;  /* 0x0024a81701007387 */ /* 0x000fe20000100800 */
[----:B--2---:R-:W-:Y:S01]  /*8f50*/  IMAD.X R22, R49, 0x1, R2, P2 ;  /* 0x0000000131167824 */ /* 0x004fe200010e0602 */
[C---:B------:R-:W-:Y:S02]  /*8f60*/  IADD3 R4, P2, R5.reuse, R59, RZ ;  /* 0x0000003b05047210 */ /* 0x040fe40007f5e0ff */
[----:B------:R0:W-:Y:S04]  /*8f70*/  STL [R1+0x24a0], R21 ;  /* 0x0024a01501007387 */ /* 0x0001e80000100800 */
[----:B------:R-:W-:Y:S04]  /*8f80*/  STL [R1+0x2494], R22 ;  /* 0x0024941601007387 */ /* 0x000fe80000100800 */
[----:B------:R1:W-:Y:S01]  /*8f90*/  STL [R1+0x249c], R4 ;  /* 0x00249c0401007387 */ /* 0x0003e20000100800 */
[----:B0-----:R-:W-:Y:S01]  /*8fa0*/  IMAD.X R21, R50, 0x1, R3, P1 ;  /* 0x0000000132157824 */ /* 0x001fe200008e0603 */
[----:B------:R-:W-:-:S04]  /*8fb0*/  IADD3 R5, P1, R5, R58, RZ ;  /* 0x0000003a05057210 */ /* 0x000fc80007f3e0ff */
[----:B------:R0:W-:Y:S01]  /*8fc0*/  STL [R1+0x2498], R21 ;  /* 0x0024981501007387 */ /* 0x0001e20000100800 */
[----:B-1----:R-:W-:-:S03]  /*8fd0*/  IMAD.X R4, R50, 0x1, R2, P0 ;  /* 0x0000000132047824 */ /* 0x002fc600000e0602 */
[----:B------:R1:W-:Y:S04]  /*8fe0*/  STL [R1+0x2490], R5 ;  /* 0x0024900501007387 */ /* 0x0003e80000100800 */
[----:B------:R2:W-:Y:S01]  /*8ff0*/  STL [R1+0x2484], R4 ;  /* 0x0024840401007387 */ /* 0x0005e20000100800 */
[----:B0-----:R-:W-:Y:S01]  /*9000*/  IADD3 R21, P0, R6, R59, RZ ;  /* 0x0000003b06157210 */ /* 0x001fe20007f1e0ff */
[----:B-1----:R-:W-:-:S04]  /*9010*/  IMAD.X R5, R51, 0x1, R3, P6 ;  /* 0x0000000133057824 */ /* 0x002fc800030e0603 */
[----:B------:R-:W-:Y:S01]  /*9020*/  STL [R1+0x248c], R21 ;  /* 0x00248c1501007387 */ /* 0x000fe20000100800 */
[----:B--2---:R-:W-:Y:S01]  /*9030*/  IADD3 R4, P6, R6, R58, RZ ;  /* 0x0000003a06047210 */ /* 0x004fe20007fde0ff */
[----:B------:R-:W-:Y:S02]  /*9040*/  IMAD.X R6, R51, 0x1, R2, P5 ;  /* 0x0000000133067824 */ /* 0x000fe400028e0602 */
[----:B------:R0:W-:Y:S01]  /*9050*/  STL [R1+0x2488], R5 ;  /* 0x0024880501007387 */ /* 0x0001e20000100800 */
[----:B------:R-:W-:-:S03]  /*9060*/  IMAD R8, R8, UR5, RZ ;  /* 0x0000000508087c24 */ /* 0x000fc6000f8e02ff */
[----:B------:R1:W-:Y:S01]  /*9070*/  STL [R1+0x2480], R4 ;  /* 0x0024800401007387 */ /* 0x0003e20000100800 */
[----:B0-----:R-:W-:-:S03]  /*9080*/  IADD3 R5, P5, R7, R59, RZ ;  /* 0x0000003b07057210 */ /* 0x001fc60007fbe0ff */
[----:B------:R0:W-:Y:S01]  /*9090*/  STL [R1+0x2474], R6 ;  /* 0x0024740601007387 */ /* 0x0001e20000100800 */
[----:B-1----:R-:W-:-:S03]  /*90a0*/  IMAD.X R4, R52, 0x1, R3, P4 ;  /* 0x0000000134047824 */ /* 0x002fc600020e0603 */
[----:B------:R1:W-:Y:S04]  /*90b0*/  STL [R1+0x247c], R5 ;  /* 0x00247c0501007387 */ /* 0x0003e80000100800 */
[----:B------:R2:W-:Y:S01]  /*90c0*/  STL [R1+0x2478], R4 ;  /* 0x0024780401007387 */ /* 0x0005e20000100800 */
[----:B0-----:R-:W-:Y:S01]  /*90d0*/  IADD3 R6, P4, R7, R58, RZ ;  /* 0x0000003a07067210 */ /* 0x001fe20007f9e0ff */
[----:B-1----:R-:W-:-:S04]  /*90e0*/  IMAD.X R5, R52, 0x1, R2, P3 ;  /* 0x0000000134057824 */ /* 0x002fc800018e0602 */
[----:B------:R0:W-:Y:S01]  /*90f0*/  STL [R1+0x2470], R6 ;  /* 0x0024700601007387 */ /* 0x0001e20000100800 */
[----:B--2---:R-:W-:-:S03]  /*9100*/  IADD3 R4, P3, R8, R59, RZ ;  /* 0x0000003b08047210 */ /* 0x004fc60007f7e0ff */
[----:B------:R1:W-:Y:S01]  /*9110*/  STL [R1+0x2464], R5 ;  /* 0x0024640501007387 */ /* 0x0003e20000100800 */
[----:B------:R-:W-:-:S03]  /*9120*/  IMAD R9, R9, UR5, RZ ;  /* 0x0000000509097c24 */ /* 0x000fc6000f8e02ff */
[----:B------:R2:W-:Y:S01]  /*9130*/  STL [R1+0x246c], R4 ;  /* 0x00246c0401007387 */ /* 0x0005e20000100800 */
[----:B0-----:R-:W-:Y:S01]  /*9140*/  IMAD.X R6, R53, 0x1, R3, P2 ;  /* 0x0000000135067824 */ /* 0x001fe200010e0603 */
[----:B-1----:R-:W-:-:S04]  /*9150*/  IADD3 R5, P2, R8, R58, RZ ;  /* 0x0000003a08057210 */ /* 0x002fc80007f5e0ff */
[----:B------:R-:W-:Y:S01]  /*9160*/  STL [R1+0x2468], R6 ;  /* 0x0024680601007387 */ /* 0x000fe20000100800 */
[----:B--2---:R-:W-:-:S03]  /*9170*/  IMAD.X R4, R53, 0x1, R2, P1 ;  /* 0x0000000135047824 */ /* 0x004fc600008e0602 */
[----:B------:R-:W2:Y:S01]  /*9180*/  LDL.LU R23, [R1+0x84] ;  /* 0x0000840001177983 */ /* 0x000ea20000300800 */
[----:B------:R-:W-:-:S03]  /*9190*/  IMAD R10, R10, UR5, RZ ;  /* 0x000000050a0a7c24 */ /* 0x000fc6000f8e02ff */
[----:B------:R0:W-:Y:S04]  /*91a0*/  STL [R1+0x2460], R5 ;  /* 0x0024600501007387 */ /* 0x0001e80000100800 */
[----:B------:R1:W-:Y:S01]  /*91b0*/  STL [R1+0x2454], R4 ;  /* 0x0024540401007387 */ /* 0x0003e20000100800 */
[C---:B0-----:R-:W-:Y:S01]  /*91c0*/  IADD3 R5, P1, R9.reuse, R59, RZ ;  /* 0x0000003b09057210 */ /* 0x041fe20007f3e0ff */
[----:B-1----:R-:W-:Y:S01]  /*91d0*/  IMAD.X R4, R54, 0x1, R3, P0 ;  /* 0x0000000136047824 */ /* 0x002fe200000e0603 */
[----:B------:R-:W-:-:S03]  /*91e0*/  IADD3 R6, P0, R9, R58, RZ ;  /* 0x0000003a09067210 */ /* 0x000fc60007f1e0ff */
[----:B------:R0:W-:Y:S01]  /*91f0*/  STL [R1+0x245c], R5 ;  /* 0x00245c0501007387 */ /* 0x0001e20000100800 */
[----:B------:R-:W-:-:S03]  /*9200*/  SHF.R.S32.HI R55, RZ, 0x1f, R7 ;  /* 0x0000001fff377819 */ /* 0x000fc60000011407 */
[----:B------:R1:W-:Y:S04]  /*9210*/  STL [R1+0x2458], R4 ;  /* 0x0024580401007387 */ /* 0x0003e80000100800 */
[----:B------:R3:W-:Y:S01]  /*9220*/  STL [R1+0x2450], R6 ;  /* 0x0024500601007387 */ /* 0x0007e20000100800 */
[----:B0-----:R-:W-:-:S03]  /*9230*/  IMAD.X R5, R54, 0x1, R2, P6 ;  /* 0x0000000136057824 */ /* 0x001fc600030e0602 */
[----:B------:R-:W4:Y:S01]  /*9240*/  LDL.LU R22, [R1+0x90] ;  /* 0x0000900001167983 */ /* 0x000f220000300800 */
[----:B-1----:R-:W-:-:S03]  /*9250*/  IADD3 R4, P6, R10, R59, RZ ;  /* 0x0000003b0a047210 */ /* 0x002fc60007fde0ff */
[----:B------:R0:W-:Y:S01]  /*9260*/  STL [R1+0x2444], R5 ;  /* 0x0024440501007387 */ /* 0x0001e20000100800 */
[----:B------:R-:W-:Y:S01]  /*9270*/  IMAD R11, R11, UR5, RZ ;  /* 0x000000050b0b7c24 */ /* 0x000fe2000f8e02ff */
[----:B------:R-:W-:Y:S01]  /*9280*/  SHF.R.S32.HI R56, RZ, 0x1f, R8 ;  /* 0x0000001fff387819 */ /* 0x000fe20000011408 */
[C---:B---3--:R-:W-:Y:S01]  /*9290*/  IMAD.X R6, R55.reuse, 0x1, R2, P4 ;  /* 0x0000000137067824 */ /* 0x048fe200020e0602 */
[----:B------:R1:W-:Y:S01]  /*92a0*/  STL [R1+0x244c], R4 ;  /* 0x00244c0401007387 */ /* 0x0003e20000100800 */
[----:B------:R-:W-:Y:S01]  /*92b0*/  SHF.R.S32.HI R57, RZ, 0x1f, R9 ;  /* 0x0000001fff397819 */ /* 0x000fe20000011409 */
[----:B------:R-:W-:Y:S01]  /*92c0*/  ULDC UR5, c[0x0][0x238] ;  /* 0x00008e0000057ab9 */ /* 0x000fe20000000800 */
[----:B0-----:R-:W-:Y:S01]  /*92d0*/  IMAD.X R5, R55, 0x1, R3, P5 ;  /* 0x0000000137057824 */ /* 0x001fe200028e0603 */
[----:B-1----:R-:W-:-:S04]  /*92e0*/  IADD3 R4, P5, R10, R58, RZ ;  /* 0x0000003a0a047210 */ /* 0x002fc80007fbe0ff */
[----:B------:R0:W-:Y:S04]  /*92f0*/  STL [R1+0x2448], R5 ;  /* 0x0024480501007387 */ /* 0x0001e80000100800 */
[----:B------:R1:W-:Y:S04]  /*9300*/  STL [R1+0x2440], R4 ;  /* 0x0024400401007387 */ /* 0x0003e80000100800 */
[----:B------:R-:W-:Y:S01]  /*9310*/  STL [R1+0x2434], R6 ;  /* 0x0024340601007387 */ /* 0x000fe20000100800 */
[----:B0-----:R-:W-:-:S03]  /*9320*/  IADD3 R5, P4, R11, R59, RZ ;  /* 0x0000003b0b057210 */ /* 0x001fc60007f9e0ff */
[----:B------:R-:W3:Y:S01]  /*9330*/  LDL.LU R21, [R1+0x9c] ;  /* 0x00009c0001157983 */ /* 0x000ee20000300800 */
[----:B-1----:R-:W-:-:S03]  /*9340*/  IMAD.X R4, R56, 0x1, R3, P3 ;  /* 0x0000000138047824 */ /* 0x002fc600018e0603 */
[----:B------:R0:W-:Y:S04]  /*9350*/  STL [R1+0x243c], R5 ;  /* 0x00243c0501007387 */ /* 0x0001e80000100800 */
[----:B------:R1:W-:Y:S01]  /*9360*/  STL [R1+0x2438], R4 ;  /* 0x0024380401007387 */ /* 0x0003e20000100800 */
[----:B0-----:R-:W-:Y:S01]  /*9370*/  IADD3 R5, P3, R11, R58, RZ ;  /* 0x0000003a0b057210 */ /* 0x001fe20007f7e0ff */
[----:B-1----:R-:W-:Y:S01]  /*9380*/  IMAD.X R4, R56, 0x1, R2, P2 ;  /* 0x0000000138047824 */ /* 0x002fe200010e0602 */
[----:B------:R-:W-:-:S03]  /*9390*/  IADD3 R6, P2, R12, R59, RZ ;  /* 0x0000003b0c067210 */ /* 0x000fc60007f5e0ff */
[----:B------:R0:W-:Y:S04]  /*93a0*/  STL [R1+0x2430], R5 ;  /* 0x0024300501007387 */ /* 0x0001e80000100800 */
[----:B------:R1:W-:Y:S04]  /*93b0*/  STL [R1+0x2424], R4 ;  /* 0x0024240401007387 */ /* 0x0003e80000100800 */
[----:B------:R5:W-:Y:S04]  /*93c0*/  STL [R1+0x242c], R6 ;  /* 0x00242c0601007387 */ /* 0x000be80000100800 */
[----:B------:R-:W3:Y:S01]  /*93d0*/  LDL.LU R27, [R1+0xa4] ;  /* 0x0000a400011b7983 */ /* 0x000ee20000300800 */
[----:B0-----:R-:W-:Y:S01]  /*93e0*/  IMAD.X R5, R57, 0x1, R3, P1 ;  /* 0x0000000139057824 */ /* 0x001fe200008e0603 */
[----:B-1----:R-:W-:-:S02]  /*93f0*/  IADD3 R4, P1, R12, R58, RZ ;  /* 0x0000003a0c047210 */ /* 0x002fc40007f3e0ff */
[----:B------:R-:W-:Y:S01]  /*9400*/  SHF.R.S32.HI R60, RZ, 0x1f, R10 ;  /* 0x0000001fff3c7819 */ /* 0x000fe2000001140a */
[----:B-----5:R-:W-:Y:S01]  /*9410*/  IMAD.X R6, R57, 0x1, R2, P0 ;  /* 0x0000000139067824 */ /* 0x020fe200000e0602 */
[----:B------:R0:W-:Y:S04]  /*9420*/  STL [R1+0x2428], R5 ;  /* 0x0024280501007387 */ /* 0x0001e80000100800 */
[----:B------:R1:W-:Y:S04]  /*9430*/  STL [R1+0x2420], R4 ;  /* 0x0024200401007387 */ /* 0x0003e80000100800 */
[----:B------:R5:W-:Y:S01]  /*9440*/  STL [R1+0x2414], R6 ;  /* 0x0024140601007387 */ /* 0x000be20000100800 */
[----:B0-----:R-:W-:Y:S01]  /*9450*/  IADD3 R5, P0, R13, R59, RZ ;  /* 0x0000003b0d057210 */ /* 0x001fe20007f1e0ff */
[----:B-1----:R-:W-:-:S04]  /*9460*/  IMAD.X R4, R60, 0x1, R3, P6 ;  /* 0x000000013c047824 */ /* 0x002fc800030e0603 */
[----:B------:R0:W-:Y:S01]  /*9470*/  STL [R1+0x241c], R5 ;  /* 0x00241c0501007387 */ /* 0x0001e20000100800 */
[----:B-----5:R-:W-:-:S03]  /*9480*/  IADD3 R6, P6, R13, R58, RZ ;  /* 0x0000003a0d067210 */ /* 0x020fc60007fde0ff */
[----:B------:R1:W-:Y:S01]  /*9490*/  STL [R1+0x2418], R4 ;  /* 0x0024180401007387 */ /* 0x0003e20000100800 */
[----:B------:R-:W-:-:S03]  /*94a0*/  SHF.R.S32.HI R61, RZ, 0x1f, R11 ;  /* 0x0000001fff3d7819 */ /* 0x000fc6000001140b */
[----:B------:R-:W-:Y:S01]  /*94b0*/  STL [R1+0x2410], R6 ;  /* 0x0024100601007387 */ /* 0x000fe20000100800 */
[----:B0-----:R-:W-:-:S03]  /*94c0*/  IMAD.X R5, R60, 0x1, R2, P5 ;  /* 0x000000013c057824 */ /* 0x001fc600028e0602 */
[----:B------:R-:W5:Y:S01]  /*94d0*/  LDL.LU R26, [R1+0xb0] ;  /* 0x0000b000011a7983 */ /* 0x000f620000300800 */
[----:B-1----:R-:W-:-:S03]  /*94e0*/  IADD3 R4, P5, R14, R59, RZ ;  /* 0x0000003b0e047210 */ /* 0x002fc60007fbe0ff */
[----:B------:R0:W-:Y:S04]  /*94f0*/  STL [R1+0x2404], R5 ;  /* 0x0024040501007387 */ /* 0x0001e80000100800 */
[----:B------:R1:W-:Y:S01]  /*9500*/  STL [R1+0x240c], R4 ;  /* 0x00240c0401007387 */ /* 0x0003e20000100800 */
[C---:B0-----:R-:W-:Y:S01]  /*9510*/  IMAD.X R5, R61.reuse, 0x1, R3, P4 ;  /* 0x000000013d057824 */ /* 0x041fe200020e0603 */
[----:B------:R-:W-:Y:S01]  /*9520*/  IADD3 R6, P4, R14, R58, RZ ;  /* 0x0000003a0e067210 */ /* 0x000fe20007f9e0ff */
[----:B-1----:R-:W-:-:S03]  /*9530*/  IMAD.X R4, R61, 0x1, R2, P3 ;  /* 0x000000013d047824 */ /* 0x002fc600018e0602 */
[----:B------:R0:W-:Y:S04]  /*9540*/  STL [R1+0x2408], R5 ;  /* 0x0024080501007387 */ /* 0x0001e80000100800 */
[----:B------:R-:W-:Y:S04]  /*9550*/  STL [R1+0x23fc], R6 ;  /* 0x0023fc0601007387 */ /* 0x000fe80000100800 */
[----:B------:R-:W5:Y:S01]  /*9560*/  LDL.LU R33, [R1+0xbc] ;  /* 0x0000bc0001217983 */ /* 0x000f620000300800 */
[----:B0-----:R-:W-:-:S03]  /*9570*/  IADD3 R5, P3, R15, R59, RZ ;  /* 0x0000003b0f057210 */ /* 0x001fc60007f7e0ff */
[----:B------:R2:W-:Y:S04]  /*9580*/  STL [R1+0x23f4], R4 ;  /* 0x0023f40401007387 */ /* 0x0005e80000100800 */
[----:B------:R0:W-:Y:S01]  /*9590*/  STL [R1+0x2400], R5 ;  /* 0x0024000501007387 */ /* 0x0001e20000100800 */
[----:B--2---:R-:W-:Y:S01]  /*95a0*/  IMAD.X R4, R23, 0x1, R3, P2 ;  /* 0x0000000117047824 */ /* 0x004fe200010e0603 */
[----:B------:R-:W-:Y:S01]  /*95b0*/  IADD3 R6, P2, R15, R58, RZ ;  /* 0x0000003a0f067210 */ /* 0x000fe20007f5e0ff */
[----:B0-----:R-:W-:-:S03]  /*95c0*/  IMAD.X R5, R23, 0x1, R2, P1 ;  /* 0x0000000117057824 */ /* 0x001fc600008e0602 */
[----:B------:R0:W-:Y:S04]  /*95d0*/  STL [R1+0x23f8], R4 ;  /* 0x0023f80401007387 */ /* 0x0001e80000100800 */
[----:B------:R-:W-:Y:S04]  /*95e0*/  STL [R1+0x23ec], R6 ;  /* 0x0023ec0601007387 */ /* 0x000fe80000100800 */
[----:B------:R-:W2:Y:S01]  /*95f0*/  LDL.LU R25, [R1+0x7c] ;  /* 0x00007c0001197983 */ /* 0x000ea20000300800 */
[----:B0-----:R-:W-:-:S03]  /*9600*/  IADD3 R4, P1, R16, R59, RZ ;  /* 0x0000003b10047210 */ /* 0x001fc60007f3e0ff */
[----:B------:R4:W-:Y:S04]  /*9610*/  STL [R1+0x23e4], R5 ;  /* 0x0023e40501007387 */ /* 0x0009e80000100800 */
[----:B------:R-:W2:Y:S04]  /*9620*/  LDL.LU R24, [R1+0xc8] ;  /* 0x0000c80001187983 */ /* 0x000ea80000300800 */
[----:B------:R0:W-:Y:S04]  /*9630*/  STL [R1+0x23f0], R4 ;  /* 0x0023f00401007387 */ /* 0x0001e80000100800 */
[----:B------:R-:W2:Y:S01]  /*9640*/  LDL.LU R32, [R1+0x80] ;  /* 0x0000800001207983 */ /* 0x000ea20000300800 */
[----:B----4-:R-:W-:Y:S01]  /*9650*/  IMAD.X R5, R22, 0x1, R3, P0 ;  /* 0x0000000116057824 */ /* 0x010fe200000e0603 */
[----:B0-----:R-:W-:-:S04]  /*9660*/  IADD3 R4, P0, R16, R58, RZ ;  /* 0x0000003a10047210 */ /* 0x001fc80007f1e0ff */
[----:B------:R0:W-:Y:S04]  /*9670*/  STL [R1+0x23e8], R5 ;  /* 0x0023e80501007387 */ /* 0x0001e80000100800 */
[----:B------:R1:W-:Y:S04]  /*9680*/  STL [R1+0x23dc], R4 ;  /* 0x0023dc0401007387 */ /* 0x0003e80000100800 */
[----:B------:R-:W4:Y:S01]  /*9690*/  LDL.LU R23, [R1+0xd0] ;  /* 0x0000d00001177983 */ /* 0x000f220000300800 */
[----:B0-----:R-:W-:Y:S01]  /*96a0*/  IMAD.X R5, R22, 0x1, R2, P6 ;  /* 0x0000000116057824 */ /* 0x001fe200030e0602 */
[----:B-1----:R-:W-:-:S04]  /*96b0*/  IADD3 R4, P6, R17, R59, RZ ;  /* 0x0000003b11047210 */ /* 0x002fc80007fde0ff */
[----:B------:R3:W-:Y:S04]  /*96c0*/  STL [R1+0x23d4], R5 ;  /* 0x0023d40501007387 */ /* 0x0007e80000100800 */
[----:B------:R0:W-:Y:S04]  /*96d0*/  STL [R1+0x23e0], R4 ;  /* 0x0023e00401007387 */ /* 0x0001e80000100800 */
[----:B------:R-:W4:Y:S01]  /*96e0*/  LDL.LU R22, [R1+0x88] ;  /* 0x0000880001167983 */ /* 0x000f220000300800 */
[----:B---3--:R-:W-:Y:S01]  /*96f0*/  IMAD.X R5, R21, 0x1, R3, P5 ;  /* 0x0000000115057824 */ /* 0x008fe200028e0603 */
[----:B0-----:R-:W-:-:S04]  /*9700*/  IADD3 R4, P5, R17, R58, RZ ;  /* 0x0000003a11047210 */ /* 0x001fc80007fbe0ff */
[----:B------:R-:W-:Y:S04]  /*9710*/  STL [R1+0x23d8], R5 ;  /* 0x0023d80501007387 */ /* 0x000fe80000100800 */
[----:B------:R-:W3:Y:S04]  /*9720*/  LDL.LU R31, [R1+0xdc] ;  /* 0x0000dc00011f7983 */ /* 0x000ee80000300800 */
[----:B------:R0:W-:Y:S02]  /*9730*/  STL [R1+0x23cc], R4 ;  /* 0x0023cc0401007387 */ /* 0x0001e40000100800 */
[----:B0-----:R-:W-:Y:S01]  /*9740*/  IMAD.X R4, R21, 0x1, R2, P4 ;  /* 0x0000000115047824 */ /* 0x001fe200020e0602 */
[----:B------:R-:W-:-:S04]  /*9750*/  IADD3 R6, P4, R18, R59, RZ ;  /* 0x0000003b12067210 */ /* 0x000fc80007f9e0ff */
[----:B------:R0:W-:Y:S01]  /*9760*/  STL [R1+0x23c4], R4 ;  /* 0x0023c40401007387 */ /* 0x0001e20000100800 */
[----:B------:R-:W-:-:S03]  /*9770*/  IMAD.X R5, R27, 0x1, R3, P3 ;  /* 0x000000011b057824 */ /* 0x000fc600018e0603 */
[----:B------:R-:W-:Y:S04]  /*9780*/  STL [R1+0x23d0], R6 ;  /* 0x0023d00601007387 */ /* 0x000fe80000100800 */
[----:B------:R-:W3:Y:S04]  /*9790*/  LDL.LU R30, [R1+0x8c] ;  /* 0x00008c00011e7983 */ /* 0x000ee80000300800 */
[----:B------:R-:W-:Y:S04]  /*97a0*/  STL [R1+0x23c8], R5 ;  /* 0x0023c80501007387 */ /* 0x000fe80000100800 */
[----:B------:R-:W3:Y:S01]  /*97b0*/  LDL.LU R21, [R1+0xe0] ;  /* 0x0000e00001157983 */ /* 0x000ee20000300800 */
[----:B0-----:R-:W-:-:S05]  /*97c0*/  IADD3 R4, P3, R18, R58, RZ ;  /* 0x0000003a12047210 */ /* 0x001fca0007f7e0ff */
[----:B------:R0:W-:Y:S04]  /*97d0*/  STL [R1+0x23bc], R4 ;  /* 0x0023bc0401007387 */ /* 0x0001e80000100800 */
[----:B------:R-:W3:Y:S01]  /*97e0*/  LDL.LU R29, [R1+0x94] ;  /* 0x00009400011d7983 */ /* 0x000ee20000300800 */
[----:B0-----:R-:W-:Y:S01]  /*97f0*/  IMAD.X R4, R27, 0x1, R2, P2 ;  /* 0x000000011b047824 */ /* 0x001fe200010e0602 */
[----:B------:R-:W-:-:S04]  /*9800*/  IADD3 R5, P2, R19, R59, RZ ;  /* 0x0000003b13057210 */ /* 0x000fc80007f5e0ff */
[----:B------:R5:W-:Y:S04]  /*9810*/  STL [R1+0x23b4], R4 ;  /* 0x0023b40401007387 */ /* 0x000be80000100800 */
[----:B------:R0:W-:Y:S04]  /*9820*/  STL [R1+0x23c0], R5 ;  /* 0x0023c00501007387 */ /* 0x0001e80000100800 */
[----:B------:R-:W3:Y:S01]  /*9830*/  LDL.LU R28, [R1+0xe4] ;  /* 0x0000e400011c7983 */ /* 0x000ee20000300800 */
[----:B-----5:R-:W-:Y:S01]  /*9840*/  IMAD.X R4, R26, 0x1, R3, P1 ;  /* 0x000000011a047824 */ /* 0x020fe200008e0603 */
[----:B0-----:R-:W-:-:S04]  /*9850*/  IADD3 R5, P1, R19, R58, RZ ;  /* 0x0000003a13057210 */ /* 0x001fc80007f3e0ff */
[----:B------:R0:W-:Y:S04]  /*9860*/  STL [R1+0x23b8], R4 ;  /* 0x0023b80401007387 */ /* 0x0001e80000100800 */
[----:B------:R1:W-:Y:S01]  /*9870*/  STL [R1+0x23ac], R5 ;  /* 0x0023ac0501007387 */ /* 0x0003e20000100800 */
[----:B0-----:R-:W-:Y:S01]  /*9880*/  IMAD.X R4, R26, 0x1, R2, P0 ;  /* 0x000000011a047824 */ /* 0x001fe200000e0602 */
[----:B------:R-:W-:-:S04]  /*9890*/  IADD3 R6, P0, R20, R59, RZ ;  /* 0x0000003b14067210 */ /* 0x000fc80007f1e0ff */
[----:B------:R0:W-:Y:S01]  /*98a0*/  STL [R1+0x23a4], R4 ;  /* 0x0023a40401007387 */ /* 0x0001e20000100800 */
[----:B-1----:R-:W-:-:S03]  /*98b0*/  IMAD.X R5, R33, 0x1, R3, P6 ;  /* 0x0000000121057824 */ /* 0x002fc600030e0603 */
[----:B------:R1:W-:Y:S04]  /*98c0*/  STL [R1+0x23b0], R6 ;  /* 0x0023b00601007387 */ /* 0x0003e80000100800 */
[----:B------:R-:W5:Y:S01]  /*98d0*/  LDL.LU R27, [R1+0x98] ;  /* 0x00009800011b7983 */ /* 0x000f620000300800 */
[----:B0-----:R-:W-:-:S03]  /*98e0*/  IADD3 R4, P6, R20, R58, RZ ;  /* 0x0000003a14047210 */ /* 0x001fc60007fde0ff */
[----:B------:R2:W-:Y:S01]  /*98f0*/  STL [R1+0x23a8], R5 ;  /* 0x0023a80501007387 */ /* 0x0005e20000100800 */
[----:B-1----:R-:W-:-:S03]  /*9900*/  IMAD.X R6, R33, 0x1, R2, P5 ;  /* 0x0000000121067824 */ /* 0x002fc600028e0602 */
[----:B------:R-:W5:Y:S04]  /*9910*/  LDL.LU R26, [R1+0xe8] ;  /* 0x0000e800011a7983 */ /* 0x000f680000300800 */
[----:B------:R0:W-:Y:S04]  /*9920*/  STL [R1+0x22c8], R4 ;  /* 0x0022c80401007387 */ /* 0x0001e80000100800 */
[----:B------:R1:W-:Y:S01]  /*9930*/  STL [R1+0x22ac], R6 ;  /* 0x0022ac0601007387 */ /* 0x0003e20000100800 */
[C---:B--2---:R-:W-:Y:S01]  /*9940*/  IADD3 R5, P5, R25.reuse, R59, RZ ;  /* 0x0000003b19057210 */ /* 0x044fe20007fbe0ff */
[----:B0-----:R-:W-:Y:S01]  /*9950*/  IMAD.X R4, R24, 0x1, R3, P4 ;  /* 0x0000000118047824 */ /* 0x001fe200020e0603 */
[----:B-1----:R-:W-:-:S03]  /*9960*/  IADD3 R6, P4, R25, R58, RZ ;  /* 0x0000003a19067210 */ /* 0x002fc60007f9e0ff */
[----:B------:R0:W-:Y:S04]  /*9970*/  STL [R1+0x22d0], R5 ;  /* 0x0022d00501007387 */ /* 0x0001e80000100800 */
[----:B------:R1:W-:Y:S04]  /*9980*/  STL [R1+0x22b0], R4 ;  /* 0x0022b00401007387 */ /* 0x0003e80000100800 */
[----:B------:R4:W-:Y:S01]  /*9990*/  STL [R1+0x22d8], R6 ;  /* 0x0022d80601007387 */ /* 0x0009e20000100800 */
[----:B0-----:R-:W-:-:S03]  /*99a0*/  IMAD.X R5, R24, 0x1, R2, P3 ;  /* 0x0000000118057824 */ /* 0x001fc600018e0602 */
[----:B------:R-:W2:Y:S01]  /*99b0*/  LDL.LU R25, [R1+0xa0] ;  /* 0x0000a00001197983 */ /* 0x000ea20000300800 */
[----:B-1----:R-:W-:-:S03]  /*99c0*/  IADD3 R4, P3, R32, R59, RZ ;  /* 0x0000003b20047210 */ /* 0x002fc60007f7e0ff */
[----:B------:R0:W-:Y:S04]  /*99d0*/  STL [R1+0x22b4], R5 ;  /* 0x0022b40501007387 */ /* 0x0001e80000100800 */
[----:B------:R-:W2:Y:S01]  /*99e0*/  LDL.LU R24, [R1+0xec] ;  /* 0x0000ec0001187983 */ /* 0x000ea20000300800 */
[----:B----4-:R-:W-:-:S03]  /*99f0*/  IMAD.X R6, R23, 0x1, R3, P2 ;  /* 0x0000000117067824 */ /* 0x010fc600010e0603 */
[----:B------:R1:W-:Y:S01]  /*9a00*/  STL [R1+0x22e0], R4 ;  /* 0x0022e00401007387 */ /* 0x0003e20000100800 */
[----:B0-----:R-:W-:-:S03]  /*9a10*/  IADD3 R5, P2, R32, R58, RZ ;  /* 0x0000003a20057210 */ /* 0x001fc60007f5e0ff */
[----:B------:R0:W-:Y:S01]  /*9a20*/  STL [R1+0x22b8], R6 ;  /* 0x0022b80601007387 */ /* 0x0001e20000100800 */
[----:B-1----:R-:W-:-:S03]  /*9a30*/  IMAD.X R4, R23, 0x1, R2, P1 ;  /* 0x0000000117047824 */ /* 0x002fc600008e0602 */
[----:B------:R3:W-:Y:S01]  /*9a40*/  STL [R1+0x22e8], R5 ;  /* 0x0022e80501007387 */ /* 0x0007e20000100800 */
[----:B0-----:R-:W-:-:S03]  /*9a50*/  IADD3 R6, P1, R22, R59, RZ ;  /* 0x0000003b16067210 */ /* 0x001fc60007f3e0ff */
[----:B------:R0:W-:Y:S04]  /*9a60*/  STL [R1+0x22bc], R4 ;  /* 0x0022bc0401007387 */ /* 0x0001e80000100800 */
[----:B------:R1:W-:Y:S04]  /*9a70*/  STL [R1+0x22f0], R6 ;  /* 0x0022f00601007387 */ /* 0x0003e80000100800 */
[----:B------:R-:W4:Y:S01]  /*9a80*/  LDL.LU R23, [R1+0xa8] ;  /* 0x0000a80001177983 */ /* 0x000f220000300800 */
[C---:B---3--:R-:W-:Y:S01]  /*9a90*/  IMAD.X R5, R31.reuse, 0x1, R3, P0 ;  /* 0x000000011f057824 */ /* 0x048fe200000e0603 */
[----:B0-----:R-:W-:Y:S01]  /*9aa0*/  IADD3 R4, P0, R22, R58, RZ ;  /* 0x0000003a16047210 */ /* 0x001fe20007f1e0ff */
[----:B-1----:R-:W-:-:S03]  /*9ab0*/  IMAD.X R6, R31, 0x1, R2, P6 ;  /* 0x000000011f067824 */ /* 0x002fc600030e0602 */
[----:B------:R0:W-:Y:S04]  /*9ac0*/  STL [R1+0x22c0], R5 ;  /* 0x0022c00501007387 */ /* 0x0001e80000100800 */
[----:B------:R-:W3:Y:S04]  /*9ad0*/  LDL.LU R22, [R1+0xf0] ;  /* 0x0000f00001167983 */ /* 0x000ee80000300800 */
[----:B------:R1:W-:Y:S04]  /*9ae0*/  STL [R1+0x22f8], R4 ;  /* 0x0022f80401007387 */ /* 0x0003e80000100800 */
[----:B------:R1:W-:Y:S01]  /*9af0*/  STL [R1+0x22c4], R6 ;  /* 0x0022c40601007387 */ /* 0x0003e20000100800 */
[C---:B0-----:R-:W-:Y:S01]  /*9b00*/  IADD3 R5, P6, R30.reuse, R59, RZ ;  /* 0x0000003b1e057210 */ /* 0x041fe20007fde0ff */
[----:B-1----:R-:W-:Y:S01]  /*9b10*/  IMAD.X R4, R21, 0x1, R3, P5 ;  /* 0x0000000115047824 */ /* 0x002fe200028e0603 */
[----:B------:R-:W-:-:S03]  /*9b20*/  IADD3 R6, P5, R30, R58, RZ ;  /* 0x0000003a1e067210 */ /* 0x000fc60007fbe0ff */
[----:B------:R0:W-:Y:S04]  /*9b30*/  STL [R1+0x2300], R5 ;  /* 0x0023000501007387 */ /* 0x0001e80000100800 */
[----:B------:R1:W-:Y:S04]  /*9b40*/  STL [R1+0x22cc], R4 ;  /* 0x0022cc0401007387 */ /* 0x0003e80000100800 */
[----:B------:R1:W-:Y:S01]  /*9b50*/  STL [R1+0x2308], R6 ;  /* 0x0023080601007387 */ /* 0x0003e20000100800 */
[----:B0-----:R-:W-:-:S03]  /*9b60*/  IMAD.X R5, R21, 0x1, R2, P4 ;  /* 0x0000000115057824 */ /* 0x001fc600020e0602 */
[----:B------:R-:W3:Y:S04]  /*9b70*/  LDL.LU R21, [R1+0xac] ;  /* 0x0000ac0001157983 */ /* 0x000ee80000300800 */
[----:B------:R0:W-:Y:S04]  /*9b80*/  STL [R1+0x22d4], R5 ;  /* 0x0022d40501007387 */ /* 0x0001e80000100800 */
[----:B------:R-:W3:Y:S01]  /*9b90*/  LDL.LU R36, [R1+0xf4] ;  /* 0x0000f40001247983 */ /* 0x000ee20000300800 */
[C---:B-1----:R-:W-:Y:S01]  /*9ba0*/  IADD3 R4, P4, R29.reuse, R59, RZ ;  /* 0x0000003b1d047210 */ /* 0x042fe20007f9e0ff */
[----:B------:R-:W-:Y:S01]  /*9bb0*/  IMAD.X R6, R28, 0x1, R3, P3 ;  /* 0x000000011c067824 */ /* 0x000fe200018e0603 */
[----:B0-----:R-:W-:-:S03]  /*9bc0*/  IADD3 R5, P3, R29, R58, RZ ;  /* 0x0000003a1d057210 */ /* 0x001fc60007f7e0ff */
[----:B------:R0:W-:Y:S04]  /*9bd0*/  STL [R1+0x2310], R4 ;  /* 0x0023100401007387 */ /* 0x0001e80000100800 */
[----:B------:R-:W-:Y:S04]  /*9be0*/  STL [R1+0x22dc], R6 ;  /* 0x0022dc0601007387 */ /* 0x000fe80000100800 */
[----:B------:R-:W3:Y:S01]  /*9bf0*/  LDL.LU R35, [R1+0xb4] ;  /* 0x0000b40001237983 */ /* 0x000ee20000300800 */
[----:B0-----:R-:W-:-:S03]  /*9c00*/  IMAD.X R4, R28, 0x1, R2, P2 ;  /* 0x000000011c047824 */ /* 0x001fc600010e0602 */
[----:B------:R5:W-:Y:S04]  /*9c10*/  STL [R1+0x2318], R5 ;  /* 0x0023180501007387 */ /* 0x000be80000100800 */
[----:B------:R-:W3:Y:S04]  /*9c20*/  LDL.LU R34, [R1+0xf8] ;  /* 0x0000f80001227983 */ /* 0x000ee80000300800 */
[----:B------:R0:W-:Y:S04]  /*9c30*/  STL [R1+0x22e4], R4 ;  /* 0x0022e40401007387 */ /* 0x0001e80000100800 */
[----:B------:R-:W3:Y:S01]  /*9c40*/  LDL.LU R33, [R1+0xb8] ;  /* 0x0000b80001217983 */ /* 0x000ee20000300800 */
[----:B-----5:R-:W-:-:S05]  /*9c50*/  IADD3 R5, P2, R27, R59, RZ ;  /* 0x0000003b1b057210 */ /* 0x020fca0007f5e0ff */
[----:B------:R1:W-:Y:S01]  /*9c60*/  STL [R1+0x2320], R5 ;  /* 0x0023200501007387 */ /* 0x0003e20000100800 */
[----:B0-----:R-:W-:-:S03]  /*9c70*/  IMAD.X R4, R26, 0x1, R3, P1 ;  /* 0x000000011a047824 */ /* 0x001fc600008e0603 */
[----:B------:R-:W5:Y:S04]  /*9c80*/  LDL.LU R32, [R1+0xfc] ;  /* 0x0000fc0001207983 */ /* 0x000f680000300800 */
[----:B------:R0:W-:Y:S01]  /*9c90*/  STL [R1+0x22ec], R4 ;  /* 0x0022ec0401007387 */ /* 0x0001e20000100800 */
[----:B-1----:R-:W-:-:S03]  /*9ca0*/  IADD3 R5, P1, R27, R58, RZ ;  /* 0x0000003a1b057210 */ /* 0x002fc60007f3e0ff */
[----:B------:R-:W5:Y:S04]  /*9cb0*/  LDL.LU R31, [R1+0xc0] ;  /* 0x0000c000011f7983 */ /* 0x000f680000300800 */
[----:B------:R2:W-:Y:S01]  /*9cc0*/  STL [R1+0x2328], R5 ;  /* 0x0023280501007387 */ /* 0x0005e20000100800 */
[----:B0-----:R-:W-:-:S03]  /*9cd0*/  IMAD.X R4, R26, 0x1, R2, P0 ;  /* 0x000000011a047824 */ /* 0x001fc600000e0602 */
[----:B------:R-:W5:Y:S04]  /*9ce0*/  LDL.LU R30, [R1+0x100] ;  /* 0x00010000011e7983 */ /* 0x000f680000300800 */
[----:B------:R0:W-:Y:S04]  /*9cf0*/  STL [R1+0x22f4], R4 ;  /* 0x0022f40401007387 */ /* 0x0001e80000100800 */
[----:B------:R-:W5:Y:S01]  /*9d00*/  LDL.LU R29, [R1+0xc4] ;  /* 0x0000c400011d7983 */ /* 0x000f620000300800 */
[----:B--2---:R-:W-:-:S05]  /*9d10*/  IADD3 R5, P0, R25, R59, RZ ;  /* 0x0000003b19057210 */ /* 0x004fca0007f1e0ff */
[----:B------:R1:W-:Y:S01]  /*9d20*/  STL [R1+0x2330], R5 ;  /* 0x0023300501007387 */ /* 0x0003e20000100800 */
[----:B0-----:R-:W-:-:S03]  /*9d30*/  IMAD.X R4, R24, 0x1, R3, P6 ;  /* 0x0000000118047824 */ /* 0x001fc600030e0603 */
[----:B------:R-:W2:Y:S01]  /*9d40*/  LDL.LU R28, [R1+0x104] ;  /* 0x00010400011c7983 */ /* 0x000ea20000300800 */
[----:B-1----:R-:W-:-:S03]  /*9d50*/  IADD3 R5, P6, R25, R58, RZ ;  /* 0x0000003a19057210 */ /* 0x002fc60007fde0ff */
[----:B------:R0:W-:Y:S04]  /*9d60*/  STL [R1+0x22fc], R4 ;  /* 0x0022fc0401007387 */ /* 0x0001e80000100800 */
[----:B------:R-:W2:Y:S04]  /*9d70*/  LDL.LU R27, [R1+0xcc] ;  /* 0x0000cc00011b7983 */ /* 0x000ea80000300800 */
[----:B------:R4:W-:Y:S01]  /*9d80*/  STL [R1+0x2338], R5 ;  /* 0x0023380501007387 */ /* 0x0009e20000100800 */
[----:B0-----:R-:W-:-:S03]  /*9d90*/  IMAD.X R4, R24, 0x1, R2, P5 ;  /* 0x0000000118047824 */ /* 0x001fc600028e0602 */
[----:B------:R-:W2:Y:S04]  /*9da0*/  LDL.LU R26, [R1+0x108] ;  /* 0x00010800011a7983 */ /* 0x000ea80000300800 */
[----:B------:R3:W-:Y:S01]  /*9db0*/  STL [R1+0x2304], R4 ;  /* 0x0023040401007387 */ /* 0x0007e20000100800 */
[----:B----4-:R-:W-:-:S03]  /*9dc0*/  IADD3 R5, P5, R23, R59, RZ ;  /* 0x0000003b17057210 */ /* 0x010fc60007fbe0ff */
[----:B------:R-:W4:Y:S04]  /*9dd0*/  LDL.LU R25, [R1+0xd4] ;  /* 0x0000d40001197983 */ /* 0x000f280000300800 */
[----:B------:R0:W-:Y:S04]  /*9de0*/  STL [R1+0x2340], R5 ;  /* 0x0023400501007387 */ /* 0x0001e80000100800 */
[----:B------:R-:W4:Y:S01]  /*9df0*/  LDL.LU R24, [R1+0x10c] ;  /* 0x00010c0001187983 */ /* 0x000f220000300800 */
[----:B---3--:R-:W-:Y:S01]  /*9e00*/  IMAD.X R4, R22, 0x1, R3, P4 ;  /* 0x0000000116047824 */ /* 0x008fe200020e0603 */
[----:B0-----:R-:W-:-:S04]  /*9e10*/  IADD3 R5, P4, R23, R58, RZ ;  /* 0x0000003a17057210 */ /* 0x001fc80007f9e0ff */
[----:B------:R0:W-:Y:S04]  /*9e20*/  STL [R1+0x230c], R4 ;  /* 0x00230c0401007387 */ /* 0x0001e80000100800 */
[----:B------:R-:W3:Y:S04]  /*9e30*/  LDL.LU R23, [R1+0xd8] ;  /* 0x0000d80001177983 */ /* 0x000ee80000300800 */
[----:B------:R1:W-:Y:S01]  /*9e40*/  STL [R1+0x2348], R5 ;  /* 0x0023480501007387 */ /* 0x0003e20000100800 */
[----:B0-----:R-:W-:-:S03]  /*9e50*/  IMAD.X R4, R22, 0x1, R2, P3 ;  /* 0x0000000116047824 */ /* 0x001fc600018e0602 */
[----:B------:R-:W3:Y:S04]  /*9e60*/  LDL.LU R22, [R1+0x110] ;  /* 0x0001100001167983 */ /* 0x000ee80000300800 */
[----:B------:R0:W-:Y:S01]  /*9e70*/  STL [R1+0x2314], R4 ;  /* 0x0023140401007387 */ /* 0x0001e20000100800 */
[----:B------:R-:W-:-:S05]  /*9e80*/  IADD3 R6, P3, R21, R59, RZ ;  /* 0x0000003b15067210 */ /* 0x000fca0007f7e0ff */
[----:B------:R-:W-:Y:S01]  /*9e90*/  STL [R1+0x2350], R6 ;  /* 0x0023500601007387 */ /* 0x000fe20000100800 */
[C---:B-1----:R-:W-:Y:S01]  /*9ea0*/  IMAD.X R5, R36.reuse, 0x1, R3, P2 ;  /* 0x0000000124057824 */ /* 0x042fe200010e0603 */
[----:B0-----:R-:W-:Y:S02]  /*9eb0*/  IADD3 R4, P2, R21, R58, RZ ;  /* 0x0000003a15047210 */ /* 0x001fe40007f5e0ff */
[----:B------:R-:W3:Y:S04]  /*9ec0*/  LDL.LU R21, [R1+0x114] ;  /* 0x0001140001157983 */ /* 0x000ee80000300800 */
[----:B------:R0:W-:Y:S04]  /*9ed0*/  STL [R1+0x231c], R5 ;  /* 0x00231c0501007387 */ /* 0x0001e80000100800 */
[----:B------:R1:W-:Y:S01]  /*9ee0*/  STL [R1+0x2358], R4 ;  /* 0x0023580401007387 */ /* 0x0003e20000100800 */
[----:B0-----:R-:W-:Y:S01]  /*9ef0*/  IMAD.X R5, R36, 0x1, R2, P1 ;  /* 0x0000000124057824 */ /* 0x001fe200008e0602 */
[----:B-1----:R-:W-:-:S04]  /*9f00*/  IADD3 R4, P1, R35, R59, RZ ;  /* 0x0000003b23047210 */ /* 0x002fc80007f3e0ff */
[----:B------:R0:W-:Y:S01]  /*9f10*/  STL [R1+0x2324], R5 ;  /* 0x0023240501007387 */ /* 0x0001e20000100800 */
[----:B------:R-:W-:-:S03]  /*9f20*/  IMAD.X R6, R34, 0x1, R3, P0 ;  /* 0x0000000122067824 */ /* 0x000fc600000e0603 */
[----:B------:R1:W-:Y:S01]  /*9f30*/  STL [R1+0x2360], R4 ;  /* 0x0023600401007387 */ /* 0x0003e20000100800 */
[----:B0-----:R-:W-:-:S03]  /*9f40*/  IADD3 R5, P0, R35, R58, RZ ;  /* 0x0000003a23057210 */ /* 0x001fc60007f1e0ff */
[----:B------:R0:W-:Y:S01]  /*9f50*/  STL [R1+0x232c], R6 ;  /* 0x00232c0601007387 */ /* 0x0001e20000100800 */
[----:B-1----:R-:W-:-:S03]  /*9f60*/  IMAD.X R4, R34, 0x1, R2, P6 ;  /* 0x0000000122047824 */ /* 0x002fc600030e0602 */
[----:B------:R5:W-:Y:S01]  /*9f70*/  STL [R1+0x2368], R5 ;  /* 0x0023680501007387 */ /* 0x000be20000100800 */
[----:B0-----:R-:W-:-:S03]  /*9f80*/  IADD3 R6, P6, R33, R59, RZ ;  /* 0x0000003b21067210 */ /* 0x001fc60007fde0ff */
[----:B------:R0:W-:Y:S01]  /*9f90*/  STL [R1+0x2334], R4 ;  /* 0x0023340401007387 */ /* 0x0001e20000100800 */
[----:B-----5:R-:W-:-:S03]  /*9fa0*/  IMAD.X R5, R32, 0x1, R3, P5 ;  /* 0x0000000120057824 */ /* 0x020fc600028e0603 */
[----:B------:R1:W-:Y:S04]  /*9fb0*/  STL [R1+0x2370], R6 ;  /* 0x0023700601007387 */ /* 0x0003e80000100800 */
[----:B------:R5:W-:Y:S01]  /*9fc0*/  STL [R1+0x233c], R5 ;  /* 0x00233c0501007387 */ /* 0x000be20000100800 */
[----:B0-----:R-:W-:Y:S01]  /*9fd0*/  IADD3 R4, P5, R33, R58, RZ ;  /* 0x0000003a21047210 */ /* 0x001fe20007fbe0ff */
[----:B-1----:R-:W-:-:S04]  /*9fe0*/  IMAD.X R6, R32, 0x1, R2, P4 ;  /* 0x0000000120067824 */ /* 0x002fc800020e0602 */
[----:B------:R0:W-:Y:S01]  /*9ff0*/  STL [R1+0x2378], R4 ;  /* 0x0023780401007387 */ /* 0x0001e20000100800 */
[----:B-----5:R-:W-:-:S03]  /*a000*/  IADD3 R5, P4, R31, R59, RZ ;  /* 0x0000003b1f057210 */ /* 0x020fc60007f9e0ff */
[----:B------:R1:W-:Y:S04]  /*a010*/  STL [R1+0x2344], R6 ;  /* 0x0023440601007387 */ /* 0x0003e80000100800 */
[----:B------:R5:W-:Y:S01]  /*a020*/  STL [R1+0x2380], R5 ;  /* 0x0023800501007387 */ /* 0x000be20000100800 */
[----:B0-----:R-:W-:Y:S01]  /*a030*/  IMAD.X R4, R30, 0x1, R3, P3 ;  /* 0x000000011e047824 */ /* 0x001fe200018e0603 */
[----:B-1----:R-:W-:-:S04]  /*a040*/  IADD3 R6, P3, R31, R58, RZ ;  /* 0x0000003a1f067210 */ /* 0x002fc80007f7e0ff */
[----:B------:R0:W-:Y:S01]  /*a050*/  STL [R1+0x234c], R4 ;  /* 0x00234c0401007387 */ /* 0x0001e20000100800 */
[----:B-----5:R-:W-:-:S03]  /*a060*/  IMAD.X R5, R30, 0x1, R2, P2 ;  /* 0x000000011e057824 */ /* 0x020fc600010e0602 */
[----:B------:R2:W-:Y:S04]  /*a070*/  STL [R1+0x2388], R6 ;  /* 0x0023880601007387 */ /* 0x0005e80000100800 */
[----:B------:R1:W-:Y:S01]  /*a080*/  STL [R1+0x2354], R5 ;  /* 0x0023540501007387 */ /* 0x0003e20000100800 */
[----:B0-----:R-:W-:-:S05]  /*a090*/  IADD3 R4, P2, R29, R59, RZ ;  /* 0x0000003b1d047210 */ /* 0x001fca0007f5e0ff */
[----:B------:R0:W-:Y:S01]  /*a0a0*/  STL [R1+0x238c], R4 ;  /* 0x00238c0401007387 */ /* 0x0001e20000100800 */
[----:B------:R-:W-:Y:S01]  /*a0b0*/  SHF.R.S32.HI R0, RZ, 0x1f, R0 ;  /* 0x0000001fff007819 */ /* 0x000fe20000011400 */
[C---:B--2---:R-:W-:Y:S01]  /*a0c0*/  IMAD.X R6, R28.reuse, 0x1, R3, P1 ;  /* 0x000000011c067824 */ /* 0x044fe200008e0603 */
[----:B-1----:R-:W-:Y:S01]  /*a0d0*/  IADD3 R5, P1, R29, R58, RZ ;  /* 0x0000003a1d057210 */ /* 0x002fe20007f3e0ff */
[----:B0-----:R-:W-:-:S03]  /*a0e0*/  IMAD.X R4, R28, 0x1, R2, P0 ;  /* 0x000000011c047824 */ /* 0x001fc600000e0602 */
[----:B------:R0:W-:Y:S04]  /*a0f0*/  STL [R1+0x235c], R6 ;  /* 0x00235c0601007387 */ /* 0x0001e80000100800 */
        /* <DEDUP_REMOVED lines=9> */
[----:B----4-:R-:W-:-:S03]  /*a190*/  IADD3 R5, P5, R25, R59, RZ ;  /* 0x0000003b19057210 */ /* 0x010fc60007fbe0ff */
[----:B------:R1:W-:Y:S04]  /*a1a0*/  STL [R1+0x2374], R6 ;  /* 0x0023740601007387 */ /* 0x0003e80000100800 */
[----:B------:R2:W-:Y:S01]  /*a1b0*/  STL [R1+0x239c], R5 ;  /* 0x00239c0501007387 */ /* 0x0005e20000100800 */
[----:B0-----:R-:W-:Y:S01]  /*a1c0*/  IMAD.X R4, R24, 0x1, R3, P4 ;  /* 0x0000000118047824 */ /* 0x001fe200020e0603 */
[----:B-1----:R-:W-:-:S04]  /*a1d0*/  IADD3 R6, P4, R25, R58, RZ ;  /* 0x0000003a19067210 */ /* 0x002fc80007f9e0ff */
[----:B------:R3:W-:Y:S01]  /*a1e0*/  STL [R1+0x237c], R4 ;  /* 0x00237c0401007387 */ /* 0x0007e20000100800 */
[----:B--2---:R-:W-:-:S03]  /*a1f0*/  IMAD.X R5, R24, 0x1, R2, P3 ;  /* 0x0000000118057824 */ /* 0x004fc600018e0602 */
[----:B------:R0:W-:Y:S04]  /*a200*/  STL [R1+0x23a0], R6 ;  /* 0x0023a00601007387 */ /* 0x0001e80000100800 */
[----:B------:R1:W-:Y:S01]  /*a210*/  STL [R1+0x2384], R5 ;  /* 0x0023840501007387 */ /* 0x0003e20000100800 */
[----:B---3--:R-:W-:Y:S01]  /*a220*/  IADD3 R4, P3, R23, R59, RZ ;  /* 0x0000003b17047210 */ /* 0x008fe20007f7e0ff */
[----:B0-----:R-:W-:-:S04]  /*a230*/  IMAD.X R6, R22, 0x1, R3, P2 ;  /* 0x0000000116067824 */ /* 0x001fc800010e0603 */
[----:B------:R0:W-:Y:S01]  /*a240*/  STL [R1+0x22a8], R4 ;  /* 0x0022a80401007387 */ /* 0x0001e20000100800 */
[----:B-1----:R-:W-:-:S03]  /*a250*/  IADD3 R5, P2, R23, R58, RZ ;  /* 0x0000003a17057210 */ /* 0x002fc60007f5e0ff */
[----:B------:R1:W-:Y:S04]  /*a260*/  STL [R1+0x22a4], R6 ;  /* 0x0022a40601007387 */ /* 0x0003e80000100800 */
[----:B------:R2:W-:Y:S01]  /*a270*/  STL [R1+0x22a0], R5 ;  /* 0x0022a00501007387 */ /* 0x0005e20000100800 */
[----:B0-----:R-:W-:Y:S01]  /*a280*/  SHF.R.S32.HI R4, RZ, 0x1f, R23 ;  /* 0x0000001fff047819 */ /* 0x001fe20000011417 */
[----:B-1----:R-:W-:-:S05]  /*a290*/  IMAD.X R6, R22, 0x1, R2, P1 ;  /* 0x0000000116067824 */ /* 0x002fca00008e0602 */
[----:B------:R0:W-:Y:S01]  /*a2a0*/  STL [R1+0x228c], R6 ;  /* 0x00228c0601007387 */ /* 0x0001e20000100800 */
[C-C-:B--2---:R-:W-:Y:S02]  /*a2b0*/  IMAD.X R5, R21.reuse, 0x1, R3.reuse, P0 ;  /* 0x0000000115057824 */ /* 0x144fe400000e0603 */
[----:B------:R-:W-:Y:S02]  /*a2c0*/  IMAD.X R7, R21, 0x1, R2, P6 ;  /* 0x0000000115077824 */ /* 0x000fe400030e0602 */
[--C-:B0-----:R-:W-:Y:S01]  /*a2d0*/  IMAD.X R6, R0, 0x1, R3.reuse, P5 ;  /* 0x0000000100067824 */ /* 0x101fe200028e0603 */
[----:B------:R0:W-:Y:S01]  /*a2e0*/  STL [R1+0x2290], R5 ;  /* 0x0022900501007387 */ /* 0x0001e20000100800 */
[----:B------:R-:W-:-:S03]  /*a2f0*/  IMAD.X R3, R4, 0x1, R3, P3 ;  /* 0x0000000104037824 */ /* 0x000fc600018e0603 */
[----:B------:R-:W-:Y:S01]  /*a300*/  STL [R1+0x2294], R7 ;  /* 0x0022940701007387 */ /* 0x000fe20000100800 */
[----:B0-----:R-:W-:-:S03]  /*a310*/  IMAD.X R5, R0, 0x1, R2, P4 ;  /* 0x0000000100057824 */ /* 0x001fc600020e0602 */
[----:B------:R-:W2:Y:S01]  /*a320*/  LDL.LU R0, [R1+0x2934] ;  /* 0x0029340001007983 */ /* 0x000ea20000300800 */
[----:B------:R-:W-:-:S03]  /*a330*/  IMAD.X R2, R4, 0x1, R2, P2 ;  /* 0x0000000104027824 */ /* 0x000fc600010e0602 */
[----:B------:R-:W-:Y:S04]  /*a340*/  STL [R1+0x2298], R6 ;  /* 0x0022980601007387 */ /* 0x000fe80000100800 */
[----:B------:R-:W-:Y:S04]  /*a350*/  STL [R1+0x229c], R5 ;  /* 0x00229c0501007387 */ /* 0x000fe80000100800 */
[----:B------:R-:W3:Y:S04]  /*a360*/  LDL.LU R28, [R1+0x13c] ;  /* 0x00013c00011c7983 */ /* 0x000ee80000300800 */
[----:B------:R-:W-:Y:S04]  /*a370*/  STL [R1+0x2288], R3 ;  /* 0x0022880301007387 */ /* 0x000fe80000100800 */
[----:B------:R-:W4:Y:S04]  /*a380*/  LDL.LU R27, [R1+0x138] ;  /* 0x00013800011b7983 */ /* 0x000f280000300800 */
[----:B------:R3:W-:Y:S04]  /*a390*/  STL [R1+0x12c4], R2 ;  /* 0x0012c40201007387 */ /* 0x0007e80000100800 */
[----:B------:R-:W5:Y:S04]  /*a3a0*/  LDL.LU R26, [R1+0x134] ;  /* 0x00013400011a7983 */ /* 0x000f680000300800 */
[----:B------:R-:W2:Y:S04]  /*a3b0*/  LDL.LU R25, [R1+0x130] ;  /* 0x0001300001197983 */ /* 0x000ea80000300800 */
[----:B------:R-:W2:Y:S04]  /*a3c0*/  LDL.LU R24, [R1+0x12c] ;  /* 0x00012c0001187983 */ /* 0x000ea80000300800 */
[----:B------:R-:W2:Y:S04]  /*a3d0*/  LDL.LU R23, [R1+0x128] ;  /* 0x0001280001177983 */ /* 0x000ea80000300800 */
[----:B------:R-:W2:Y:S04]  /*a3e0*/  LDL.LU R22, [R1+0x124] ;  /* 0x0001240001167983 */ /* 0x000ea80000300800 */
[----:B------:R-:W2:Y:S01]  /*a3f0*/  LDL.LU R21, [R1+0x120] ;  /* 0x0001200001157983 */ /* 0x000ea20000300800 */
[----:B---3--:R-:W-:-:S02]  /*a400*/  IMAD R2, R28, UR59, RZ ;  /* 0x0000003b1c027c24 */ /* 0x008fc4000f8e02ff */
[----:B----4-:R-:W-:-:S03]  /*a410*/  IMAD R3, R27, UR59, RZ ;  /* 0x0000003b1b037c24 */ /* 0x010fc6000f8e02ff */
[----:B------:R-:W-:Y:S01]  /*a420*/  IADD3 R17, P6, R2, UR34, RZ ;  /* 0x0000002202117c10 */ /* 0x000fe2000ffde0ff */
[----:B-----5:R-:W-:Y:S01]  /*a430*/  IMAD R4, R26, UR59, RZ ;  /* 0x0000003b1a047c24 */ /* 0x020fe2000f8e02ff */
[----:B------:R-:W-:Y:S01]  /*a440*/  IADD3 R19, P5, R3, UR34, RZ ;  /* 0x0000002203137c10 */ /* 0x000fe2000ffbe0ff */
[----:B--2---:R-:W-:-:S03]  /*a450*/  IMAD R5, R25, UR59, RZ ;  /* 0x0000003b19057c24 */ /* 0x004fc6000f8e02ff */
[----:B------:R-:W-:Y:S01]  /*a460*/  IADD3 R20, P4, R4, UR34, RZ ;  /* 0x0000002204147c10 */ /* 0x000fe2000ff9e0ff */
[----:B------:R-:W-:Y:S02]  /*a470*/  IMAD R6, R24, UR59, RZ ;  /* 0x0000003b18067c24 */ /* 0x000fe4000f8e02ff */
[----:B------:R-:W-:Y:S02]  /*a480*/  IMAD R7, R23, UR59, RZ ;  /* 0x0000003b17077c24 */ /* 0x000fe4000f8e02ff */
[----:B------:R-:W-:Y:S01]  /*a490*/  IMAD R8, R22, UR59, RZ ;  /* 0x0000003b16087c24 */ /* 0x000fe2000f8e02ff */
[----:B------:R-:W-:Y:S01]  /*a4a0*/  IADD3 R22, P2, R6, UR34, RZ ;  /* 0x0000002206167c10 */ /* 0x000fe2000ff5e0ff */
[----:B------:R-:W-:Y:S01]  /*a4b0*/  IMAD R9, R21, UR59, RZ ;  /* 0x0000003b15097c24 */ /* 0x000fe2000f8e02ff */
[----:B------:R-:W-:Y:S01]  /*a4c0*/  IADD3 R21, P3, R5, UR34, RZ ;  /* 0x0000002205157c10 */ /* 0x000fe2000ff7e0ff */
[----:B------:R-:W-:Y:S01]  /*a4d0*/  STL [R1+0xec4], R17 ;  /* 0x000ec41101007387 */ /* 0x000fe20000100800 */
[----:B------:R-:W-:Y:S01]  /*a4e0*/  IADD3 R23, P1, R7, UR34, RZ ;  /* 0x0000002207177c10 */ /* 0x000fe2000ff3e0ff */
[----:B------:R-:W-:Y:S01]  /*a4f0*/  UIMAD UR5, UR5, 0x2d, URZ ;  /* 0x0000002d050578a4 */ /* 0x000fe2000f8e023f */
[----:B------:R-:W-:Y:S01]  /*a500*/  IADD3 R24, P0, R8, UR34, RZ ;  /* 0x0000002208187c10 */ /* 0x000fe2000ff1e0ff */
[----:B------:R-:W-:Y:S01]  /*a510*/  STL [R1+0xecc], R19 ;  /* 0x000ecc1301007387 */ /* 0x000fe20000100800 */
[----:B------:R-:W-:Y:S01]  /*a520*/  LEA.HI.X.SX32 R10, R2, UR35, 0x1, P6 ;  /* 0x00000023020a7c11 */ /* 0x000fe2000b0f0eff */
[----:B------:R-:W-:Y:S01]  /*a530*/  UIMAD UR6, UR6, 0x16, URZ ;  /* 0x00000016060678a4 */ /* 0x000fe2000f8e023f */
[----:B------:R-:W-:Y:S01]  /*a540*/  IADD3 R25, P6, R9, UR34, RZ ;  /* 0x0000002209197c10 */ /* 0x000fe2000ffde0ff */
[----:B------:R-:W-:Y:S01]  /*a550*/  STL [R1+0xed4], R20 ;  /* 0x000ed41401007387 */ /* 0x000fe20000100800 */
[----:B------:R-:W-:Y:S01]  /*a560*/  LEA.HI.X.SX32 R11, R3, UR35, 0x1, P5 ;  /* 0x00000023030b7c11 */ /* 0x000fe2000a8f0eff */
[----:B------:R-:W-:-:S02]  /*a570*/  UIMAD UR34, UR7, 0x3f, URZ ;  /* 0x0000003f072278a4 */ /* 0x000fc4000f8e023f */
[----:B------:R-:W-:Y:S01]  /*a580*/  STL [R1+0xedc], R21 ;  /* 0x000edc1501007387 */ /* 0x000fe20000100800 */
[----:B------:R-:W-:Y:S01]  /*a590*/  LEA.HI.X.SX32 R12, R4, UR35, 0x1, P4 ;  /* 0x00000023040c7c11 */ /* 0x000fe2000a0f0eff */
[----:B------:R-:W-:Y:S02]  /*a5a0*/  UIMAD UR11, UR11, 0x15, URZ ;  /* 0x000000150b0b78a4 */ /* 0x000fe4000f8e023f */
[----:B------:R-:W-:Y:S01]  /*a5b0*/  STL [R1+0xee4], R22 ;  /* 0x000ee41601007387 */ /* 0x000fe20000100800 */
[----:B------:R-:W-:Y:S01]  /*a5c0*/  LEA.HI.X.SX32 R13, R5, UR35, 0x1, P3 ;  /* 0x00000023050d7c11 */ /* 0x000fe200098f0eff */
[----:B------:R-:W-:Y:S02]  /*a5d0*/  UIMAD UR54, UR54, 0x14, URZ ;  /* 0x00000014363678a4 */ /* 0x000fe4000f8e023f */
        /* <DEDUP_REMOVED lines=11> */
[----:B------:R-:W-:-:S02]  /*a690*/  USHF.L.U32 UR46, UR46, 0x4, URZ ;  /* 0x000000042e2e7899 */ /* 0x000fc4000800063f */
[----:B------:R-:W-:Y:S01]  /*a6a0*/  STL [R1+0xec8], R11 ;  /* 0x000ec80b01007387 */ /* 0x000fe20000100800 */
[----:B------:R-:W-:Y:S01]  /*a6b0*/  IADD3 R5, P6, R25, UR34, RZ ;  /* 0x0000002219057c10 */ /* 0x000fe2000ffde0ff */
[----:B------:R-:W-:Y:S02]  /*a6c0*/  UIMAD UR44, UR44, 0xf, URZ ;  /* 0x0000000f2c2c78a4 */ /* 0x000fe4000f8e023f */
[----:B------:R-:W-:Y:S01]  /*a6d0*/  STL [R1+0xed0], R12 ;  /* 0x000ed00c01007387 */ /* 0x000fe20000100800 */
[----:B------:R-:W-:Y:S01]  /*a6e0*/  IADD3 R3, P5, R24, UR34, RZ ;  /* 0x0000002218037c10 */ /* 0x000fe2000ffbe0ff */
[----:B------:R-:W-:Y:S02]  /*a6f0*/  USHF.R.S32.HI UR61, URZ, 0x1f, UR34 ;  /* 0x0000001f3f3d7899 */ /* 0x000fe40008011422 */
[----:B------:R-:W-:Y:S01]  /*a700*/  STL [R1+0xed8], R13 ;  /* 0x000ed80d01007387 */ /* 0x000fe20000100800 */
[----:B------:R-:W-:Y:S01]  /*a710*/  IADD3 R4, P4, R23, UR34, RZ ;  /* 0x0000002217047c10 */ /* 0x000fe2000ff9e0ff */
[----:B------:R-:W-:-:S02]  /*a720*/  UIMAD UR42, UR42, 0xe, URZ ;  /* 0x0000000e2a2a78a4 */ /* 0x000fc4000f8e023f */
[----:B------:R-:W-:Y:S01]  /*a730*/  STL [R1+0xee0], R14 ;  /* 0x000ee00e01007387 */ /* 0x000fe20000100800 */
[----:B------:R-:W-:Y:S02]  /*a740*/  UIMAD UR40, UR40, 0xd, URZ ;  /* 0x0000000d282878a4 */ /* 0x000fe4000f8e023f */
[----:B------:R-:W-:Y:S01]  /*a750*/  UIMAD UR38, UR38, 0xc, URZ ;  /* 0x0000000c262678a4 */ /* 0x000fe2000f8e023f */
[----:B------:R-:W-:Y:S01]  /*a760*/  STL [R1+0xee8], R15 ;  /* 0x000ee80f01007387 */ /* 0x000fe20000100800 */
[----:B------:R-:W-:Y:S02]  /*a770*/  UIMAD UR36, UR36, 0xb, URZ ;  /* 0x0000000b242478a4 */ /* 0x000fe4000f8e023f */
[----:B------:R-:W-:Y:S01]  /*a780*/  UIMAD UR30, UR30, 0xa, URZ ;  /* 0x0000000a1e1e78a4 */ /* 0x000fe2000f8e023f */
[----:B------:R-:W-:Y:S01]  /*a790*/  STL [R1+0xef0], R16 ;  /* 0x000ef01001007387 */ /* 0x000fe20000100800 */
[----:B------:R-:W-:Y:S02]  /*a7a0*/  UIMAD UR28, UR28, 0x9, URZ ;  /* 0x000000091c1c78a4 */ /* 0x000fe4000f8e023f */
[----:B------:R-:W-:Y:S01]  /*a7b0*/  USHF.L.U32 UR26, UR26, 0x3, URZ ;  /* 0x000000031a1a7899 */ /* 0x000fe2000800063f */
[----:B------:R-:W-:Y:S01]  /*a7c0*/  STL [R1+0xef8], R18 ;  /* 0x000ef81201007387 */ /* 0x000fe20000100800 */
[----:B------:R-:W-:-:S02]  /*a7d0*/  UIMAD UR24, UR24, 0x7, URZ ;  /* 0x00000007181878a4 */ /* 0x000fc4000f8e023f */
[----:B------:R-:W-:Y:S01]  /*a7e0*/  UIMAD UR22, UR22, 0x6, URZ ;  /* 0x00000006161678a4 */ /* 0x000fe2000f8e023f */
[----:B------:R0:W-:Y:S01]  /*a7f0*/  STL [R1+0x12cc], R5 ;  /* 0x0012cc0501007387 */ /* 0x0001e20000100800 */
[----:B------:R-:W-:Y:S02]  /*a800*/  UIMAD UR20, UR20, 0x5, URZ ;  /* 0x00000005141478a4 */ /* 0x000fe4000f8e023f */
[----:B------:R-:W-:Y:S01]  /*a810*/  USHF.L.U32 UR18, UR18, 0x2, URZ ;  /* 0x0000000212127899 */ /* 0x000fe2000800063f */
[----:B------:R1:W-:Y:S01]  /*a820*/  STL [R1+0x12d4], R3 ;  /* 0x0012d40301007387 */ /* 0x0003e20000100800 */
[----:B------:R-:W-:Y:S02]  /*a830*/  UIMAD UR16, UR16, 0x3, URZ ;  /* 0x00000003101078a4 */ /* 0x000fe4000f8e023f */
[----:B------:R-:W-:Y:S01]  /*a840*/  USHF.L.U32 UR14, UR14, 0x1, URZ ;  /* 0x000000010e0e7899 */ /* 0x000fe2000800063f */
[----:B------:R-:W2:Y:S01]  /*a850*/  S2R R26, SR_TID.X ;  /* 0x00000000001a7919 */ /* 0x000ea20000002100 */
[----:B------:R-:W-:Y:S01]  /*a860*/  ULDC UR59, c[0x0][0x238] ;  /* 0x00008e00003b7ab9 */ /* 0x000fe20000000800 */
[----:B0-----:R-:W-:Y:S01]  /*a870*/  IADD3 R5, P3, R22, UR34, RZ ;  /* 0x0000002216057c10 */ /* 0x001fe2000ff7e0ff */
[----:B------:R-:W-:Y:S01]  /*a880*/  ULDC UR35, c[0x0][0x238] ;  /* 0x00008e0000237ab9 */ /* 0x000fe20000000800 */
[----:B-1----:R-:W-:Y:S01]  /*a890*/  IADD3 R3, P2, R21, UR34, RZ ;  /* 0x0000002215037c10 */ /* 0x002fe2000ff5e0ff */
[----:B------:R0:W-:Y:S04]  /*a8a0*/  STL [R1+0x12dc], R4 ;  /* 0x0012dc0401007387 */ /* 0x0001e80000100800 */
[----:B------:R1:W-:Y:S04]  /*a8b0*/  STL [R1+0x12e4], R5 ;  /* 0x0012e40501007387 */ /* 0x0003e80000100800 */
[----:B------:R3:W-:Y:S01]  /*a8c0*/  STL [R1+0x12ec], R3 ;  /* 0x0012ec0301007387 */ /* 0x0007e20000100800 */
[----:B0-----:R-:W-:-:S02]  /*a8d0*/  IADD3 R4, P1, R20, UR34, RZ ;  /* 0x0000002214047c10 */ /* 0x001fc4000ff3e0ff */
[----:B-1----:R-:W-:-:S03]  /*a8e0*/  IADD3 R5, P0, R19, UR34, RZ ;  /* 0x0000002213057c10 */ /* 0x002fc6000ff1e0ff */
[----:B------:R0:W-:Y:S01]  /*a8f0*/  STL [R1+0x12f4], R4 ;  /* 0x0012f40401007387 */ /* 0x0001e20000100800 */
[----:B---3--:R-:W-:-:S03]  /*a900*/  IADD3.X R3, R18, UR61, RZ, P6, !PT ;  /* 0x0000003d12037c10 */ /* 0x008fc6000b7fe4ff */
[----:B------:R1:W-:Y:S04]  /*a910*/  STL [R1+0x12fc], R5 ;  /* 0x0012fc0501007387 */ /* 0x0003e80000100800 */
[----:B------:R3:W-:Y:S01]  /*a920*/  STL [R1+0x12c8], R3 ;  /* 0x0012c80301007387 */ /* 0x0007e20000100800 */
[----:B0-----:R-:W-:Y:S02]  /*a930*/  IADD3 R4, P6, R17, UR34, RZ ;  /* 0x0000002211047c10 */ /* 0x001fe4000ffde0ff */
[----:B-1----:R-:W-:Y:S02]  /*a940*/  IADD3.X R5, R15, UR61, RZ, P4, !PT ;  /* 0x0000003d0f057c10 */ /* 0x002fe4000a7fe4ff */
[----:B---3--:R-:W-:Y:S01]  /*a950*/  IADD3.X R3, R16, UR61, RZ, P5, !PT ;  /* 0x0000003d10037c10 */ /* 0x008fe2000affe4ff */
[----:B------:R0:W-:Y:S04]  /*a960*/  STL [R1+0x1304], R4 ;  /* 0x0013040401007387 */ /* 0x0001e80000100800 */
[----:B------:R1:W-:Y:S01]  /*a970*/  STL [R1+0x12d0], R3 ;  /* 0x0012d00301007387 */ /* 0x0003e20000100800 */
[----:B0-----:R-:W-:-:S03]  /*a980*/  IADD3.X R4, R14, UR61, RZ, P3, !PT ;  /* 0x0000003d0e047c10 */ /* 0x001fc60009ffe4ff */
[----:B------:R0:W-:Y:S01]  /*a990*/  STL [R1+0x12d8], R5 ;  /* 0x0012d80501007387 */ /* 0x0001e20000100800 */
[----:B-1----:R-:W-:-:S03]  /*a9a0*/  IADD3.X R3, R13, UR61, RZ, P2, !PT ;  /* 0x0000003d0d037c10 */ /* 0x002fc600097fe4ff */
[----:B------:R1:W-:Y:S01]  /*a9b0*/  STL [R1+0x12e0], R4 ;  /* 0x0012e00401007387 */ /* 0x0003e20000100800 */
[----:B------:R-:W-:-:S03]  /*a9c0*/  UIMAD UR34, UR7, 0x3e, URZ ;  /* 0x0000003e072278a4 */ /* 0x000fc6000f8e023f */
[----:B------:R3:W-:Y:S01]  /*a9d0*/  STL [R1+0x12e8], R3 ;  /* 0x0012e80301007387 */ /* 0x0007e20000100800 */
[----:B0-----:R-:W-:Y:S02]  /*a9e0*/  IADD3.X R5, R12, UR61, RZ, P1, !PT ;  /* 0x0000003d0c057c10 */ /* 0x001fe40008ffe4ff */
[----:B-1----:R-:W-:-:S03]  /*a9f0*/  IADD3.X R4, R11, UR61, RZ, P0, !PT ;  /* 0x0000003d0b047c10 */ /* 0x002fc600087fe4ff */
[----:B------:R0:W-:Y:S01]  /*aa00*/  STL [R1+0x12f0], R5 ;  /* 0x0012f00501007387 */ /* 0x0001e20000100800 */
[----:B---3--:R-:W-:-:S03]  /*aa10*/  IADD3.X R3, R10, UR61, RZ, P6, !PT ;  /* 0x0000003d0a037c10 */ /* 0x008fc6000b7fe4ff */
[----:B------:R1:W-:Y:S04]  /*aa20*/  STL [R1+0x12f8], R4 ;  /* 0x0012f80401007387 */ /* 0x0003e80000100800 */
[----:B------:R3:W-:Y:S01]  /*aa30*/  STL [R1+0x1300], R3 ;  /* 0x0013000301007387 */ /* 0x0007e20000100800 */
[----:B0-----:R-:W-:Y:S01]  /*aa40*/  IADD3 R5, P6, R25, UR34, RZ ;  /* 0x0000002219057c10 */ /* 0x001fe2000ffde0ff */
[----:B------:R-:W-:Y:S02]  /*aa50*/  USHF.R.S32.HI UR61, URZ, 0x1f, UR34 ;  /* 0x0000001f3f3d7899 */ /* 0x000fe40008011422 */
[----:B-1----:R-:W-:Y:S02]  /*aa60*/  IADD3 R4, P4, R23, UR34, RZ ;  /* 0x0000002217047c10 */ /* 0x002fe4000ff9e0ff */
[----:B---3--:R-:W-:Y:S01]  /*aa70*/  IADD3 R3, P5, R24, UR34, RZ ;  /* 0x0000002218037c10 */ /* 0x008fe2000ffbe0ff */
[----:B------:R0:W-:Y:S04]  /*aa80*/  STL [R1+0x130c], R5 ;  /* 0x00130c0501007387 */ /* 0x0001e80000100800 */
[----:B------:R1:W-:Y:S01]  /*aa90*/  STL [R1+0x1314], R3 ;  /* 0x0013140301007387 */ /* 0x0003e20000100800 */
[----:B0-----:R-:W-:-:S03]  /*aaa0*/  IADD3 R5, P3, R22, UR34, RZ ;  /* 0x0000002216057c10 */ /* 0x001fc6000ff7e0ff */
[----:B------:R0:W-:Y:S01]  /*aab0*/  STL [R1+0x131c], R4 ;  /* 0x00131c0401007387 */ /* 0x0001e20000100800 */
[----:B-1----:R-:W-:-:S03]  /*aac0*/  IADD3 R3, P2, R21, UR34, RZ ;  /* 0x0000002215037c10 */ /* 0x002fc6000ff5e0ff */
[----:B------:R1:W-:Y:S04]  /*aad0*/  STL [R1+0x1324], R5 ;  /* 0x0013240501007387 */ /* 0x0003e80000100800 */
[----:B------:R3:W-:Y:S01]  /*aae0*/  STL [R1+0x132c], R3 ;  /* 0x00132c0301007387 */ /* 0x0007e20000100800 */
[----:B0-----:R-:W-:Y:S02]  /*aaf0*/  IADD3 R4, P1, R20, UR34, RZ ;  /* 0x0000002214047c10 */ /* 0x001fe4000ff3e0ff */
        /* <DEDUP_REMOVED lines=498> */
[----:B0-----:R-:W-:Y:S02]  /*ca20*/  IADD3 R5, P6, R25, UR34, RZ ;  /* 0x0000002219057c10 */ /* 0x001fe4000ffde0ff */
[----:B-1----:R-:W-:Y:S02]  /*ca30*/  IADD3 R4, P4, R23, UR34, RZ ;  /* 0x0000002217047c10 */ /* 0x002fe4000ff9e0ff */
[----:B---3--:R-:W-:Y:S01]  /*ca40*/  IADD3 R3, P5, R24, UR34, RZ ;  /* 0x0000002218037c10 */ /* 0x008fe2000ffbe0ff */
[----:B------:R0:W-:Y:S04]  /*ca50*/  STL [R1+0x16cc], R5 ;  /* 0x0016cc0501007387 */ /* 0x0001e80000100800 */
[----:B------:R1:W-:Y:S01]  /*ca60*/  STL [R1+0x16d4], R3 ;  /* 0x0016d40301007387 */ /* 0x0003e20000100800 */
[----:B--2---:R-:W-:Y:S01]  /*ca70*/  IMAD.SHL.U32 R2, R26, 0x2, RZ ;  /* 0x000000021a027824 */ /* 0x004fe200078e00ff */
[----:B0-----:R-:W-:-:S02]  /*ca80*/  IADD3 R5, P3, R22, UR34, RZ ;  /* 0x0000002216057c10 */ /* 0x001fc4000ff7e0ff */
[----:B------:R0:W-:Y:S01]  /*ca90*/  STL [R1+0x16dc], R4 ;  /* 0x0016dc0401007387 */ /* 0x0001e20000100800 */
[----:B-1----:R-:W-:-:S03]  /*caa0*/  IADD3 R3, P2, R21, UR34, RZ ;  /* 0x0000002215037c10 */ /* 0x002fc6000ff5e0ff */
[----:B------:R-:W-:Y:S01]  /*cab0*/  STL [R1+0x16e4], R5 ;  /* 0x0016e40501007387 */ /* 0x000fe20000100800 */
[C---:B------:R-:W-:Y:S01]  /*cac0*/  IMAD.SHL.U32 R27, R26.reuse, 0x8, RZ ;  /* 0x000000081a1b7824 */ /* 0x040fe200078e00ff */
[----:B------:R-:W-:Y:S01]  /*cad0*/  USHF.R.S32.HI UR61, URZ, 0x1f, UR34 ;  /* 0x0000001f3f3d7899 */ /* 0x000fe20008011422 */
[----:B------:R-:W-:Y:S01]  /*cae0*/  IMAD.SHL.U32 R26, R26, 0x40, RZ ;  /* 0x000000401a1a7824 */ /* 0x000fe200078e00ff */
[----:B------:R1:W-:Y:S01]  /*caf0*/  STL [R1+0x16ec], R3 ;  /* 0x0016ec0301007387 */ /* 0x0003e20000100800 */
[----:B0-----:R-:W-:-:S03]  /*cb00*/  IADD3 R4, P1, R20, UR34, RZ ;  /* 0x0000002214047c10 */ /* 0x001fc6000ff3e0ff */
[----:B------:R-:W-:Y:S02]  /*cb10*/  LOP3.LUT R26, R26, 0x1c0, RZ, 0xc0, !PT ;  /* 0x000001c01a1a7812 */ /* 0x000fe400078ec0ff */
[----:B-1----:R-:W-:Y:S01]  /*cb20*/  IADD3 R3, P0, R19, UR34, RZ ;  /* 0x0000002213037c10 */ /* 0x002fe2000ff1e0ff */
[----:B------:R-:W-:Y:S01]  /*cb30*/  STL [R1+0x16f4], R4 ;  /* 0x0016f40401007387 */ /* 0x000fe20000100800 */
[----:B------:R-:W-:Y:S02]  /*cb40*/  LOP3.LUT R26, R26, 0x30, R27, 0xf8, !PT ;  /* 0x000000301a1a7812 */ /* 0x000fe400078ef81b */
[----:B------:R-:W0:Y:S01]  /*cb50*/  LDC R27, c[0x0][0x230] ;  /* 0x00008c00ff1b7b82 */ /* 0x000e220000000800 */
[----:B------:R1:W-:Y:S02]  /*cb60*/  STL [R1+0x16fc], R3 ;  /* 0x0016fc0301007387 */ /* 0x0003e40000100800 */
[----:B-1----:R-:W-:Y:S02]  /*cb70*/  IADD3.X R3, R18, UR61, RZ, P6, !PT ;  /* 0x0000003d12037c10 */ /* 0x002fe4000b7fe4ff */
[----:B------:R-:W-:Y:S01]  /*cb80*/  IADD3 R4, P6, R17, UR34, RZ ;  /* 0x0000002211047c10 */ /* 0x000fe2000ffde0ff */
[----:B------:R-:W-:-:S02]  /*cb90*/  ULDC UR34, c[0x0][0x238] ;  /* 0x00008e0000227ab9 */ /* 0x000fc40000000800 */
[----:B------:R1:W-:Y:S04]  /*cba0*/  STL [R1+0x16c8], R3 ;  /* 0x0016c80301007387 */ /* 0x0003e80000100800 */
[----:B------:R2:W-:Y:S01]  /*cbb0*/  STL [R1+0x1704], R4 ;  /* 0x0017040401007387 */ /* 0x0005e20000100800 */
[----:B-1----:R-:W-:Y:S02]  /*cbc0*/  LOP3.LUT R3, R26, 0x30, R2, 0x78, !PT ;  /* 0x000000301a037812 */ /* 0x002fe400078e7802 */
[----:B------:R-:W-:Y:S02]  /*cbd0*/  IADD3.X R2, R16, UR61, RZ, P5, !PT ;  /* 0x0000003d10027c10 */ /* 0x000fe4000affe4ff */
[----:B--2---:R-:W-:Y:S01]  /*cbe0*/  IADD3.X R4, R15, UR61, RZ, P4, !PT ;  /* 0x0000003d0f047c10 */ /* 0x004fe2000a7fe4ff */
[----:B------:R1:W-:Y:S04]  /*cbf0*/  STL [R1+0xe38], R3 ;  /* 0x000e380301007387 */ /* 0x0003e80000100800 */
[----:B------:R2:W-:Y:S01]  /*cc00*/  STL [R1+0x16d0], R2 ;  /* 0x0016d00201007387 */ /* 0x0005e20000100800 */
[----:B-1----:R-:W-:-:S03]  /*cc10*/  IADD3.X R3, R14, UR61, RZ, P3, !PT ;  /* 0x0000003d0e037c10 */ /* 0x002fc60009ffe4ff */
[----:B------:R1:W-:Y:S01]  /*cc20*/  STL [R1+0x16d8], R4 ;  /* 0x0016d80401007387 */ /* 0x0003e20000100800 */
[----:B--2---:R-:W-:-:S03]  /*cc30*/  IADD3.X R2, R13, UR61, RZ, P2, !PT ;  /* 0x0000003d0d027c10 */ /* 0x004fc600097fe4ff */
[----:B------:R2:W-:Y:S04]  /*cc40*/  STL [R1+0x16e0], R3 ;  /* 0x0016e00301007387 */ /* 0x0005e80000100800 */
[----:B------:R3:W-:Y:S01]  /*cc50*/  STL [R1+0x16e8], R2 ;  /* 0x0016e80201007387 */ /* 0x0007e20000100800 */
[----:B-1----:R-:W-:Y:S02]  /*cc60*/  IADD3.X R4, R12, UR61, RZ, P1, !PT ;  /* 0x0000003d0c047c10 */ /* 0x002fe40008ffe4ff */
[----:B--2---:R-:W-:-:S03]  /*cc70*/  IADD3.X R3, R11, UR61, RZ, P0, !PT ;  /* 0x0000003d0b037c10 */ /* 0x004fc600087fe4ff */
[----:B------:R1:W-:Y:S01]  /*cc80*/  STL [R1+0x16f0], R4 ;  /* 0x0016f00401007387 */ /* 0x0003e20000100800 */
[----:B---3--:R-:W-:-:S03]  /*cc90*/  IADD3.X R2, R10, UR61, RZ, P6, !PT ;  /* 0x0000003d0a027c10 */ /* 0x008fc6000b7fe4ff */
[----:B------:R2:W-:Y:S04]  /*cca0*/  STL [R1+0x16f8], R3 ;  /* 0x0016f80301007387 */ /* 0x0005e80000100800 */
[----:B------:R3:W-:Y:S01]  /*ccb0*/  STL [R1+0x1700], R2 ;  /* 0x0017000201007387 */ /* 0x0007e20000100800 */
[----:B-1----:R-:W-:Y:S02]  /*ccc0*/  IADD3 R4, P6, R25, UR8, RZ ;  /* 0x0000000819047c10 */ /* 0x002fe4000ffde0ff */
[----:B--2---:R-:W-:-:S03]  /*ccd0*/  IADD3 R3, P5, R24, UR8, RZ ;  /* 0x0000000818037c10 */ /* 0x004fc6000ffbe0ff */
[----:B------:R1:W-:Y:S01]  /*cce0*/  STL [R1+0x170c], R4 ;  /* 0x00170c0401007387 */ /* 0x0003e20000100800 */
[----:B---3--:R-:W-:-:S03]  /*ccf0*/  IADD3 R2, P4, R23, UR8, RZ ;  /* 0x0000000817027c10 */ /* 0x008fc6000ff9e0ff */
[----:B------:R2:W-:Y:S01]  /*cd00*/  STL [R1+0x1714], R3 ;  /* 0x0017140301007387 */ /* 0x0005e20000100800 */
[----:B------:R-:W-:-:S03]  /*cd10*/  USHF.R.S32.HI UR61, URZ, 0x1f, UR8 ;  /* 0x0000001f3f3d7899 */ /* 0x000fc60008011408 */
[----:B------:R3:W-:Y:S01]  /*cd20*/  STL [R1+0x171c], R2 ;  /* 0x00171c0201007387 */ /* 0x0007e20000100800 */
[----:B-1----:R-:W-:Y:S02]  /*cd30*/  IADD3 R4, P3, R22, UR8, RZ ;  /* 0x0000000816047c10 */ /* 0x002fe4000ff7e0ff */
[----:B--2---:R-:W-:-:S03]  /*cd40*/  IADD3 R3, P2, R21, UR8, RZ ;  /* 0x0000000815037c10 */ /* 0x004fc6000ff5e0ff */
[----:B------:R1:W-:Y:S01]  /*cd50*/  STL [R1+0x1724], R4 ;  /* 0x0017240401007387 */ /* 0x0003e20000100800 */
[----:B---3--:R-:W-:-:S03]  /*cd60*/  IADD3 R2, P1, R20, UR8, RZ ;  /* 0x0000000814027c10 */ /* 0x008fc6000ff3e0ff */
[----:B------:R2:W-:Y:S04]  /*cd70*/  STL [R1+0x172c], R3 ;  /* 0x00172c0301007387 */ /* 0x0005e80000100800 */
[----:B------:R3:W-:Y:S01]  /*cd80*/  STL [R1+0x1734], R2 ;  /* 0x0017340201007387 */ /* 0x0007e20000100800 */
[----:B-1----:R-:W-:Y:S02]  /*cd90*/  IADD3 R4, P0, R19, UR8, RZ ;  /* 0x0000000813047c10 */ /* 0x002fe4000ff1e0ff */
[----:B--2---:R-:W-:-:S03]  /*cda0*/  IADD3.X R3, R18, UR61, RZ, P6, !PT ;  /* 0x0000003d12037c10 */ /* 0x004fc6000b7fe4ff */
[----:B------:R-:W-:Y:S01]  /*cdb0*/  STL [R1+0x173c], R4 ;  /* 0x00173c0401007387 */ /* 0x000fe20000100800 */
[----:B---3--:R-:W-:-:S03]  /*cdc0*/  IADD3 R2, P6, R17, UR8, RZ ;  /* 0x0000000811027c10 */ /* 0x008fc6000ffde0ff */
[----:B------:R-:W-:Y:S01]  /*cdd0*/  STL [R1+0x1708], R3 ;  /* 0x0017080301007387 */ /* 0x000fe20000100800 */
[----:B0-----:R-:W-:Y:S01]  /*cde0*/  VIADD R27, R27, 0x3f ;  /* 0x0000003f1b1b7836 */ /* 0x001fe20000000000 */
[----:B------:R-:W-:Y:S02]  /*cdf0*/  USHF.R.S32.HI UR12, URZ, 0x1f, UR12 ;  /* 0x0000001f3f0c7899 */ /* 0x000fe4000801140c */
[----:B------:R0:W-:Y:S01]  /*ce00*/  STL [R1+0x1744], R2 ;  /* 0x0017440201007387 */ /* 0x0001e20000100800 */
[----:B------:R-:W-:-:S03]  /*ce10*/  ULDC UR8, c[0x0][0x238] ;  /* 0x00008e0000087ab9 */ /* 0x000fc60000000800 */
        /* <DEDUP_REMOVED lines=504> */
[----:B------:R-:W-:Y:S01]  /*eda0*/  STL [R1+0x78c], RZ ;  /* 0x00078cff01007387 */ /* 0x000fe20000100800 */
[----:B0-----:R-:W-:-:S03]  /*edb0*/  IADD3.X R2, R16, UR61, RZ, P5, !PT ;  /* 0x0000003d10027c10 */ /* 0x001fc6000affe4ff */
[----:B------:R-:W-:Y:S04]  /*edc0*/  STL [R1+0x770], RZ ;  /* 0x000770ff01007387 */ /* 0x000fe80000100800 */
[----:B------:R-:W-:Y:S04]  /*edd0*/  STL [R1+0x774], RZ ;  /* 0x000774ff01007387 */ /* 0x000fe80000100800 */
[----:B------:R-:W-:Y:S04]  /*ede0*/  STL [R1+0x778], RZ ;  /* 0x000778ff01007387 */ /* 0x000fe80000100800 */
[----:B------:R-:W-:Y:S01]  /*edf0*/  STL [R1+0x77c], RZ ;  /* 0x00077cff01007387 */ /* 0x000fe20000100800 */
[----:B------:R-:W-:-:S03]  /*ee00*/  IADD3.X R4, R15, UR61, RZ, P4, !PT ;  /* 0x0000003d0f047c10 */ /* 0x000fc6000a7fe4ff */
[----:B------:R-:W-:Y:S01]  /*ee10*/  STL [R1+0x580], RZ ;  /* 0x000580ff01007387 */ /* 0x000fe20000100800 */
[----:B------:R-:W-:-:S03]  /*ee20*/  IADD3.X R3, R14, UR61, RZ, P3, !PT ;  /* 0x0000003d0e037c10 */ /* 0x000fc60009ffe4ff */
[----:B------:R-:W-:Y:S04]  /*ee30*/  STL [R1+0x584], RZ ;  /* 0x000584ff01007387 */ /* 0x000fe80000100800 */
[----:B------:R-:W-:Y:S04]  /*ee40*/  STL [R1+0x588], RZ ;  /* 0x000588ff01007387 */ /* 0x000fe80000100800 */
[----:B------:R-:W-:Y:S04]  /*ee50*/  STL [R1+0x58c], RZ ;  /* 0x00058cff01007387 */ /* 0x000fe80000100800 */
[----:B------:R0:W-:Y:S04]  /*ee60*/  STL [R1+0x1710], R2 ;  /* 0x0017100201007387 */ /* 0x0001e80000100800 */
[----:B------:R1:W-:Y:S01]  /*ee70*/  STL [R1+0x1718], R4 ;  /* 0x0017180401007387 */ /* 0x0003e20000100800 */
[----:B0-----:R-:W-:-:S03]  /*ee80*/  IADD3.X R2, R13, UR61, RZ, P2, !PT ;  /* 0x0000003d0d027c10 */ /* 0x001fc600097fe4ff */
[----:B------:R0:W-:Y:S01]  /*ee90*/  STL [R1+0x1720], R3 ;  /* 0x0017200301007387 */ /* 0x0001e20000100800 */
[----:B-1----:R-:W-:-:S03]  /*eea0*/  IADD3.X R4, R12, UR61, RZ, P1, !PT ;  /* 0x0000003d0c047c10 */ /* 0x002fc60008ffe4ff */
[----:B------:R1:W-:Y:S01]  /*eeb0*/  STL [R1+0x1728], R2 ;  /* 0x0017280201007387 */ /* 0x0003e20000100800 */
[----:B0-----:R-:W-:-:S03]  /*eec0*/  IADD3.X R3, R11, UR61, RZ, P0, !PT ;  /* 0x0000003d0b037c10 */ /* 0x001fc600087fe4ff */
[----:B------:R0:W-:Y:S01]  /*eed0*/  STL [R1+0x1730], R4 ;  /* 0x0017300401007387 */ /* 0x0001e20000100800 */
[----:B-1----:R-:W-:-:S03]  /*eee0*/  IADD3.X R2, R10, UR61, RZ, P6, !PT ;  /* 0x0000003d0a027c10 */ /* 0x002fc6000b7fe4ff */
[----:B------:R1:W-:Y:S04]  /*eef0*/  STL [R1+0x1738], R3 ;  /* 0x0017380301007387 */ /* 0x0003e80000100800 */
[----:B------:R2:W-:Y:S01]  /*ef00*/  STL [R1+0x1740], R2 ;  /* 0x0017400201007387 */ /* 0x0005e20000100800 */
[----:B0-----:R-:W-:Y:S01]  /*ef10*/  IADD3 R4, P6, R25, UR5, RZ ;  /* 0x0000000519047c10 */ /* 0x001fe2000ffde0ff */
[----:B------:R-:W-:Y:S02]  /*ef20*/  USHF.R.S32.HI UR61, URZ, 0x1f, UR5 ;  /* 0x0000001f3f3d7899 */ /* 0x000fe40008011405 */
[----:B-1----:R-:W-:Y:S02]  /*ef30*/  IADD3 R3, P4, R23, UR5, RZ ;  /* 0x0000000517037c10 */ /* 0x002fe4000ff9e0ff */
[----:B--2---:R-:W-:Y:S01]  /*ef40*/  IADD3 R2, P5, R24, UR5, RZ ;  /* 0x0000000518027c10 */ /* 0x004fe2000ffbe0ff */
        /* <DEDUP_REMOVED lines=10> */
[----:B--2---:R-:W-:-:S03]  /*eff0*/  IADD3.X R2, R18, UR61, RZ, P6, !PT ;  /* 0x0000003d12027c10 */ /* 0x004fc6000b7fe4ff */
[----:B------:R1:W-:Y:S04]  /*f000*/  STL [R1+0x177c], R4 ;  /* 0x00177c0401007387 */ /* 0x0003e80000100800 */
[----:B------:R2:W-:Y:S01]  /*f010*/  STL [R1+0x1748], R2 ;  /* 0x0017480201007387 */ /* 0x0005e20000100800 */
[----:B0-----:R-:W-:Y:S02]  /*f020*/  IADD3 R3, P6, R17, UR5, RZ ;  /* 0x0000000511037c10 */ /* 0x001fe4000ffde0ff */
[----:B-1----:R-:W-:Y:S02]  /*f030*/  IADD3.X R4, R15, UR61, RZ, P4, !PT ;  /* 0x0000003d0f047c10 */ /* 0x002fe4000a7fe4ff */
[----:B--2---:R-:W-:Y:S01]  /*f040*/  IADD3.X R2, R16, UR61, RZ, P5, !PT ;  /* 0x0000003d10027c10 */ /* 0x004fe2000affe4ff */
[----:B------:R0:W-:Y:S04]  /*f050*/  STL [R1+0x1784], R3 ;  /* 0x0017840301007387 */ /* 0x0001e80000100800 */
[----:B------:R1:W-:Y:S01]  /*f060*/  STL [R1+0x1750], R2 ;  /* 0x0017500201007387 */ /* 0x0003e20000100800 */
[----:B0-----:R-:W-:-:S03]  /*f070*/  IADD3.X R3, R14, UR61, RZ, P3, !PT ;  /* 0x0000003d0e037c10 */ /* 0x001fc60009ffe4ff */
[----:B------:R0:W-:Y:S01]  /*f080*/  STL [R1+0x1758], R4 ;  /* 0x0017580401007387 */ /* 0x0001e20000100800 */
[----:B-1----:R-:W-:-:S03]  /*f090*/  IADD3.X R2, R13, UR61, RZ, P2, !PT ;  /* 0x0000003d0d027c10 */ /* 0x002fc600097fe4ff */
[----:B------:R1:W-:Y:S04]  /*f0a0*/  STL [R1+0x1760], R3 ;  /* 0x0017600301007387 */ /* 0x0003e80000100800 */
[----:B------:R2:W-:Y:S01]  /*f0b0*/  STL [R1+0x1768], R2 ;  /* 0x0017680201007387 */ /* 0x0005e20000100800 */
[----:B0-----:R-:W-:Y:S02]  /*f0c0*/  IADD3.X R4, R12, UR61, RZ, P1, !PT ;  /* 0x0000003d0c047c10 */ /* 0x001fe40008ffe4ff */
[----:B-1----:R-:W-:-:S03]  /*f0d0*/  IADD3.X R3, R11, UR61, RZ, P0, !PT ;  /* 0x0000003d0b037c10 */ /* 0x002fc600087fe4ff */
[----:B------:R0:W-:Y:S01]  /*f0e0*/  STL [R1+0x1770], R4 ;  /* 0x0017700401007387 */ /* 0x0001e20000100800 */
[----:B--2---:R-:W-:-:S03]  /*f0f0*/  IADD3.X R2, R10, UR61, RZ, P6, !PT ;  /* 0x0000003d0a027c10 */ /* 0x004fc6000b7fe4ff */
        /* <DEDUP_REMOVED lines=614> */
[----:B-1----:R-:W-:-:S03]  /*11760*/  IADD3.X R4, R15, UR31, RZ, P4, !PT ;  /* 0x0000001f0f047c10 */ /* 0x002fc6000a7fe4ff */
[----:B------:R0:W-:Y:S01]  /*11770*/  STL [R1+0x1c44], R3 ;  /* 0x001c440301007387 */ /* 0x0001e20000100800 */
[----:B--2---:R-:W-:-:S05]  /*11780*/  IADD3.X R2, R16, UR31, RZ, P5, !PT ;  /* 0x0000001f10027c10 */ /* 0x004fca000affe4ff */
        /* <DEDUP_REMOVED lines=8> */
[----:B------:R1:W-:Y:S01]  /*11810*/  STL [R1+0x1c30], R4 ;  /* 0x001c300401007387 */ /* 0x0003e20000100800 */
[----:B0-----:R-:W-:-:S03]  /*11820*/  IADD3.X R2, R10, UR31, RZ, P6, !PT ;  /* 0x0000001f0a027c10 */ /* 0x001fc6000b7fe4ff */
[----:B------:R0:W-:Y:S04]  /*11830*/  STL [R1+0x1c38], R3 ;  /* 0x001c380301007387 */ /* 0x0001e80000100800 */
[----:B------:R2:W-:Y:S01]  /*11840*/  STL [R1+0x1c40], R2 ;  /* 0x001c400201007387 */ /* 0x0005e20000100800 */
[----:B-1----:R-:W-:Y:S02]  /*11850*/  IADD3 R4, P6, R25, UR21, RZ ;  /* 0x0000001519047c10 */ /* 0x002fe4000ffde0ff */
[----:B0-----:R-:W-:-:S03]  /*11860*/  IADD3 R3, P5, R24, UR21, RZ ;  /* 0x0000001518037c10 */ /* 0x001fc6000ffbe0ff */
[----:B------:R0:W-:Y:S01]  /*11870*/  STL [R1+0x1c4c], R4 ;  /* 0x001c4c0401007387 */ /* 0x0001e20000100800 */
[----:B--2---:R-:W-:-:S03]  /*11880*/  IADD3 R2, P4, R23, UR21, RZ ;  /* 0x0000001517027c10 */ /* 0x004fc6000ff9e0ff */
[----:B------:R1:W-:Y:S01]  /*11890*/  STL [R1+0x1c54], R3 ;  /* 0x001c540301007387 */ /* 0x0003e20000100800 */
[----:B------:R-:W-:-:S03]  /*118a0*/  USHF.R.S32.HI UR47, URZ, 0x1f, UR21 ;  /* 0x0000001f3f2f7899 */ /* 0x000fc60008011415 */
[----:B------:R2:W-:Y:S01]  /*118b0*/  STL [R1+0x1c5c], R2 ;  /* 0x001c5c0201007387 */ /* 0x0005e20000100800 */
[----:B0-----:R-:W-:Y:S02]  /*118c0*/  IADD3 R4, P3, R22, UR21, RZ ;  /* 0x0000001516047c10 */ /* 0x001fe4000ff7e0ff */
[----:B-1----:R-:W-:-:S03]  /*118d0*/  IADD3 R3, P2, R21, UR21, RZ ;  /* 0x0000001515037c10 */ /* 0x002fc6000ff5e0ff */
[----:B------:R0:W-:Y:S01]  /*118e0*/  STL [R1+0x1c64], R4 ;  /* 0x001c640401007387 */ /* 0x0001e20000100800 */
[----:B--2---:R-:W-:-:S03]  /*118f0*/  IADD3 R2, P1, R20, UR21, RZ ;  /* 0x0000001514027c10 */ /* 0x004fc6000ff3e0ff */
[----:B------:R1:W-:Y:S04]  /*11900*/  STL [R1+0x1c6c], R3 ;  /* 0x001c6c0301007387 */ /* 0x0003e80000100800 */
[----:B------:R2:W-:Y:S01]  /*11910*/  STL [R1+0x1c74], R2 ;  /* 0x001c740201007387 */ /* 0x0005e20000100800 */
[----:B0-----:R-:W-:Y:S02]  /*11920*/  IADD3 R4, P0, R19, UR21, RZ ;  /* 0x0000001513047c10 */ /* 0x001fe4000ff1e0ff */
[----:B-1----:R-:W-:-:S03]  /*11930*/  IADD3.X R3, R18, UR47, RZ, P6, !PT ;  /* 0x0000002f12037c10 */ /* 0x002fc6000b7fe4ff */
[----:B------:R0:W-:Y:S01]  /*11940*/  STL [R1+0x1c7c], R4 ;  /* 0x001c7c0401007387 */ /* 0x0001e20000100800 */
[----:B--2---:R-:W-:-:S03]  /*11950*/  IADD3 R2, P6, R17, UR21, RZ ;  /* 0x0000001511027c10 */ /* 0x004fc6000ffde0ff */
[----:B------:R1:W-:Y:S04]  /*11960*/  STL [R1+0x1c48], R3 ;  /* 0x001c480301007387 */ /* 0x0003e80000100800 */
[----:B------:R2:W-:Y:S01]  /*11970*/  STL [R1+0x1c84], R2 ;  /* 0x001c840201007387 */ /* 0x0005e20000100800 */
[----:B0-----:R-:W-:Y:S02]  /*11980*/  IADD3.X R4, R15, UR47, RZ, P4, !PT ;  /* 0x0000002f0f047c10 */ /* 0x001fe4000a7fe4ff */
[----:B-1----:R-:W-:Y:S02]  /*11990*/  IADD3.X R3, R16, UR47, RZ, P5, !PT ;  /* 0x0000002f10037c10 */ /* 0x002fe4000affe4ff */
[----:B--2---:R-:W-:-:S03]  /*119a0*/  IADD3.X R2, R14, UR47, RZ, P3, !PT ;  /* 0x0000002f0e027c10 */ /* 0x004fc60009ffe4ff */
[----:B------:R0:W-:Y:S04]  /*119b0*/  STL [R1+0x1c50], R3 ;  /* 0x001c500301007387 */ /* 0x0001e80000100800 */
        /* <DEDUP_REMOVED lines=8> */
[----:B0-----:R-:W-:Y:S02]  /*11a40*/  IADD3.X R3, R10, UR47, RZ, P6, !PT ;  /* 0x0000002f0a037c10 */ /* 0x001fe4000b7fe4ff */
[----:B-1----:R-:W-:Y:S02]  /*11a50*/  IADD3 R4, P5, R24, UR17, RZ ;  /* 0x0000001118047c10 */ /* 0x002fe4000ffbe0ff */
[----:B--2---:R-:W-:Y:S01]  /*11a60*/  IADD3 R2, P6, R25, UR17, RZ ;  /* 0x0000001119027c10 */ /* 0x004fe2000ffde0ff */
[----:B------:R0:W-:Y:S04]  /*11a70*/  STL [R1+0x1c80], R3 ;  /* 0x001c800301007387 */ /* 0x0001e80000100800 */
[----:B------:R1:W-:Y:S01]  /*11a80*/  STL [R1+0x1c8c], R2 ;  /* 0x001c8c0201007387 */ /* 0x0003e20000100800 */
[----:B0-----:R-:W-:-:S03]  /*11a90*/  IADD3 R3, P4, R23, UR17, RZ ;  /* 0x0000001117037c10 */ /* 0x001fc6000ff9e0ff */
[----:B------:R0:W-:Y:S01]  /*11aa0*/  STL [R1+0x1c94], R4 ;  /* 0x001c940401007387 */ /* 0x0001e20000100800 */
[----:B-1----:R-:W-:-:S03]  /*11ab0*/  IADD3 R2, P3, R22, UR17, RZ ;  /* 0x0000001116027c10 */ /* 0x002fc6000ff7e0ff */
[----:B------:R1:W-:Y:S01]  /*11ac0*/  STL [R1+0x1c9c], R3 ;  /* 0x001c9c0301007387 */ /* 0x0003e20000100800 */
[----:B------:R-:W-:-:S03]  /*11ad0*/  USHF.R.S32.HI UR23, URZ, 0x1f, UR17 ;  /* 0x0000001f3f177899 */ /* 0x000fc60008011411 */
[----:B------:R2:W-:Y:S01]  /*11ae0*/  STL [R1+0x1ca4], R2 ;  /* 0x001ca40201007387 */ /* 0x0005e20000100800 */
[----:B0-----:R-:W-:Y:S02]  /*11af0*/  IADD3 R4, P2, R21, UR17, RZ ;  /* 0x0000001115047c10 */ /* 0x001fe4000ff5e0ff */
[----:B-1----:R-:W-:-:S03]  /*11b00*/  IADD3 R3, P1, R20, UR17, RZ ;  /* 0x0000001114037c10 */ /* 0x002fc6000ff3e0ff */
[----:B------:R-:W-:Y:S01]  /*11b10*/  STL [R1+0x1cac], R4 ;  /* 0x001cac0401007387 */ /* 0x000fe20000100800 */
[----:B--2---:R-:W-:-:S03]  /*11b20*/  IADD3 R2, P0, R19, UR17, RZ ;  /* 0x0000001113027c10 */ /* 0x004fc6000ff1e0ff */
[----:B------:R0:W-:Y:S01]  /*11b30*/  STL [R1+0x1cb4], R3 ;  /* 0x001cb40301007387 */ /* 0x0001e20000100800 */
[----:B------:R-:W-:-:S03]  /*11b40*/  SHF.R.S32.HI R26, RZ, 0x1f, R27 ;  /* 0x0000001fff1a7819 */ /* 0x000fc6000001141b */
[----:B------:R1:W-:Y:S01]  /*11b50*/  STL [R1+0x1cbc], R2 ;  /* 0x001cbc0201007387 */ /* 0x0003e20000100800 */
[----:B0-----:R-:W-:Y:S02]  /*11b60*/  IADD3.X R3, R18, UR23, RZ, P6, !PT ;  /* 0x0000001712037c10 */ /* 0x001fe4000b7fe4ff */
[----:B-1----:R-:W-:-:S03]  /*11b70*/  IADD3 R2, P6, R17, UR17, RZ ;  /* 0x0000001111027c10 */ /* 0x002fc6000ffde0ff */
[----:B------:R0:W-:Y:S01]  /*11b80*/  STL [R1+0x1c88], R3 ;  /* 0x001c880301007387 */ /* 0x0001e20000100800 */
[----:B------:R-:W-:-:S03]  /*11b90*/  LEA.HI R26, R26, R27, RZ, 0x6 ;  /* 0x0000001b1a1a7211 */ /* 0x000fc600078f30ff */
[----:B------:R1:W-:Y:S01]  /*11ba0*/  STL [R1+0x1cc4], R2 ;  /* 0x001cc40201007387 */ /* 0x0003e20000100800 */
[----:B------:R-:W-:Y:S02]  /*11bb0*/  IADD3.X R4, R15, UR23, RZ, P4, !PT ;  /* 0x000000170f047c10 */ /* 0x000fe4000a7fe4ff */
[----:B0-----:R-:W-:Y:S02]  /*11bc0*/  SHF.R.S32.HI R3, RZ, 0x6, R26 ;  /* 0x00000006ff037819 */ /* 0x001fe4000001141a */
[----:B-1----:R-:W-:Y:S02]  /*11bd0*/  IADD3.X R2, R16, UR23, RZ, P5, !PT ;  /* 0x0000001710027c10 */ /* 0x002fe4000affe4ff */
[----:B------:R-:W-:-:S03]  /*11be0*/  IADD3.X R3, R14, UR23, RZ, P3, !PT ;  /* 0x000000170e037c10 */ /* 0x000fc60009ffe4ff */
[----:B------:R0:W-:Y:S04]  /*11bf0*/  STL [R1+0x1c90], R2 ;  /* 0x001c900201007387 */ /* 0x0001e80000100800 */
[----:B------:R1:W-:Y:S01]  /*11c00*/  STL [R1+0x1c98], R4 ;  /* 0x001c980401007387 */ /* 0x0003e20000100800 */
[----:B0-----:R-:W-:-:S03]  /*11c10*/  IADD3.X R2, R13, UR23, RZ, P2, !PT ;  /* 0x000000170d027c10 */ /* 0x001fc600097fe4ff */
[----:B------:R0:W-:Y:S01]  /*11c20*/  STL [R1+0x1ca0], R3 ;  /* 0x001ca00301007387 */ /* 0x0001e20000100800 */
[----:B-1----:R-:W-:-:S03]  /*11c30*/  IADD3.X R4, R12, UR23, RZ, P1, !PT ;  /* 0x000000170c047c10 */ /* 0x002fc60008ffe4ff */
[----:B------:R1:W-:Y:S01]  /*11c40*/  STL [R1+0x1ca8], R2 ;  /* 0x001ca80201007387 */ /* 0x0003e20000100800 */
[----:B0-----:R-:W-:-:S03]  /*11c50*/  IADD3.X R3, R11, UR23, RZ, P0, !PT ;  /* 0x000000170b037c10 */ /* 0x001fc600087fe4ff */
[----:B------:R-:W-:Y:S01]  /*11c60*/  STL [R1+0x1cb0], R4 ;  /* 0x001cb00401007387 */ /* 0x000fe20000100800 */
[----:B-1----:R-:W-:-:S03]  /*11c70*/  IADD3.X R2, R10, UR23, RZ, P6, !PT ;  /* 0x000000170a027c10 */ /* 0x002fc6000b7fe4ff */
[----:B------:R0:W-:Y:S04]  /*11c80*/  STL [R1+0x1cb8], R3 ;  /* 0x001cb80301007387 */ /* 0x0001e80000100800 */
[----:B------:R1:W-:Y:S01]  /*11c90*/  STL [R1+0x1cc0], R2 ;  /* 0x001cc00201007387 */ /* 0x0003e20000100800 */
[C---:B0-----:R-:W-:Y:S02]  /*11ca0*/  LOP3.LUT R3, R0.reuse, 0x20, RZ, 0x3c, !PT ;  /* 0x0000002000037812 */ /* 0x041fe400078e3cff */
[----:B------:R-:W-:Y:S02]  /*11cb0*/  IADD3 R3, P2, R25, UR13, RZ ;  /* 0x0000000d19037c10 */ /* 0x000fe4000ff5e0ff */
[----:B-1----:R-:W-:Y:S02]  /*11cc0*/  LOP3.LUT R2, R0, 0x40, RZ, 0x3c, !PT ;  /* 0x0000004000027812 */ /* 0x002fe400078e3cff */
[----:B------:R-:W-:Y:S01]  /*11cd0*/  IADD3 R2, P1, R24, UR13, RZ ;  /* 0x0000000d18027c10 */ /* 0x000fe2000ff3e0ff */
[----:B------:R0:W-:Y:S01]  /*11ce0*/  STL [R1+0x1ccc], R3 ;  /* 0x001ccc0301007387 */ /* 0x0001e20000100800 */
[----:B------:R-:W-:-:S02]  /*11cf0*/  LOP3.LUT R4, R0, 0x60, RZ, 0x3c, !PT ;  /* 0x0000006000047812 */ /* 0x000fc400078e3cff */
[----:B------:R-:W-:Y:S01]  /*11d00*/  IADD3 R4, P0, R23, UR13, RZ ;  /* 0x0000000d17047c10 */ /* 0x000fe2000ff1e0ff */
[----:B------:R1:W-:Y:S01]  /*11d10*/  STL [R1+0x1cd4], R2 ;  /* 0x001cd40201007387 */ /* 0x0003e20000100800 */
[----:B------:R-:W-:Y:S02]  /*11d20*/  USHF.R.S32.HI UR5, URZ, 0x1f, UR13 ;  /* 0x0000001f3f057899 */ /* 0x000fe4000801140d */
[----:B0-----:R-:W-:Y:S01]  /*11d30*/  IADD3 R3, P4, R22, UR13, RZ ;  /* 0x0000000d16037c10 */ /* 0x001fe2000ff9e0ff */
        /* <DEDUP_REMOVED lines=31> */
[----:B--2---:R-:W-:Y:S01]  /*11f30*/  IADD3.X R2, R11, UR5, RZ, P3, !PT ;  /* 0x000000050b027c10 */ /* 0x004fe20009ffe4ff */
[----:B------:R-:W-:Y:S02]  /*11f40*/  USHF.R.S32.HI UR15, URZ, 0x1f, UR6 ;  /* 0x0000001f3f0f7899 */ /* 0x000fe40008011406 */
        /* <DEDUP_REMOVED lines=30> */
[----:B------:R1:W-:Y:S01]  /*12130*/  STL [R1+0x1d30], R3 ;  /* 0x001d300301007387 */ /* 0x0003e20000100800 */
[----:B------:R-:W-:-:S03]  /*12140*/  USHF.R.S32.HI UR27, URZ, 0x1f, UR11 ;  /* 0x0000001f3f1b7899 */ /* 0x000fc6000801140b */
        /* <DEDUP_REMOVED lines=29> */
[----:B------:R1:W-:Y:S01]  /*12320*/  STL [R1+0x1da4], R3 ;  /* 0x001da40301007387 */ /* 0x0003e20000100800 */
[----:B------:R-:W-:-:S03]  /*12330*/  USHF.R.S32.HI UR10, URZ, 0x1f, UR54 ;  /* 0x0000001f3f0a7899 */ /* 0x000fc60008011436 */
        /* <DEDUP_REMOVED lines=650> */
[----:B-1----:R-:W-:Y:S02]  /*14be0*/  IADD3.X R3, R11, UR12, RZ, P2, !PT ;  /* 0x0000000c0b037c10 */ /* 0x002fe400097fe4ff */
[----:B--2---:R-:W-:Y:S01]  /*14bf0*/  IADD3.X R2, R10, UR12, RZ, P1, !PT ;  /* 0x0000000c0a027c10 */ /* 0x004fe20008ffe4ff */
[----:B------:R0:W-:Y:S04]  /*14c00*/  STL [R1+0x2270], R4 ;  /* 0x0022700401007387 */ /* 0x0001e80000100800 */
[----:B------:R0:W-:Y:S04]  /*14c10*/  STL [R1+0x2280], R2 ;  /* 0x0022800201007387 */ /* 0x0001e80000100800 */
[----:B------:R0:W-:Y:S01]  /*14c20*/  STL [R1+0x2278], R3 ;  /* 0x0022780301007387 */ /* 0x0001e20000100800 */
[----:B------:R-:W-:-:S04]  /*14c30*/  USHF.L.U32 UR7, UR7, 0x6, URZ ;  /* 0x0000000607077899 */ /* 0x000fc8000800063f */
[----:B------:R-:W-:-:S12]  /*14c40*/  USHF.R.S32.HI UR23, URZ, 0x1f, UR7 ;  /* 0x0000001f3f177899 */ /* 0x000fd80008011407 */
.L_x_1:
[----:B-1----:R-:W2:Y:S01]  /*14c50*/  LDL R5, [R1+0xec0] ;  /* 0x000ec00001057983 */ /* 0x002ea20000100800 */
[----:B0-----:R-:W0:Y:S03]  /*14c60*/  LDC R2, c[0x0][0x230] ;  /* 0x00008c00ff027b82 */ /* 0x001e260000000800 */
[----:B--2---:R1:W-:Y:S04]  /*14c70*/  STL [R1+0x3b30], R5 ;  /* 0x003b300501007387 */ /* 0x0043e80000100800 */
[----:B------:R-:W2:Y:S04]  /*14c80*/  LDL R4, [R1+0xec4] ;  /* 0x000ec40001047983 */ /* 0x000ea80000100800 */
[----:B-1----:R-:W0:Y:S04]  /*14c90*/  LDL R5, [R1+0x118c] ;  /* 0x00118c0001057983 */ /* 0x002e280000100800 */
[----:B------:R-:W-:Y:S04]  /*14ca0*/  STL [R1+0x3564], R29 ;  /* 0x0035641d01007387 */ /* 0x000fe80000100800 */
        /* <DEDUP_REMOVED lines=371> */
[----:B------:R1:W-:Y:S04]  /*163e0*/  STL [R1+0x3b2c], R30 ;  /* 0x003b2c1e01007387 */ /* 0x0003e80000100800 */
        /* <DEDUP_REMOVED lines=54> */
[----:B-----5:R-:W-:Y:S04]  /*16750*/  STL [R1+0x3328], R0 ;  /* 0x0033280001007387 */ /* 0x020fe80000100800 */
        /* <DEDUP_REMOVED lines=18> */
[----:B0-----:R-:W-:-:S03]  /*16880*/  IMAD R2, R5, -0x40, R2 ;  /* 0xffffffc005027824 */ /* 0x001fc600078e0202 */
[----:B------:R-:W-:Y:S04]  /*16890*/  STL [R1+0x33bc], R0 ;  /* 0x0033bc0001007387 */ /* 0x000fe80000100800 */
[----:B------:R-:W-:Y:S04]  /*168a0*/  STL [R1+0x33c4], R0 ;  /* 0x0033c40001007387 */ /* 0x000fe80000100800 */
[----:B------:R-:W-:Y:S04]  /*168b0*/  STL [R1+0x33cc], R0 ;  /* 0x0033cc0001007387 */ /* 0x000fe80000100800 */
[----:B------:R-:W-:Y:S04]  /*168c0*/  STL [R1+0x33d4], R0 ;  /* 0x0033d40001007387 */ /* 0x000fe80000100800 */
[----:B------:R-:W2:Y:S01]  /*168d0*/  LDL.LU R5, [R1+0x3b30] ;  /* 0x003b300001057983 */ /* 0x000ea20000300800 */
[----:B------:R-:W-:-:S02]  /*168e0*/  ISETP.GT.AND P0, PT, R2, RZ, PT ;  /* 0x000000ff0200720c */ /* 0x000fc40003f04270 */
[----:B-1----:R-:W-:-:S11]  /*168f0*/  PRMT R30, RZ, 0x7610, R30 ;  /* 0x00007610ff1e7816 */ /* 0x002fd6000000001e */
[----:B--2---:R-:W2:Y:S04]  /*16900*/  @P0 LDG.E.U8 R30, desc[UR32][R4.64] ;  /* 0x00000020041e0981 */ /* 0x004ea8000c1e1100 */
[----:B--2---:R0:W-:Y:S04]  /*16910*/  STL [R1+0xf78], R30 ;  /* 0x000f781e01007387 */ /* 0x0041e80000100800 */
[----:B0-----:R-:W2:Y:S04]  /*16920*/  LDL.LU R30, [R1+0x3b2c] ;  /* 0x003b2c00011e7983 */ /* 0x001ea80000300800 */
[----:B------:R-:W3:Y:S04]  /*16930*/  LDL R4, [R1+0xec8] ;  /* 0x000ec80001047983 */ /* 0x000ee80000100800 */
[----:B------:R-:W3:Y:S01]  /*16940*/  LDL R5, [R1+0xecc] ;  /* 0x000ecc0001057983 */ /* 0x000ee20000100800 */
[----:B------:R-:W-:-:S02]  /*16950*/  PRMT R31, RZ, 0x7610, R31 ;  /* 0x00007610ff1f7816 */ /* 0x000fc4000000001f */
[----:B---3--:R-:W-:-:S04]  /*16960*/  @P0 LOP3.LUT R5, R5, R4, RZ, 0x3c, !PT ;  /* 0x0000000405050212 */ /* 0x008fc800078e3cff */
[----:B------:R-:W-:-:S04]  /*16970*/  @P0 LOP3.LUT R4, R5, R4, RZ, 0x3c, !PT ;  /* 0x0000000405040212 */ /* 0x000fc800078e3cff */
[----:B------:R-:W-:-:S05]  /*16980*/  @P0 LOP3.LUT R5, R5, R4, RZ, 0x3c, !PT ;  /* 0x0000000405050212 */ /* 0x000fca00078e3cff */
[----:B------:R-:W3:Y:S04]  /*16990*/  @P0 LDG.E.U8 R31, desc[UR32][R4.64] ;  /* 0x00000020041f0981 */ /* 0x000ee8000c1e1100 */
[----:B---3--:R0:W-:Y:S04]  /*169a0*/  STL [R1+0xf74], R31 ;  /* 0x000f741f01007387 */ /* 0x0081e80000100800 */
[----:B0-----:R-:W3:Y:S04]  /*169b0*/  LDL.LU R31, [R1+0x3b28] ;  /* 0x003b2800011f7983 */ /* 0x001ee80000300800 */
[----:B------:R-:W4:Y:S04]  /*169c0*/  LDL R4, [R1+0xed0] ;  /* 0x000ed00001047983 */ /* 0x000f280000100800 */
[----:B------:R-:W4:Y:S01]  /*169d0*/  LDL R5, [R1+0xed4] ;  /* 0x000ed40001057983 */ /* 0x000f220000100800 */
[----:B------:R-:W-:-:S02]  /*169e0*/  PRMT R29, RZ, 0x7610, R29 ;  /* 0x00007610ff1d7816 */ /* 0x000fc4000000001d */
[----:B----4-:R-:W-:-:S04]  /*169f0*/  @P0 LOP3.LUT R5, R5, R4, RZ, 0x3c, !PT ;  /* 0x0000000405050212 */ /* 0x010fc800078e3cff */
[----:B------:R-:W-:-:S04]  /*16a00*/  @P0 LOP3.LUT R4, R5, R4, RZ, 0x3c, !PT ;  /* 0x0000000405040212 */ /* 0x000fc800078e3cff */
[----:B------:R-:W-:-:S05]  /*16a10*/  @P0 LOP3.LUT R5, R5, R4, RZ, 0x3c, !PT ;  /* 0x0000000405050212 */ /* 0x000fca00078e3cff */
[----:B------:R-:W4:Y:S04]  /*16a20*/  @P0 LDG.E.U8 R29, desc[UR32][R4.64] ;  /* 0x00000020041d0981 */ /* 0x000f28000c1e1100 */
[----:B----4-:R0:W-:Y:S04]  /*16a30*/  STL [R1+0xf70], R29 ;  /* 0x000f701d01007387 */ /* 0x0101e80000100800 */
[----:B0-----:R-:W4:Y:S04]  /*16a40*/  LDL.LU R29, [R1+0x3b24] ;  /* 0x003b2400011d7983 */ /* 0x001f280000300800 */
[----:B------:R-:W2:Y:S04]  /*16a50*/  LDL R4, [R1+0xed8] ;  /* 0x000ed80001047983 */ /* 0x000ea80000100800 */
[----:B------:R-:W2:Y:S01]  /*16a60*/  LDL R5, [R1+0xedc] ;  /* 0x000edc0001057983 */ /* 0x000ea20000100800 */
[----:B---3--:R-:W-:-:S02]  /*16a70*/  PRMT R31, RZ, 0x7610, R31 ;  /* 0x00007610ff1f7816 */ /* 0x008fc4000000001f */
[----:B--2---:R-:W-:-:S04]  /*16a80*/  @P0 LOP3.LUT R5, R5, R4, RZ, 0x3c, !PT ;  /* 0x0000000405050212 */ /* 0x004fc800078e3cff */
[----:B------:R-:W-:-:S04]  /*16a90*/  @P0 LOP3.LUT R4, R5, R4, RZ, 0x3c, !PT ;  /* 0x0000000405040212 */ /* 0x000fc800078e3cff */
[----:B------:R-:W-:-:S05]  /*16aa0*/  @P0 LOP3.LUT R5, R5, R4, RZ, 0x3c, !PT ;  /* 0x0000000405050212 */ /* 0x000fca00078e3cff */
[----:B------:R-:W2:Y:S04]  /*16ab0*/  @P0 LDG.E.U8 R31, desc[UR32][R4.64] ;  /* 0x00000020041f0981 */ /* 0x000ea8000c1e1100 */
[----:B--2---:R0:W-:Y:S04]  /*16ac0*/  STL [R1+0xf6c], R31 ;  /* 0x000f6c1f01007387 */ /* 0x0041e80000100800 */
[----:B0-----:R-:W2:Y:S04]  /*16ad0*/  LDL.LU R31, [R1+0x3b20] ;  /* 0x003b2000011f7983 */ /* 0x001ea80000300800 */
[----:B------:R-:W3:Y:S04]  /*16ae0*/  LDL R4, [R1+0xee0] ;  /* 0x000ee00001047983 */ /* 0x000ee80000100800 */
[----:B------:R-:W3:Y:S01]  /*16af0*/  LDL R5, [R1+0xee4] ;  /* 0x000ee40001057983 */ /* 0x000ee20000100800 */
[----:B----4-:R-:W-:-:S02]  /*16b00*/  PRMT R29, RZ, 0x7610, R29 ;  /* 0x00007610ff1d7816 */ /* 0x010fc4000000001d */
        /* <DEDUP_REMOVED lines=8> */
[----:B--2---:R-:W-:-:S02]  /*16b90*/  PRMT R31, RZ, 0x7610, R31 ;  /* 0x00007610ff1f7816 */ /* 0x004fc4000000001f */
[----:B----4-:R-:W-:-:S04]  /*16ba0*/  @P0 LOP3.LUT R5, R5, R4, RZ, 0x3c, !PT ;  /* 0x0000000405050212 */ /* 0x010fc800078e3cff */
[----:B------:R-:W-:-:S04]  /*16bb0*/  @P0 LOP3.LUT R4, R5, R4, RZ, 0x3c, !PT ;  /* 0x0000000405040212 */ /* 0x000fc800078e3cff */
[----:B------:R-:W-:-:S05]  /*16bc0*/  @P0 LOP3.LUT R5, R5, R4, RZ, 0x3c, !PT ;  /* 0x0000000405050212 */ /* 0x000fca00078e3cff */
[----:B------:R-:W2:Y:S04]  /*16bd0*/  @P0 LDG.E.U8 R31, desc[UR32][R4.64] ;  /* 0x00000020041f0981 */ /* 0x000ea8000c1e1100 */
[----:B--2---:R0:W-:Y:S04]  /*16be0*/  STL [R1+0xf64], R31 ;  /* 0x000f641f01007387 */ /* 0x0041e80000100800 */
[----:B0-----:R-:W2:Y:S04]  /*16bf0*/  LDL.LU R31, [R1+0x3b18] ;  /* 0x003b1800011f7983 */ /* 0x001ea80000300800 */
[----:B------:R-:W4:Y:S04]  /*16c00*/  LDL R4, [R1+0xef0] ;  /* 0x000ef00001047983 */ /* 0x000f280000100800 */
[----:B------:R-:W4:Y:S01]  /*16c10*/  LDL R5, [R1+0xef4] ;  /* 0x000ef40001057983 */ /* 0x000f220000100800 */
[----:B---3--:R-:W-:-:S02]  /*16c20*/  PRMT R29, RZ, 0x7610, R29 ;  /* 0x00007610ff1d7816 */ /* 0x008fc4000000001d */
[----:B----4-:R-:W-:-:S04]  /*16c30*/  @P0 LOP3.LUT R5, R5, R4, RZ, 0x3c, !PT ;  /* 0x0000000405050212 */ /* 0x010fc800078e3cff */
        /* <DEDUP_REMOVED lines=11> */
[----:B------:R-:W2:Y:S01]  /*16cf0*/  @P0 LDG.E.U8 R31, desc[UR32][R4.64] ;  /* 0x00000020041f0981 */ /* 0x000ea2000c1e1100 */
[----:B------:R-:W-:-:S03]  /*16d00*/  ISETP.GT.AND P1, PT, R2, 0x1, PT ;  /* 0x000000010200780c */ /* 0x000fc60003f24270 */
        /* <DEDUP_REMOVED lines=3341> */
[----:B------:R-:W2:Y:S04]  /*23de0*/  LDL R4, [R1+0x1710] ;  /* 0x0017100001047983 */ /* 0x000ea80000100800 */
[----:B------:R-:W2:Y:S01]  /*23df0*/  LDL R5, [R1+0x1714] ;  /* 0x0017140001057983 */ /* 0x000ea20000100800 */
[----:B------:R-:W-:-:S02]  /*23e00*/  PRMT R27, RZ, 0x7610, R27 ;  /* 0x00007610ff1b7816 */ /* 0x000fc4000000001b */
[----:B--2---:R-:W-:-:S04]  /*23e10*/  @P0 LOP3.LUT R5, R5, R4, RZ, 0x3c, !PT ;  /* 0x0000000405050212 */ /* 0x004fc800078e3cff */
        /* <DEDUP_REMOVED lines=11> */
[----:B------:R-:W4:Y:S01]  /*23ed0*/  @P0 LDG.E.U8 R26, desc[UR32][R4.64] ;  /* 0x00000020041a0981 */ /* 0x000f22000c1e1100 */
[----:B------:R-:W-:-:S03]  /*23ee0*/  ISETP.GT.AND P1, PT, R2, 0x2f, PT ;  /* 0x0000002f0200780c */ /* 0x000fc60003f24270 */
        /* <DEDUP_REMOVED lines=144> */
[----:B------:R-:W3:Y:S01]  /*247f0*/  @P0 LDG.E.U8 R14, desc[UR32][R4.64] ;  /* 0x00000020040e0981 */ /* 0x000ee2000c1e1100 */
[----:B------:R-:W-:-:S03]  /*24800*/  ISETP.GT.AND P1, PT, R2, 0x31, PT ;  /* 0x000000310200780c */ /* 0x000fc60003f24270 */
        /* <DEDUP_REMOVED lines=300> */
[----:B------:R0:W3:Y:S04]  /*25ad0*/  @P1 LDG.E.U8 R29, desc[UR32][R4.64] ;  /* 0x00000020041d1981 */ /* 0x0000e8000c1e1100 */
[----:B------:R-:W0:Y:S04]  /*25ae0*/  LDL R4, [R1+0x1578] ;  /* 0x0015780001047983 */ /* 0x000e280000100800 */
[----:B------:R-:W0:Y:S01]  /*25af0*/  LDL R5, [R1+0x157c] ;  /* 0x00157c0001057983 */ /* 0x000e220000100800 */
[----:B------:R-:W-:Y:S02]  /*25b00*/  PRMT R57, RZ, 0x7610, R57 ;  /* 0x00007610ff397816 */ /* 0x000fe40000000039 */
[----:B0-----:R-:W-:-:S04]  /*25b10*/  @P1 LOP3.LUT R5, R5, R4, RZ, 0x3c, !PT ;  /* 0x0000000405051212 */ /* 0x001fc800078e3cff */
[----:B------:R-:W-:-:S04]  /*25b20*/  @P1 LOP3.LUT R4, R5, R4, RZ, 0x3c, !PT ;  /* 0x0000000405041212 */ /* 0x000fc800078e3cff */
[----:B------:R-:W-:-:S05]  /*25b30*/  @P1 LOP3.LUT R5, R5, R4, RZ, 0x3c, !PT ;  /* 0x0000000405051212 */ /* 0x000fca00078e3cff */
[----:B------:R-:W2:Y:S04]  /*25b40*/  @P1 LDG.E.U8 R57, desc[UR32][R4.64] ;  /* 0x0000002004391981 */ /* 0x000ea8000c1e1100 */
[----:B---3--:R0:W-:Y:S04]  /*25b50*/  STL [R1+0x78], R29 ;  /* 0x0000781d01007387 */ /* 0x0081e80000100800 */
[----:B0-----:R-:W3:Y:S04]  /*25b60*/  LDL R29, [R1+0x155c] ;  /* 0x00155c00011d7983 */ /* 0x001ee80000100800 */
        /* <DEDUP_REMOVED lines=8> */
[----:B------:R0:W4:Y:S04]  /*25bf0*/  @P1 LDG.E.U8 R31, desc[UR32][R4.64] ;  /* 0x00000020041f1981 */ /* 0x000128000c1e1100 */
[----:B------:R-:W0:Y:S04]  /*25c00*/  LDL R4, [R1+0x1568] ;  /* 0x0015680001047983 */ /* 0x000e280000100800 */
[----:B------:R-:W0:Y:S01]  /*25c10*/  LDL R5, [R1+0x156c] ;  /* 0x00156c0001057983 */ /* 0x000e220000100800 */
[----:B------:R-:W-:Y:S02]  /*25c20*/  PRMT R30, RZ, 0x7610, R30 ;  /* 0x00007610ff1e7816 */ /* 0x000fe4000000001e */
[----:B0-----:R-:W-:-:S04]  /*25c30*/  @P1 LOP3.LUT R5, R5, R4, RZ, 0x3c, !PT ;  /* 0x0000000405051212 */ /* 0x001fc800078e3cff */
[----:B------:R-:W-:-:S04]  /*25c40*/  @P1 LOP3.LUT R4, R5, R4, RZ, 0x3c, !PT ;  /* 0x0000000405041212 */ /* 0x000fc800078e3cff */
[----:B------:R-:W-:Y:S01]  /*25c50*/  @P1 LOP3.LUT R5, R5, R4, RZ, 0x3c, !PT ;  /* 0x0000000405051212 */ /* 0x000fe200078e3cff */
[----:B----4-:R0:W-:Y:S04]  /*25c60*/  STL [R1+0x70], R31 ;  /* 0x0000701f01007387 */ /* 0x0101e80000100800 */
[----:B------:R1:W4:Y:S01]  /*25c70*/  @P1 LDG.E.U8 R30, desc[UR32][R4.64] ;  /* 0x00000020041e1981 */ /* 0x000322000c1e1100 */
[----:B------:R-:W-:-:S03]  /*25c80*/  PRMT R59, RZ, 0x7610, R59 ;  /* 0x00007610ff3b7816 */ /* 0x000fc6000000003b */
[----:B0-----:R-:W2:Y:S04]  /*25c90*/  LDL R31, [R1+0x154c] ;  /* 0x00154c00011f7983 */ /* 0x001ea80000100800 */
[----:B------:R-:W1:Y:S04]  /*25ca0*/  LDL R4, [R1+0x1560] ;  /* 0x0015600001047983 */ /* 0x000e680000100800 */
[----:B------:R-:W1:Y:S02]  /*25cb0*/  LDL R5, [R1+0x1564] ;  /* 0x0015640001057983 */ /* 0x000e640000100800 */
[----:B-1----:R-:W-:-:S04]  /*25cc0*/  @P1 LOP3.LUT R5, R5, R4, RZ, 0x3c, !PT ;  /* 0x0000000405051212 */ /* 0x002fc800078e3cff */
[----:B------:R-:W-:-:S04]  /*25cd0*/  @P1 LOP3.LUT R4, R5, R4, RZ, 0x3c, !PT ;  /* 0x0000000405041212 */ /* 0x000fc800078e3cff */
[----:B------:R-:W-:-:S05]  /*25ce0*/  @P1 LOP3.LUT R5, R5, R4, RZ, 0x3c, !PT ;  /* 0x0000000405051212 */ /* 0x000fca00078e3cff */
[----:B------:R-:W3:Y:S04]  /*25cf0*/  @P1 LDG.E.U8 R59, desc[UR32][R4.64] ;  /* 0x00000020043b1981 */ /* 0x000ee8000c1e1100 */
[----:B----4-:R0:W-:Y:S04]  /*25d00*/  STL [R1+0x6c], R30 ;  /* 0x00006c1e01007387 */ /* 0x0101e80000100800 */
[----:B0-----:R-:W4:Y:S04]  /*25d10*/  LDL R30, [R1+0x1544] ;  /* 0x00154400011e7983 */ /* 0x001f280000100800 */
[----:B---3--:R0:W-:Y:S04]  /*25d20*/  STL [R1+0x68], R59 ;  /* 0x0000683b01007387 */ /* 0x0081e80000100800 */
[----:B0-----:R-:W3:Y:S04]  /*25d30*/  LDL.LU R59, [R1+0x3488] ;  /* 0x00348800013b7983 */ /* 0x001ee80000300800 */
[----:B------:R-:W2:Y:S01]  /*25d40*/  LDL R5, [R1+0x1558] ;  /* 0x0015580001057983 */ /* 0x000ea20000100800 */
[----:B------:R-:W-:Y:S01]  /*25d50*/  PRMT R61, RZ, 0x7610, R61 ;  /* 0x00007610ff3d7816 */ /* 0x000fe2000000003d */
[----:B------:R-:W-:-:S02]  /*25d60*/  @P1 IMAD.MOV.U32 R4, RZ, RZ, R29 ;  /* 0x000000ffff041224 */ /* 0x000fc400078e001d */
[----:B------:R-:W3:Y:S04]  /*25d70*/  LDL R29, [R1+0x153c] ;  /* 0x00153c00011d7983 */ /* 0x000ee80000100800 */
[----:B--2---:R-:W2:Y:S04]  /*25d80*/  @P1 LDG.E.U8 R61, desc[UR32][R4.64] ;  /* 0x00000020043d1981 */ /* 0x004ea8000c1e1100 */
        /* <DEDUP_REMOVED lines=9> */
[----:B------:R-:W3:Y:S01]  /*25e20*/  LDL R5, [R1+0x1548] ;  /* 0x0015480001057983 */ /* 0x000ee20000100800 */
[----:B------:R-:W-:Y:S01]  /*25e30*/  PRMT R27, RZ, 0x7610, R27 ;  /* 0x00007610ff1b7816 */ /* 0x000fe2000000001b */
[----:B0-----:R-:W-:Y:S01]  /*25e40*/  @P1 IMAD.MOV.U32 R4, RZ, RZ, R31 ;  /* 0x000000ffff041224 */ /* 0x001fe200078e001f */
[----:B------:R-:W-:Y:S01]  /*25e50*/  ISETP.GT.AND P0, PT, R2, 0x36, PT ;  /* 0x000000360200780c */ /* 0x000fe20003f04270 */
[----:B----4-:R0:W-:Y:S01]  /*25e60*/  STL [R1+0x60], R28 ;  /* 0x0000601c01007387 */ /* 0x0101e20000100800 */
[----:B------:R-:W-:-:S03]  /*25e70*/  PRMT R26, RZ, 0x7610, R26 ;  /* 0x00007610ff1a7816 */ /* 0x000fc6000000001a */
[----:B------:R-:W4:Y:S04]  /*25e80*/  LDL R31, [R1+0x1528] ;  /* 0x00152800011f7983 */ /* 0x000f280000100800 */
[----:B---3--:R1:W3:Y:S04]  /*25e90*/  @P1 LDG.E.U8 R27, desc[UR32][R4.64] ;  /* 0x00000020041b1981 */ /* 0x0082e8000c1e1100 */
[----:B0-----:R-:W2:Y:S04]  /*25ea0*/  LDL R28, [R1+0x1534] ;  /* 0x00153400011c7983 */ /* 0x001ea80000100800 */
[----:B------:R-:W4:Y:S01]  /*25eb0*/  LDL R5, [R1+0x1540] ;  /* 0x0015400001057983 */ /* 0x000f220000100800 */
[----:B-1----:R-:W-:-:S03]  /*25ec0*/  @P0 IMAD.MOV.U32 R4, RZ, RZ, R30 ;  /* 0x000000ffff040224 */ /* 0x002fc600078e001e */
[----:B---3--:R0:W-:Y:S01]  /*25ed0*/  STL [R1+0x5c], R27 ;  /* 0x00005c1b01007387 */ /* 0x0081e20000100800 */
[----:B------:R-:W-:-:S03]  /*25ee0*/  PRMT R18, RZ, 0x7610, R18 ;  /* 0x00007610ff127816 */ /* 0x000fc60000000012 */
[----:B------:R-:W3:Y:S04]  /*25ef0*/  LDL R30, [R1+0x1520] ;  /* 0x00152000011e7983 */ /* 0x000ee80000100800 */
[----:B----4-:R1:W4:Y:S04]  /*25f00*/  @P0 LDG.E.U8 R26, desc[UR32][R4.64] ;  /* 0x00000020041a0981 */ /* 0x010328000c1e1100 */
[----:B0-----:R-:W3:Y:S04]  /*25f10*/  LDL R27, [R1+0x152c] ;  /* 0x00152c00011b7983 */ /* 0x001ee80000100800 */
[----:B------:R-:W2:Y:S01]  /*25f20*/  LDL R5, [R1+0x1538] ;  /* 0x0015380001057983 */ /* 0x000ea20000100800 */
[----:B-1----:R-:W-:-:S03]  /*25f30*/  @P0 IMAD.MOV.U32 R4, RZ, RZ, R29 ;  /* 0x000000ffff040224 */ /* 0x002fc600078e001d */
[----:B----4-:R0:W-:Y:S01]  /*25f40*/  STL [R1+0x58], R26 ;  /* 0x0000581a01007387 */ /* 0x0101e20000100800 */
[----:B------:R-:W-:Y:S02]  /*25f50*/  PRMT R9, RZ, 0x7610, R9 ;  /* 0x00007610ff097816 */ /* 0x000fe40000000009 */
[----:B------:R-:W-:Y:S02]  /*25f60*/  PRMT R8, RZ, 0x7610, R8 ;  /* 0x00007610ff087816 */ /* 0x000fe40000000008 */
[----:B------:R-:W-:Y:S01]  /*25f70*/  PRMT R10, RZ, 0x7610, R10 ;  /* 0x00007610ff0a7816 */ /* 0x000fe2000000000a */
[----:B------:R-:W4:Y:S04]  /*25f80*/  LDL R29, [R1+0x1518] ;  /* 0x00151800011d7983 */ /* 0x000f280000100800 */
[----:B--2---:R1:W2:Y:S04]  /*25f90*/  @P0 LDG.E.U8 R18, desc[UR32][R4.64] ;  /* 0x0000002004120981 */ /* 0x0042a8000c1e1100 */
[----:B0-----:R-:W4:Y:S04]  /*25fa0*/  LDL R26, [R1+0x1524] ;  /* 0x00152400011a7983 */ /* 0x001f280000100800 */
[----:B------:R-:W3:Y:S01]  /*25fb0*/  LDL R5, [R1+0x1530] ;  /* 0x0015300001057983 */ /* 0x000ee20000100800 */
[----:B-1----:R-:W-:-:S05]  /*25fc0*/  @P0 IMAD.MOV.U32 R4, RZ, RZ, R28 ;  /* 0x000000ffff040224 */ /* 0x002fca00078e001c */
[----:B---3--:R0:W3:Y:S02]  /*25fd0*/  @P0 LDG.E.U8 R9, desc[UR32][R4.64] ;  /* 0x0000002004090981 */ /* 0x0080e4000c1e1100 */
[----:B0-----:R-:W-:Y:S02]  /*25fe0*/  @P0 IMAD.MOV.U32 R4, RZ, RZ, R27 ;  /* 0x000000ffff040224 */ /* 0x001fe400078e001b */
[----:B------:R-:W-:-:S05]  /*25ff0*/  @P0 IMAD.MOV.U32 R5, RZ, RZ, R31 ;  /* 0x000000ffff050224 */ /* 0x000fca00078e001f */
[----:B------:R4:W3:Y:S02]  /*26000*/  @P0 LDG.E.U8 R8, desc[UR32][R4.64] ;  /* 0x0000002004080981 */ /* 0x0008e4000c1e1100 */
[----:B----4-:R-:W-:Y:S02]  /*26010*/  @P0 IMAD.MOV.U32 R4, RZ, RZ, R26 ;  /* 0x000000ffff040224 */ /* 0x010fe400078e001a */
[----:B------:R-:W-:-:S05]  /*26020*/  @P0 IMAD.MOV.U32 R5, RZ, RZ, R30 ;  /* 0x000000ffff050224 */ /* 0x000fca00078e001e */
[----:B------:R-:W4:Y:S04]  /*26030*/  @P0 LDG.E.U8 R10, desc[UR32][R4.64] ;  /* 0x00000020040a0981 */ /* 0x000f28000c1e1100 */
[----:B--2---:R0:W-:Y:S04]  /*26040*/  STL [R1+0x54], R18 ;  /* 0x0000541201007387 */ /* 0x0041e80000100800 */
[----:B------:R-:W2:Y:S04]  /*26050*/  LDL R28, [R1+0x1510] ;  /* 0x00151000011c7983 */ /* 0x000ea80000100800 */
[----:B0-----:R-:W2:Y:S04]  /*26060*/  LDL R18, [R1+0x151c] ;  /* 0x00151c0001127983 */ /* 0x001ea80000100800 */
[----:B---3--:R0:W-:Y:S04]  /*26070*/  STL [R1+0x50], R9 ;  /* 0x0000500901007387 */ /* 0x0081e80000100800 */
[----:B------:R-:W3:Y:S04]  /*26080*/  LDL R27, [R1+0x1508] ;  /* 0x00150800011b7983 */ /* 0x000ee80000100800 */
[----:B0-----:R-:W3:Y:S04]  /*26090*/  LDL R9, [R1+0x1514] ;  /* 0x0015140001097983 */ /* 0x001ee80000100800 */
[----:B------:R0:W-:Y:S04]  /*260a0*/  STL [R1+0x4c], R8 ;  /* 0x00004c0801007387 */ /* 0x0001e80000100800 */
[----:B------:R-:W3:Y:S04]  /*260b0*/  LDL R26, [R1+0x1500] ;  /* 0x00150000011a7983 */ /* 0x000ee80000100800 */
[----:B0-----:R-:W3:Y:S01]  /*260c0*/  LDL R8, [R1+0x150c] ;  /* 0x00150c0001087983 */ /* 0x001ee20000100800 */
[----:B------:R-:W-:-:S03]  /*260d0*/  PRMT R17, RZ, 0x7610, R17 ;  /* 0x00007610ff117816 */ /* 0x000fc60000000011 */
[----:B----4-:R0:W-:Y:S01]  /*260e0*/  STL [R1+0x48], R10 ;  /* 0x0000480a01007387 */ /* 0x0101e20000100800 */
[----:B------:R-:W-:-:S03]  /*260f0*/  @P0 IMAD.MOV.U32 R5, RZ, RZ, R29 ;  /* 0x000000ffff050224 */ /* 0x000fc600078e001d */
[----:B0-----:R-:W4:Y:S01]  /*26100*/  LDL R10, [R1+0x1504] ;  /* 0x00150400010a7983 */ /* 0x001f220000100800 */
[----:B--2---:R-:W-:Y:S01]  /*26110*/  @P0 IMAD.MOV.U32 R4, RZ, RZ, R18 ;  /* 0x000000ffff040224 */ /* 0x004fe200078e0012 */
[----:B------:R-:W-:Y:S02]  /*26120*/  PRMT R6, RZ, 0x7610, R6 ;  /* 0x00007610ff067816 */ /* 0x000fe40000000006 */
[----:B------:R-:W-:Y:S02]  /*26130*/  ISETP.GT.AND P1, PT, R2, 0x37, PT ;  /* 0x000000370200780c */ /* 0x000fe40003f24270 */
[----:B------:R-:W-:Y:S02]  /*26140*/  PRMT R7, RZ, 0x7610, R7 ;  /* 0x00007610ff077816 */ /* 0x000fe40000000007 */
[----:B------:R-:W-:Y:S01]  /*26150*/  PRMT R11, RZ, 0x7610, R11 ;  /* 0x00007610ff0b7816 */ /* 0x000fe2000000000b */
[----:B------:R0:W2:Y:S04]  /*26160*/  @P0 LDG.E.U8 R17, desc[UR32][R4.64] ;  /* 0x0000002004110981 */ /* 0x0000a8000c1e1100 */
[----:B------:R-:W2:Y:S01]  /*26170*/  LDL R18, [R1+0x14f8] ;  /* 0x0014f80001127983 */ /* 0x000ea20000100800 */
[----:B0-----:R-:W-:-:S02]  /*26180*/  @P0 IMAD.MOV.U32 R5, RZ, RZ, R28 ;  /* 0x000000ffff050224 */ /* 0x001fc400078e001c */
[----:B---3--:R-:W-:-:S05]  /*26190*/  @P0 IMAD.MOV.U32 R4, RZ, RZ, R9 ;  /* 0x000000ffff040224 */ /* 0x008fca00078e0009 */
[----:B------:R0:W3:Y:S02]  /*261a0*/  @P0 LDG.E.U8 R6, desc[UR32][R4.64] ;  /* 0x0000002004060981 */ /* 0x0000e4000c1e1100 */
[----:B0-----:R-:W-:Y:S02]  /*261b0*/  @P0 IMAD.MOV.U32 R5, RZ, RZ, R27 ;  /* 0x000000ffff050224 */ /* 0x001fe400078e001b */
[----:B------:R-:W-:-:S05]  /*261c0*/  @P0 IMAD.MOV.U32 R4, RZ, RZ, R8 ;  /* 0x000000ffff040224 */ /* 0x000fca00078e0008 */
[----:B------:R0:W3:Y:S02]  /*261d0*/  @P0 LDG.E.U8 R7, desc[UR32][R4.64] ;  /* 0x0000002004070981 */ /* 0x0000e4000c1e1100 */
[----:B0-----:R-:W-:Y:S02]  /*261e0*/  @P1 IMAD.MOV.U32 R5, RZ, RZ, R26 ;  /* 0x000000ffff051224 */ /* 0x001fe400078e001a */
[----:B----4-:R-:W-:-:S05]  /*261f0*/  @P1 IMAD.MOV.U32 R4, RZ, RZ, R10 ;  /* 0x000000ffff041224 */ /* 0x010fca00078e000a */
        /* <DEDUP_REMOVED lines=13> */
[----:B------:R-:W4:Y:S04]  /*262d0*/  LDL R18, [R1+0x14d8] ;  /* 0x0014d80001127983 */ /* 0x000f280000100800 */
[----:B0-----:R-:W4:Y:S01]  /*262e0*/  LDL R11, [R1+0x14e0] ;  /* 0x0014e000010b7983 */ /* 0x001f220000100800 */
[----:B--2---:R-:W-:-:S03]  /*262f0*/  @P1 IMAD.MOV.U32 R4, RZ, RZ, R17 ;  /* 0x000000ffff041224 */ /* 0x004fc600078e0011 */
[----:B------:R-:W2:Y:S04]  /*26300*/  LDL R17, [R1+0x14dc] ;  /* 0x0014dc0001117983 */ /* 0x000ea80000100800 */
[----:B------:R0:W2:Y:S02]  /*26310*/  @P1 LDG.E.U8 R25, desc[UR32][R4.64] ;  /* 0x0000002004191981 */ /* 0x0000a4000c1e1100 */
[----:B0-----:R-:W-:Y:S02]  /*26320*/  @P1 IMAD.MOV.U32 R5, RZ, RZ, R9 ;  /* 0x000000ffff051224 */ /* 0x001fe400078e0009 */
[----:B------:R-:W2:Y:S01]  /*26330*/  LDL R9, [R1+0x14d0] ;  /* 0x0014d00001097983 */ /* 0x000ea20000100800 */
[----:B---3--:R-:W-:-:S03]  /*26340*/  @P1 IMAD.MOV.U32 R4, RZ, RZ, R6 ;  /* 0x000000ffff041224 */ /* 0x008fc600078e0006 */
[----:B------:R-:W3:Y:S01]  /*26350*/  LDL R6, [R1+0x14d4] ;  /* 0x0014d40001067983 */ /* 0x000ee20000100800 */
[----:B------:R-:W-:Y:S02]  /*26360*/  PRMT R24, RZ, 0x7610, R24 ;  /* 0x00007610ff187816 */ /* 0x000fe40000000018 */
[----:B------:R-:W-:-:S04]  /*26370*/  PRMT R23, RZ, 0x7610, R23 ;  /* 0x00007610ff177816 */ /* 0x000fc80000000017 */
[----:B------:R0:W3:Y:S01]  /*26380*/  @P1 LDG.E.U8 R24, desc[UR32][R4.64] ;  /* 0x0000002004181981 */ /* 0x0000e2000c1e1100 */
[----:B------:R-:W-:Y:S01]  /*26390*/  PRMT R22, RZ, 0x7610, R22 ;  /* 0x00007610ff167816 */ /* 0x000fe20000000016 */
[----:B0-----:R-:W-:Y:S02]  /*263a0*/  @P1 IMAD.MOV.U32 R4, RZ, RZ, R7 ;  /* 0x000000ffff041224 */ /* 0x001fe400078e0007 */
[----:B------:R-:W-:Y:S01]  /*263b0*/  @P1 IMAD.MOV.U32 R5, RZ, RZ, R8 ;  /* 0x000000ffff051224 */ /* 0x000fe200078e0008 */
[----:B------:R-:W3:Y:S04]  /*263c0*/  LDL R7, [R1+0x14cc] ;  /* 0x0014cc0001077983 */ /* 0x000ee80000100800 */
[----:B------:R-:W3:Y:S04]  /*263d0*/  LDL R8, [R1+0x14c8] ;  /* 0x0014c80001087983 */ /* 0x000ee80000100800 */
[----:B------:R0:W3:Y:S01]  /*263e0*/  @P1 LDG.E.U8 R23, desc[UR32][R4.64] ;  /* 0x0000002004171981 */ /* 0x0000e2000c1e1100 */
[----:B------:R-:W-:Y:S01]  /*263f0*/  PRMT R21, RZ, 0x7610, R21 ;  /* 0x00007610ff157816 */ /* 0x000fe20000000015 */
[----:B0-----:R-:W-:-:S02]  /*26400*/  @P1 IMAD.MOV.U32 R4, RZ, RZ, R10 ;  /* 0x000000ffff041224 */ /* 0x001fc400078e000a */
[----:B----4-:R-:W-:Y:S01]  /*26410*/  @P1 IMAD.MOV.U32 R5, RZ, RZ, R11 ;  /* 0x000000ffff051224 */ /* 0x010fe200078e000b */
[----:B------:R-:W4:Y:S04]  /*26420*/  LDL R10, [R1+0x14c4] ;  /* 0x0014c400010a7983 */ /* 0x000f280000100800 */
[----:B------:R-:W4:Y:S04]  /*26430*/  LDL R11, [R1+0x14c0] ;  /* 0x0014c000010b7983 */ /* 0x000f280000100800 */
[----:B------:R2:W4:Y:S02]  /*26440*/  @P1 LDG.E.U8 R22, desc[UR32][R4.64] ;  /* 0x0000002004161981 */ /* 0x000524000c1e1100 */
[----:B--2---:R-:W-:-:S02]  /*26450*/  @P1 IMAD.MOV.U32 R4, RZ, RZ, R17 ;  /* 0x000000ffff041224 */ /* 0x004fc400078e0011 */
[----:B------:R-:W-:Y:S01]  /*26460*/  @P1 IMAD.MOV.U32 R5, RZ, RZ, R18 ;  /* 0x000000ffff051224 */ /* 0x000fe200078e0012 */
[----:B------:R-:W2:Y:S04]  /*26470*/  LDL R17, [R1+0x14bc] ;  /* 0x0014bc0001117983 */ /* 0x000ea80000100800 */
[----:B------:R-:W2:Y:S04]  /*26480*/  LDL R18, [R1+0x14b8] ;  /* 0x0014b80001127983 */ /* 0x000ea80000100800 */
[----:B------:R0:W2:Y:S02]  /*26490*/  @P1 LDG.E.U8 R21, desc[UR32][R4.64] ;  /* 0x0000002004151981 */ /* 0x0000a4000c1e1100 */
[----:B0-----:R-:W-:-:S02]  /*264a0*/  @P1 IMAD.MOV.U32 R5, RZ, RZ, R9 ;  /* 0x000000ffff051224 */ /* 0x001fc400078e0009 */
[----:B------:R-:W2:Y:S01]  /*264b0*/  LDL R9, [R1+0x14b0] ;  /* 0x0014b00001097983 */ /* 0x000ea20000100800 */
[----:B---3--:R-:W-:-:S03]  /*264c0*/  @P1 IMAD.MOV.U32 R4, RZ, RZ, R6 ;  /* 0x000000ffff041224 */ /* 0x008fc600078e0006 */
[----:B------:R-:W3:Y:S01]  /*264d0*/  LDL R6, [R1+0x14b4] ;  /* 0x0014b40001067983 */ /* 0x000ee20000100800 */
[----:B------:R-:W-:Y:S02]  /*264e0*/  PRMT R20, RZ, 0x7610, R20 ;  /* 0x00007610ff147816 */ /* 0x000fe40000000014 */
[----:B------:R-:W-:Y:S02]  /*264f0*/  ISETP.GT.AND P0, PT, R2, 0x38, PT ;  /* 0x000000380200780c */ /* 0x000fe40003f04270 */
[----:B------:R-:W-:Y:S02]  /*26500*/  PRMT R0, RZ, 0x7610, R0 ;  /* 0x00007610ff007816 */ /* 0x000fe40000000000 */
[----:B------:R0:W3:Y:S01]  /*26510*/  @P1 LDG.E.U8 R20, desc[UR32][R4.64] ;  /* 0x0000002004141981 */ /* 0x0000e2000c1e1100 */
[----:B------:R-:W-:Y:S01]  /*26520*/  PRMT R19, RZ, 0x7610, R19 ;  /* 0x00007610ff137816 */ /* 0x000fe20000000013 */
[----:B0-----:R-:W-:Y:S02]  /*26530*/  @P1 IMAD.MOV.U32 R4, RZ, RZ, R7 ;  /* 0x000000ffff041224 */ /* 0x001fe400078e0007 */
[----:B------:R-:W-:Y:S01]  /*26540*/  @P1 IMAD.MOV.U32 R5, RZ, RZ, R8 ;  /* 0x000000ffff051224 */ /* 0x000fe200078e0008 */
[----:B------:R-:W-:Y:S01]  /*26550*/  PRMT R14, RZ, 0x7610, R14 ;  /* 0x00007610ff0e7816 */ /* 0x000fe2000000000e */
[----:B------:R-:W3:Y:S04]  /*26560*/  LDL R8, [R1+0x14a8] ;  /* 0x0014a80001087983 */ /* 0x000ee80000100800 */
[----:B------:R4:W3:Y:S04]  /*26570*/  @P1 LDG.E.U8 R0, desc[UR32][R4.64] ;  /* 0x0000002004001981 */ /* 0x0008e8000c1e1100 */
[----:B------:R-:W3:Y:S01]  /*26580*/  LDL R7, [R1+0x14ac] ;  /* 0x0014ac0001077983 */ /* 0x000ee20000100800 */
[----:B----4-:R-:W-:-:S02]  /*26590*/  @P0 IMAD.MOV.U32 R4, RZ, RZ, R10 ;  /* 0x000000ffff040224 */ /* 0x010fc400078e000a */
[----:B------:R-:W-:-:S05]  /*265a0*/  @P0 IMAD.MOV.U32 R5, RZ, RZ, R11 ;  /* 0x000000ffff050224 */ /* 0x000fca00078e000b */
[----:B------:R2:W4:Y:S01]  /*265b0*/  @P0 LDG.E.U8 R19, desc[UR32][R4.64] ;  /* 0x0000002004130981 */ /* 0x000522000c1e1100 */
[----:B------:R-:W-:Y:S01]  /*265c0*/  PRMT R12, RZ, 0x7610, R12 ;  /* 0x00007610ff0c7816 */ /* 0x000fe2000000000c */
[----:B--2---:R-:W-:Y:S02]  /*265d0*/  @P0 IMAD.MOV.U32 R4, RZ, RZ, R17 ;  /* 0x000000ffff040224 */ /* 0x004fe400078e0011 */
[----:B------:R-:W-:-:S05]  /*265e0*/  @P0 IMAD.MOV.U32 R5, RZ, RZ, R18 ;  /* 0x000000ffff050224 */ /* 0x000fca00078e0012 */
[----:B------:R0:W2:Y:S02]  /*265f0*/  @P0 LDG.E.U8 R14, desc[UR32][R4.64] ;  /* 0x00000020040e0981 */ /* 0x0000a4000c1e1100 */
[----:B0-----:R-:W-:Y:S02]  /*26600*/  @P0 IMAD.MOV.U32 R5, RZ, RZ, R9 ;  /* 0x000000ffff050224 */ /* 0x001fe400078e0009 */
[----:B---3--:R-:W-:-:S05]  /*26610*/  @P0 IMAD.MOV.U32 R4, RZ, RZ, R6 ;  /* 0x000000ffff040224 */ /* 0x008fca00078e0006 */
[----:B------:R0:W3:Y:S04]  /*26620*/  @P0 LDG.E.U8 R12, desc[UR32][R4.64] ;  /* 0x00000020040c0981 */ /* 0x0000e8000c1e1100 */
[----:B------:R-:W-:Y:S01]  /*26630*/  STL [R1+0x34], R25 ;  /* 0x0000341901007387 */ /* 0x000fe20000100800 */
[----:B------:R-:W-:-:S03]  /*26640*/  PRMT R13, RZ, 0x7610, R13 ;  /* 0x00007610ff0d7816 */ /* 0x000fc6000000000d */
[----:B------:R-:W-:Y:S04]  /*26650*/  STL [R1+0x33d8], R0 ;  /* 0x0033d80001007387 */ /* 0x000fe80000100800 */
[----:B------:R-:W4:Y:S04]  /*26660*/  LDL R11, [R1+0x14a0] ;  /* 0x0014a000010b7983 */ /* 0x000f280000100800 */
[----:B------:R-:W4:Y:S01]  /*26670*/  LDL R10, [R1+0x14a4] ;  /* 0x0014a400010a7983 */ /* 0x000f220000100800 */
[----:B0-----:R-:W-:Y:S02]  /*26680*/  @P0 IMAD.MOV.U32 R4, RZ, RZ, R7 ;  /* 0x000000ffff040224 */ /* 0x001fe400078e0007 */
[----:B------:R-:W-:Y:S01]  /*26690*/  @P0 IMAD.MOV.U32 R5, RZ, RZ, R8 ;  /* 0x000000ffff050224 */ /* 0x000fe200078e0008 */
[----:B------:R-:W-:Y:S04]  /*266a0*/  STL [R1+0x30], R24 ;  /* 0x0000301801007387 */ /* 0x000fe80000100800 */
[----:B------:R-:W-:Y:S04]  /*266b0*/  STL [R1+0x2c], R23 ;  /* 0x00002c1701007387 */ /* 0x000fe80000100800 */
[----:B------:R4:W4:Y:S04]  /*266c0*/  @P0 LDG.E.U8 R13, desc[UR32][R4.64] ;  /* 0x00000020040d0981 */ /* 0x000928000c1e1100 */
[----:B--2---:R0:W-:Y:S04]  /*266d0*/  STL [R1+0x14], R14 ;  /* 0x0000140e01007387 */ /* 0x0041e80000100800 */
[----:B------:R-:W2:Y:S04]  /*266e0*/  LDL R9, [R1+0x149c] ;  /* 0x00149c0001097983 */ /* 0x000ea80000100800 */
[----:B------:R-:W2:Y:S04]  /*266f0*/  LDL R6, [R1+0x1494] ;  /* 0x0014940001067983 */ /* 0x000ea80000100800 */
[----:B0-----:R-:W2:Y:S04]  /*26700*/  LDL R14, [R1+0x1498] ;  /* 0x00149800010e7983 */ /* 0x001ea80000100800 */
[----:B------:R-:W-:Y:S04]  /*26710*/  STL [R1+0x28], R22 ;  /* 0x0000281601007387 */ /* 0x000fe80000100800 */
[----:B---3--:R0:W-:Y:S04]  /*26720*/  STL [R1+0x10], R12 ;  /* 0x0000100c01007387 */ /* 0x0081e80000100800 */
[----:B------:R-:W3:Y:S04]  /*26730*/  LDL R8, [R1+0x1488] ;  /* 0x0014880001087983 */ /* 0x000ee80000100800 */
[----:B0-----:R-:W3:Y:S04]  /*26740*/  LDL R12, [R1+0x1490] ;  /* 0x00149000010c7983 */ /* 0x001ee80000100800 */
[----:B------:R-:W-:Y:S04]  /*26750*/  STL [R1+0x24], R21 ;  /* 0x0000241501007387 */ /* 0x000fe80000100800 */
[----:B------:R-:W3:Y:S04]  /*26760*/  LDL R7, [R1+0x148c] ;  /* 0x00148c0001077983 */ /* 0x000ee80000100800 */
[----:B------:R-:W-:Y:S01]  /*26770*/  STL [R1+0x20], R20 ;  /* 0x0000201401007387 */ /* 0x000fe20000100800 */
[----:B----4-:R-:W-:-:S02]  /*26780*/  @P0 IMAD.MOV.U32 R5, RZ, RZ, R11 ;  /* 0x000000ffff050224 */ /* 0x010fc400078e000b */
[----:B------:R-:W-:Y:S01]  /*26790*/  @P0 IMAD.MOV.U32 R4, RZ, RZ, R10 ;  /* 0x000000ffff040224 */ /* 0x000fe200078e000a */
[----:B------:R-:W4:Y:S04]  /*267a0*/  LDL R11, [R1+0x1480] ;  /* 0x00148000010b7983 */ /* 0x000f280000100800 */
[----:B------:R-:W4:Y:S01]  /*267b0*/  LDL R10, [R1+0x1484] ;  /* 0x00148400010a7983 */ /* 0x000f220000100800 */
[----:B------:R-:W-:Y:S02]  /*267c0*/  PRMT R16, RZ, 0x7610, R16 ;  /* 0x00007610ff107816 */ /* 0x000fe40000000010 */
[----:B------:R-:W-:Y:S01]  /*267d0*/  PRMT R15, RZ, 0x7610, R15 ;  /* 0x00007610ff0f7816 */ /* 0x000fe2000000000f */
[----:B------:R0:W-:Y:S04]  /*267e0*/  STL [R1+0xc], R13 ;  /* 0x00000c0d01007387 */ /* 0x0001e80000100800 */
[----:B------:R2:W4:Y:S01]  /*267f0*/  @P0 LDG.E.U8 R16, desc[UR32][R4.64] ;  /* 0x0000002004100981 */ /* 0x000522000c1e1100 */
[----:B------:R-:W-:-:S03]  /*26800*/  PRMT R0, RZ, 0x7610, R0 ;  /* 0x00007610ff007816 */ /* 0x000fc60000000000 */
[----:B0-----:R-:W4:Y:S01]  /*26810*/  LDL R13, [R1+0x147c] ;  /* 0x00147c00010d7983 */ /* 0x001f220000100800 */
[----:B--2---:R-:W-:-:S03]  /*26820*/  @P0 IMAD.MOV.U32 R4, RZ, RZ, R9 ;  /* 0x000000ffff040224 */ /* 0x004fc600078e0009 */
[----:B------:R-:W2:Y:S01]  /*26830*/  LDL R9, [R1+0x1474] ;  /* 0x0014740001097983 */ /* 0x000ea20000100800 */
[----:B------:R-:W-:-:S03]  /*26840*/  @P0 IMAD.MOV.U32 R5, RZ, RZ, R14 ;  /* 0x000000ffff050224 */ /* 0x000fc600078e000e */
[----:B------:R-:W2:Y:S04]  /*26850*/  LDL R14, [R1+0x1478] ;  /* 0x00147800010e7983 */ /* 0x000ea80000100800 */
[----:B------:R0:W2:Y:S04]  /*26860*/  @P0 LDG.E.U8 R15, desc[UR32][R4.64] ;  /* 0x00000020040f0981 */ /* 0x0000a8000c1e1100 */
[----:B------:R-:W-:Y:S01]  /*26870*/  STL [R1+0x18], R19 ;  /* 0x0000181301007387 */ /* 0x000fe20000100800 */
[----:B0-----:R-:W-:Y:S01]  /*26880*/  @P0 IMAD.MOV.U32 R4, RZ, RZ, R6 ;  /* 0x000000ffff040224 */ /* 0x001fe200078e0006 */
[----:B------:R-:W-:-:S02]  /*26890*/  ISETP.GT.AND P1, PT, R2, 0x39, PT ;  /* 0x000000390200780c */ /* 0x000fc40003f24270 */
[----:B------:R-:W-:Y:S02]  /*268a0*/  PRMT R60, RZ, 0x7610, R60 ;  /* 0x00007610ff3c7816 */ /* 0x000fe4000000003c */
[----:B------:R-:W-:Y:S02]  /*268b0*/  PRMT R58, RZ, 0x7610, R58 ;  /* 0x00007610ff3a7816 */ /* 0x000fe4000000003a */
[----:B------:R-:W-:Y:S02]  /*268c0*/  PRMT R56, RZ, 0x7610, R56 ;  /* 0x00007610ff387816 */ /* 0x000fe40000000038 */
[----:B------:R-:W-:Y:S01]  /*268d0*/  PRMT R54, RZ, 0x7610, R54 ;  /* 0x00007610ff367816 */ /* 0x000fe20000000036 */
[----:B------:R-:W2:Y:S01]  /*268e0*/  LDL R6, [R1+0x146c] ;  /* 0x00146c0001067983 */ /* 0x000ea20000100800 */
[----:B---3--:R-:W-:-:S03]  /*268f0*/  @P0 IMAD.MOV.U32 R5, RZ, RZ, R12 ;  /* 0x000000ffff050224 */ /* 0x008fc600078e000c */
[----:B------:R-:W3:Y:S04]  /*26900*/  LDL R12, [R1+0x1470] ;  /* 0x00147000010c7983 */ /* 0x000ee80000100800 */
[----:B------:R0:W3:Y:S02]  /*26910*/  @P0 LDG.E.U8 R0, desc[UR32][R4.64] ;  /* 0x0000002004000981 */ /* 0x0000e4000c1e1100 */
[----:B0-----:R-:W-:Y:S02]  /*26920*/  @P0 IMAD.MOV.U32 R4, RZ, RZ, R7 ;  /* 0x000000ffff040224 */ /* 0x001fe400078e0007 */
[----:B------:R-:W-:-:S05]  /*26930*/  @P0 IMAD.MOV.U32 R5, RZ, RZ, R8 ;  /* 0x000000ffff050224 */ /* 0x000fca00078e0008 */
[----:B------:R4:W3:Y:S02]  /*26940*/  @P0 LDG.E.U8 R60, desc[UR32][R4.64] ;  /* 0x00000020043c0981 */ /* 0x0008e4000c1e1100 */
[----:B----4-:R-:W-:Y:S02]  /*26950*/  @P1 IMAD.MOV.U32 R4, RZ, RZ, R10 ;  /* 0x000000ffff041224 */ /* 0x010fe400078e000a */
[----:B------:R-:W-:-:S05]  /*26960*/  @P1 IMAD.MOV.U32 R5, RZ, RZ, R11 ;  /* 0x000000ffff051224 */ /* 0x000fca00078e000b */
[----:B------:R0:W4:Y:S02]  /*26970*/  @P1 LDG.E.U8 R58, desc[UR32][R4.64] ;  /* 0x00000020043a1981 */ /* 0x000124000c1e1100 */
[----:B0-----:R-:W-:Y:S02]  /*26980*/  @P1 IMAD.MOV.U32 R4, RZ, RZ, R13 ;  /* 0x000000ffff041224 */ /* 0x001fe400078e000d */
[----:B--2---:R-:W-:-:S05]  /*26990*/  @P1 IMAD.MOV.U32 R5, RZ, RZ, R14 ;  /* 0x000000ffff051224 */ /* 0x004fca00078e000e */
[----:B------:R0:W2:Y:S02]  /*269a0*/  @P1 LDG.E.U8 R56, desc[UR32][R4.64] ;  /* 0x0000002004381981 */ /* 0x0000a4000c1e1100 */
[----:B0-----:R-:W-:Y:S02]  /*269b0*/  @P1 IMAD.MOV.U32 R4, RZ, RZ, R9 ;  /* 0x000000ffff041224 */ /* 0x001fe400078e0009 */
[----:B---3--:R-:W-:Y:S01]  /*269c0*/  @P1 IMAD.MOV.U32 R5, RZ, RZ, R12 ;  /* 0x000000ffff051224 */ /* 0x008fe200078e000c */
[----:B------:R0:W-:Y:S04]  /*269d0*/  STL [R1+0x345c], R0 ;  /* 0x00345c0001007387 */ /* 0x0001e80000100800 */
[----:B------:R-:W3:Y:S04]  /*269e0*/  LDL R7, [R1+0x1468] ;  /* 0x0014680001077983 */ /* 0x000ee80000100800 */
[----:B------:R-:W3:Y:S04]  /*269f0*/  LDL R8, [R1+0x1460] ;  /* 0x0014600001087983 */ /* 0x000ee80000100800 */
[----:B------:R1:W3:Y:S04]  /*26a00*/  @P1 LDG.E.U8 R54, desc[UR32][R4.64] ;  /* 0x0000002004361981 */ /* 0x0002e8000c1e1100 */
[----:B0-----:R-:W3:Y:S04]  /*26a10*/  LDL R0, [R1+0x1464] ;  /* 0x0014640001007983 */ /* 0x001ee80000100800 */
[----:B------:R-:W-:Y:S04]  /*26a20*/  STL [R1+0x3460], R60 ;  /* 0x0034603c01007387 */ /* 0x000fe80000100800 */
[----:B------:R-:W3:Y:S04]  /*26a30*/  LDL R11, [R1+0x1458] ;  /* 0x00145800010b7983 */ /* 0x000ee80000100800 */
[----:B------:R-:W3:Y:S04]  /*26a40*/  LDL R10, [R1+0x145c] ;  /* 0x00145c00010a7983 */ /* 0x000ee80000100800 */
[----:B----4-:R-:W-:Y:S04]  /*26a50*/  STL [R1+0x3454], R58 ;  /* 0x0034543a01007387 */ /* 0x010fe80000100800 */
[----:B------:R0:W-:Y:S04]  /*26a60*/  STL [R1+0x8], R16 ;  /* 0x0000081001007387 */ /* 0x0001e80000100800 */
[----:B0-----:R-:W4:Y:S04]  /*26a70*/  LDL R16, [R1+0x1450] ;  /* 0x0014500001107983 */ /* 0x001f280000100800 */
[----:B------:R0:W-:Y:S04]  /*26a80*/  STL [R1+0x4], R15 ;  /* 0x0000040f01007387 */ /* 0x0001e80000100800 */
[----:B------:R-:W4:Y:S04]  /*26a90*/  LDL R14, [R1+0x1448] ;  /* 0x00144800010e7983 */ /* 0x000f280000100800 */
[----:B------:R-:W4:Y:S04]  /*26aa0*/  LDL R13, [R1+0x144c] ;  /* 0x00144c00010d7983 */ /* 0x000f280000100800 */
[----:B0-----:R-:W4:Y:S04]  /*26ab0*/  LDL R15, [R1+0x1454] ;  /* 0x00145400010f7983 */ /* 0x001f280000100800 */
[----:B--2---:R-:W-:Y:S04]  /*26ac0*/  STL [R1+0x3458], R56 ;  /* 0x0034583801007387 */ /* 0x004fe80000100800 */
[----:B------:R-:W2:Y:S04]  /*26ad0*/  LDL R12, [R1+0x1440] ;  /* 0x00144000010c7983 */ /* 0x000ea80000100800 */
[----:B------:R-:W2:Y:S01]  /*26ae0*/  LDL R9, [R1+0x1444] ;  /* 0x0014440001097983 */ /* 0x000ea20000100800 */
[----:B------:R-:W-:Y:S01]  /*26af0*/  PRMT R52, RZ, 0x7610, R52 ;  /* 0x00007610ff347816 */ /* 0x000fe20000000034 */
[----:B-1----:R-:W-:Y:S01]  /*26b00*/  @P1 IMAD.MOV.U32 R4, RZ, RZ, R6 ;  /* 0x000000ffff041224 */ /* 0x002fe200078e0006 */
[----:B------:R-:W-:Y:S01]  /*26b10*/  PRMT R50, RZ, 0x7610, R50 ;  /* 0x00007610ff327816 */ /* 0x000fe20000000032 */
[----:B---3--:R-:W-:Y:S01]  /*26b20*/  @P1 IMAD.MOV.U32 R5, RZ, RZ, R7 ;  /* 0x000000ffff051224 */ /* 0x008fe200078e0007 */
[----:B------:R-:W-:Y:S04]  /*26b30*/  STL [R1+0x3464], R54 ;  /* 0x0034643601007387 */ /* 0x000fe80000100800 */
[----:B------:R-:W3:Y:S04]  /*26b40*/  LDL R7, [R1+0x1438] ;  /* 0x0014380001077983 */ /* 0x000ee80000100800 */
[----:B------:R-:W3:Y:S04]  /*26b50*/  LDL R6, [R1+0x143c] ;  /* 0x00143c0001067983 */ /* 0x000ee80000100800 */
[----:B------:R0:W3:Y:S02]  /*26b60*/  @P1 LDG.E.U8 R52, desc[UR32][R4.64] ;  /* 0x0000002004341981 */ /* 0x0000e4000c1e1100 */
[----:B0-----:R-:W-:-:S02]  /*26b70*/  @P1 IMAD.MOV.U32 R4, RZ, RZ, R0 ;  /* 0x000000ffff041224 */ /* 0x001fc400078e0000 */
[----:B------:R-:W-:-:S05]  /*26b80*/  @P1 IMAD.MOV.U32 R5, RZ, RZ, R8 ;  /* 0x000000ffff051224 */ /* 0x000fca00078e0008 */
[----:B------:R0:W3:Y:S01]  /*26b90*/  @P1 LDG.E.U8 R50, desc[UR32][R4.64] ;  /* 0x0000002004321981 */ /* 0x0000e2000c1e1100 */
[----:B------:R-:W-:Y:S02]  /*26ba0*/  PRMT R48, RZ, 0x7610, R48 ;  /* 0x00007610ff307816 */ /* 0x000fe40000000030 */
[----:B------:R-:W-:Y:S02]  /*26bb0*/  ISETP.GT.AND P0, PT, R2, 0x3a, PT ;  /* 0x0000003a0200780c */ /* 0x000fe40003f04270 */
[----:B------:R-:W-:Y:S01]  /*26bc0*/  PRMT R46, RZ, 0x7610, R46 ;  /* 0x00007610ff2e7816 */ /* 0x000fe2000000002e */
[----:B0-----:R-:W-:Y:S02]  /*26bd0*/  @P1 IMAD.MOV.U32 R4, RZ, RZ, R10 ;  /* 0x000000ffff041224 */ /* 0x001fe400078e000a */
[----:B------:R-:W-:-:S05]  /*26be0*/  @P1 IMAD.MOV.U32 R5, RZ, RZ, R11 ;  /* 0x000000ffff051224 */ /* 0x000fca00078e000b */
[----:B------:R4:W3:Y:S01]  /*26bf0*/  @P1 LDG.E.U8 R48, desc[UR32][R4.64] ;  /* 0x0000002004301981 */ /* 0x0008e2000c1e1100 */
[----:B------:R-:W-:Y:S01]  /*26c00*/  PRMT R44, RZ, 0x7610, R44 ;  /* 0x00007610ff2c7816 */ /* 0x000fe2000000002c */
[----:B----4-:R-:W-:Y:S02]  /*26c10*/  @P1 IMAD.MOV.U32 R5, RZ, RZ, R16 ;  /* 0x000000ffff051224 */ /* 0x010fe400078e0010 */
[----:B------:R-:W-:-:S05]  /*26c20*/  @P1 IMAD.MOV.U32 R4, RZ, RZ, R15 ;  /* 0x000000ffff041224 */ /* 0x000fca00078e000f */
[----:B------:R0:W4:Y:S01]  /*26c30*/  @P1 LDG.E.U8 R46, desc[UR32][R4.64] ;  /* 0x00000020042e1981 */ /* 0x000122000c1e1100 */
[----:B------:R-:W-:Y:S01]  /*26c40*/  PRMT R42, RZ, 0x7610, R42 ;  /* 0x00007610ff2a7816 */ /* 0x000fe2000000002a */
[----:B0-----:R-:W-:Y:S02]  /*26c50*/  @P1 IMAD.MOV.U32 R4, RZ, RZ, R13 ;  /* 0x000000ffff041224 */ /* 0x001fe400078e000d */
[----:B------:R-:W-:-:S05]  /*26c60*/  @P1 IMAD.MOV.U32 R5, RZ, RZ, R14 ;  /* 0x000000ffff051224 */ /* 0x000fca00078e000e */
[----:B------:R2:W4:Y:S01]  /*26c70*/  @P1 LDG.E.U8 R44, desc[UR32][R4.64] ;  /* 0x00000020042c1981 */ /* 0x000522000c1e1100 */
[----:B------:R-:W-:Y:S01]  /*26c80*/  PRMT R40, RZ, 0x7610, R40 ;  /* 0x00007610ff287816 */ /* 0x000fe20000000028 */
[----:B--2---:R-:W-:Y:S02]  /*26c90*/  @P0 IMAD.MOV.U32 R4, RZ, RZ, R9 ;  /* 0x000000ffff040224 */ /* 0x004fe400078e0009 */
[----:B------:R-:W-:-:S05]  /*26ca0*/  @P0 IMAD.MOV.U32 R5, RZ, RZ, R12 ;  /* 0x000000ffff050224 */ /* 0x000fca00078e000c */
[----:B------:R3:W2:Y:S02]  /*26cb0*/  @P0 LDG.E.U8 R42, desc[UR32][R4.64] ;  /* 0x00000020042a0981 */ /* 0x0006a4000c1e1100 */
[----:B---3--:R-:W-:Y:S02]  /*26cc0*/  @P0 IMAD.MOV.U32 R5, RZ, RZ, R7 ;  /* 0x000000ffff050224 */ /* 0x008fe400078e0007 */
[----:B------:R-:W-:Y:S01]  /*26cd0*/  @P0 IMAD.MOV.U32 R4, RZ, RZ, R6 ;  /* 0x000000ffff040224 */ /* 0x000fe200078e0006 */
[----:B------:R-:W-:Y:S04]  /*26ce0*/  STL [R1+0x3468], R52 ;  /* 0x0034683401007387 */ /* 0x000fe80000100800 */
[----:B------:R-:W3:Y:S04]  /*26cf0*/  LDL R8, [R1+0x1430] ;  /* 0x0014300001087983 */ /* 0x000ee80000100800 */
[----:B------:R-:W3:Y:S04]  /*26d00*/  LDL R0, [R1+0x1434] ;  /* 0x0014340001007983 */ /* 0x000ee80000100800 */
[----:B------:R3:W3:Y:S04]  /*26d10*/  @P0 LDG.E.U8 R40, desc[UR32][R4.64] ;  /* 0x0000002004280981 */ /* 0x0006e8000c1e1100 */
[----:B------:R-:W-:Y:S04]  /*26d20*/  STL [R1+0x346c], R50 ;  /* 0x00346c3201007387 */ /* 0x000fe80000100800 */
[----:B------:R-:W3:Y:S04]  /*26d30*/  LDL R11, [R1+0x1428] ;  /* 0x00142800010b7983 */ /* 0x000ee80000100800 */
[----:B------:R-:W3:Y:S04]  /*26d40*/  LDL R10, [R1+0x142c] ;  /* 0x00142c00010a7983 */ /* 0x000ee80000100800 */
[----:B------:R-:W-:Y:S01]  /*26d50*/  STL [R1+0x3470], R48 ;  /* 0x0034703001007387 */ /* 0x000fe20000100800 */
[----:B------:R-:W-:-:S03]  /*26d60*/  PRMT R38, RZ, 0x7610, R38 ;  /* 0x00007610ff267816 */ /* 0x000fc60000000026 */
[----:B----4-:R-:W-:Y:S04]  /*26d70*/  STL [R1+0x3474], R46 ;  /* 0x0034742e01007387 */ /* 0x010fe80000100800 */
[----:B------:R-:W4:Y:S04]  /*26d80*/  LDL R18, [R1+0x1420] ;  /* 0x0014200001127983 */ /* 0x000f280000100800 */
[----:B------:R-:W4:Y:S01]  /*26d90*/  LDL R15, [R1+0x1424] ;  /* 0x00142400010f7983 */ /* 0x000f220000100800 */
[----:B------:R-:W-:-:S03]  /*26da0*/  PRMT R36, RZ, 0x7610, R36 ;  /* 0x00007610ff247816 */ /* 0x000fc60000000024 */
[----:B------:R-:W-:Y:S04]  /*26db0*/  STL [R1+0x3478], R44 ;  /* 0x0034782c01007387 */ /* 0x000fe80000100800 */
[----:B------:R-:W4:Y:S04]  /*26dc0*/  LDL R13, [R1+0x1418] ;  /* 0x00141800010d7983 */ /* 0x000f280000100800 */
[----:B------:R-:W4:Y:S04]  /*26dd0*/  LDL R12, [R1+0x141c] ;  /* 0x00141c00010c7983 */ /* 0x000f280000100800 */
[----:B--2---:R-:W-:Y:S04]  /*26de0*/  STL [R1+0x344c], R42 ;  /* 0x00344c2a01007387 */ /* 0x004fe80000100800 */
[----:B------:R-:W2:Y:S04]  /*26df0*/  LDL R7, [R1+0x1410] ;  /* 0x0014100001077983 */ /* 0x000ea80000100800 */
[----:B------:R-:W2:Y:S04]  /*26e00*/  LDL R6, [R1+0x1414] ;  /* 0x0014140001067983 */ /* 0x000ea80000100800 */
[----:B------:R-:W2:Y:S04]  /*26e10*/  LDL R14, [R1+0x1408] ;  /* 0x00140800010e7983 */ /* 0x000ea80000100800 */
[----:B------:R-:W2:Y:S01]  /*26e20*/  LDL R9, [R1+0x140c] ;  /* 0x00140c0001097983 */ /* 0x000ea20000100800 */
[----:B---3--:R-:W-:-:S02]  /*26e30*/  @P0 IMAD.MOV.U32 R5, RZ, RZ, R8 ;  /* 0x000000ffff050224 */ /* 0x008fc400078e0008 */
[----:B------:R-:W-:Y:S01]  /*26e40*/  @P0 IMAD.MOV.U32 R4, RZ, RZ, R0 ;  /* 0x000000ffff040224 */ /* 0x000fe200078e0000 */
        /* <DEDUP_REMOVED lines=9> */
[----:B------:R-:W-:Y:S02]  /*26ee0*/  PRMT R3, RZ, 0x7610, R3 ;  /* 0x00007610ff037816 */ /* 0x000fe40000000003 */
[----:B------:R-:W-:Y:S01]  /*26ef0*/  PRMT R32, RZ, 0x7610, R32 ;  /* 0x00007610ff207816 */ /* 0x000fe20000000020 */
[----:B----4-:R-:W-:Y:S02]  /*26f00*/  @P0 IMAD.MOV.U32 R5, RZ, RZ, R18 ;  /* 0x000000ffff050224 */ /* 0x010fe400078e0012 */
[----:B------:R-:W-:-:S05]  /*26f10*/  @P0 IMAD.MOV.U32 R4, RZ, RZ, R15 ;  /* 0x000000ffff040224 */ /* 0x000fca00078e000f */
[----:B------:R0:W4:Y:S02]  /*26f20*/  @P0 LDG.E.U8 R34, desc[UR32][R4.64] ;  /* 0x0000002004220981 */ /* 0x000124000c1e1100 */
[----:B0-----:R-:W-:Y:S02]  /*26f30*/  @P0 IMAD.MOV.U32 R5, RZ, RZ, R13 ;  /* 0x000000ffff050224 */ /* 0x001fe400078e000d */
[----:B------:R-:W-:-:S05]  /*26f40*/  @P0 IMAD.MOV.U32 R4, RZ, RZ, R12 ;  /* 0x000000ffff040224 */ /* 0x000fca00078e000c */
[----:B------:R0:W4:Y:S04]  /*26f50*/  @P0 LDG.E.U8 R32, desc[UR32][R4.64] ;  /* 0x0000002004200981 */ /* 0x000128000c1e1100 */
[----:B--2---:R1:W2:Y:S01]  /*26f60*/  @P0 LDG.E.U8 R3, desc[UR32][R6.64] ;  /* 0x0000002006030981 */ /* 0x0042a2000c1e1100 */
[----:B0-----:R-:W-:Y:S01]  /*26f70*/  PRMT R5, RZ, 0x7610, R5 ;  /* 0x00007610ff057816 */ /* 0x001fe20000000005 */
[----:B-1----:R-:W-:Y:S02]  /*26f80*/  @P0 IMAD.MOV.U32 R6, RZ, RZ, R9 ;  /* 0x000000ffff060224 */ /* 0x002fe400078e0009 */
[----:B---3--:R-:W-:Y:S02]  /*26f90*/  @P1 IMAD.MOV.U32 R9, RZ, RZ, R8 ;  /* 0x000000ffff091224 */ /* 0x008fe400078e0008 */
[----:B------:R-:W-:Y:S01]  /*26fa0*/  @P1 IMAD.MOV.U32 R8, RZ, RZ, R0 ;  /* 0x000000ffff081224 */ /* 0x000fe200078e0000 */
[----:B------:R-:W-:Y:S04]  /*26fb0*/  STL [R1+0x347c], R38 ;  /* 0x00347c2601007387 */ /* 0x000fe80000100800 */
[----:B------:R-:W3:Y:S04]  /*26fc0*/  LDL R17, [R1+0x13c0] ;  /* 0x0013c00001117983 */ /* 0x000ee80000100800 */
[----:B------:R-:W4:Y:S04]  /*26fd0*/  LDL R16, [R1+0x13c4] ;  /* 0x0013c40001107983 */ /* 0x000f280000100800 */
[----:B------:R-:W2:Y:S04]  /*26fe0*/  LDL R11, [R1+0x13b8] ;  /* 0x0013b800010b7983 */ /* 0x000ea80000100800 */
[----:B------:R-:W3:Y:S04]  /*26ff0*/  @P1 LDG.E.U8 R5, desc[UR32][R8.64] ;  /* 0x0000002008051981 */ /* 0x000ee8000c1e1100 */
[----:B------:R-:W2:Y:S04]  /*27000*/  LDL R10, [R1+0x13bc] ;  /* 0x0013bc00010a7983 */ /* 0x000ea80000100800 */
[----:B------:R-:W-:Y:S04]  /*27010*/  STL [R1+0x3480], R36 ;  /* 0x0034802401007387 */ /* 0x000fe80000100800 */
[----:B------:R-:W2:Y:S04]  /*27020*/  LDL R22, [R1+0x13b0] ;  /* 0x0013b00001167983 */ /* 0x000ea80000100800 */
[----:B------:R-:W2:Y:S04]  /*27030*/  LDL R18, [R1+0x13b4] ;  /* 0x0013b40001127983 */ /* 0x000ea80000100800 */
[----:B------:R-:W2:Y:S04]  /*27040*/  LDL R12, [R1+0x13ac] ;  /* 0x0013ac00010c7983 */ /* 0x000ea80000100800 */
[----:B------:R-:W2:Y:S01]  /*27050*/  LDL R13, [R1+0x13a8] ;  /* 0x0013a800010d7983 */ /* 0x000ea20000100800 */
[----:B------:R-:W-:-:S02]  /*27060*/  ISETP.GT.AND P2, PT, R2, 0x3c, PT ;  /* 0x0000003c0200780c */ /* 0x000fc40003f44270 */
[----:B------:R-:W-:Y:S01]  /*27070*/  PRMT R4, RZ, 0x7610, R4 ;  /* 0x00007610ff047816 */ /* 0x000fe20000000004 */
[----:B------:R-:W-:Y:S01]  /*27080*/  @P0 IMAD.MOV.U32 R7, RZ, RZ, R14 ;  /* 0x000000ffff070224 */ /* 0x000fe200078e000e */
[----:B------:R-:W2:Y:S04]  /*27090*/  LDL R15, [R1+0x13a4] ;  /* 0x0013a400010f7983 */ /* 0x000ea80000100800 */
[----:B------:R-:W2:Y:S04]  /*270a0*/  LDL R19, [R1+0x13a0] ;  /* 0x0013a00001137983 */ /* 0x000ea80000100800 */
[----:B------:R-:W2:Y:S04]  /*270b0*/  LDL R14, [R1+0x1398] ;  /* 0x00139800010e7983 */ /* 0x000ea80000100800 */
[----:B------:R-:W2:Y:S04]  /*270c0*/  LDL R0, [R1+0x139c] ;  /* 0x00139c0001007983 */ /* 0x000ea80000100800 */
[----:B------:R0:W2:Y:S02]  /*270d0*/  @P0 LDG.E.U8 R4, desc[UR32][R6.64] ;  /* 0x0000002006040981 */ /* 0x0000a4000c1e1100 */
[----:B0-----:R-:W-:-:S02]  /*270e0*/  PRMT R7, RZ, 0x7610, R7 ;  /* 0x00007610ff077816 */ /* 0x001fc40000000007 */
[----:B---3--:R0:W-:Y:S04]  /*270f0*/  STL [R1+0x33dc], R5 ;  /* 0x0033dc0501007387 */ /* 0x0081e80000100800 */
[----:B------:R-:W3:Y:S04]  /*27100*/  LDL R21, [R1+0x1390] ;  /* 0x0013900001157983 */ /* 0x000ee80000100800 */
[----:B------:R-:W3:Y:S01]  /*27110*/  LDL R20, [R1+0x1394] ;  /* 0x0013940001147983 */ /* 0x000ee20000100800 */
[----:B----4-:R-:W-:Y:S02]  /*27120*/  @P2 IMAD.MOV.U32 R8, RZ, RZ, R16 ;  /* 0x000000ffff082224 */ /* 0x010fe400078e0010 */
[----:B------:R-:W-:Y:S01]  /*27130*/  @P2 IMAD.MOV.U32 R9, RZ, RZ, R17 ;  /* 0x000000ffff092224 */ /* 0x000fe200078e0011 */
[----:B--2---:R1:W2:Y:S04]  /*27140*/  @P2 LDG.E.U8 R7, desc[UR32][R10.64] ;  /* 0x000000200a072981 */ /* 0x0042a8000c1e1100 */
[----:B------:R-:W4:Y:S04]  /*27150*/  LDL R17, [R1+0x1388] ;  /* 0x0013880001117983 */ /* 0x000f280000100800 */
[----:B------:R-:W4:Y:S04]  /*27160*/  LDL R16, [R1+0x138c] ;  /* 0x00138c0001107983 */ /* 0x000f280000100800 */
[----:B------:R-:W2:Y:S01]  /*27170*/  LDL R23, [R1+0x13f8] ;  /* 0x0013f80001177983 */ /* 0x000ea20000100800 */
[----:B------:R-:W-:-:S03]  /*27180*/  PRMT R6, RZ, 0x7610, R6 ;  /* 0x00007610ff067816 */ /* 0x000fc60000000006 */
[----:B0-----:R-:W2:Y:S04]  /*27190*/  LDL R5, [R1+0x13e8] ;  /* 0x0013e80001057983 */ /* 0x001ea80000100800 */
[----:B------:R-:W2:Y:S04]  /*271a0*/  LDL R27, [R1+0x13d8] ;  /* 0x0013d800011b7983 */ /* 0x000ea80000100800 */
[----:B------:R-:W2:Y:S04]  /*271b0*/  LDL R26, [R1+0x13dc] ;  /* 0x0013dc00011a7983 */ /* 0x000ea80000100800 */
[----:B------:R0:W2:Y:S01]  /*271c0*/  @P2 LDG.E.U8 R6, desc[UR32][R8.64] ;  /* 0x0000002008062981 */ /* 0x0000a2000c1e1100 */
[----:B-1----:R-:W-:-:S03]  /*271d0*/  @P2 IMAD.MOV.U32 R11, RZ, RZ, R22 ;  /* 0x000000ffff0b2224 */ /* 0x002fc600078e0016 */
[----:B------:R-:W2:Y:S01]  /*271e0*/  LDL R22, [R1+0x13fc] ;  /* 0x0013fc0001167983 */ /* 0x000ea20000100800 */
[----:B------:R-:W-:-:S03]  /*271f0*/  @P2 IMAD.MOV.U32 R10, RZ, RZ, R18 ;  /* 0x000000ffff0a2224 */ /* 0x000fc600078e0012 */
[----:B------:R-:W2:Y:S01]  /*27200*/  LDL R18, [R1+0x13f4] ;  /* 0x0013f40001127983 */ /* 0x000ea20000100800 */
[----:B0-----:R-:W-:Y:S02]  /*27210*/  PRMT R8, RZ, 0x7610, R8 ;  /* 0x00007610ff087816 */ /* 0x001fe40000000008 */
[----:B------:R-:W-:-:S04]  /*27220*/  PRMT R9, RZ, 0x7610, R9 ;  /* 0x00007610ff097816 */ /* 0x000fc80000000009 */
[----:B------:R0:W2:Y:S04]  /*27230*/  @P2 LDG.E.U8 R8, desc[UR32][R10.64] ;  /* 0x000000200a082981 */ /* 0x0000a8000c1e1100 */
[----:B------:R1:W2:Y:S01]  /*27240*/  @P2 LDG.E.U8 R9, desc[UR32][R12.64] ;  /* 0x000000200c092981 */ /* 0x0002a2000c1e1100 */
[----:B0-----:R-:W-:Y:S01]  /*27250*/  PRMT R10, RZ, 0x7610, R10 ;  /* 0x00007610ff0a7816 */ /* 0x001fe2000000000a */
[----:B-1----:R-:W-:Y:S01]  /*27260*/  @P2 IMAD.MOV.U32 R12, RZ, RZ, R15 ;  /* 0x000000ffff0c2224 */ /* 0x002fe200078e000f */
[----:B------:R-:W-:Y:S01]  /*27270*/  PRMT R11, RZ, 0x7610, R11 ;  /* 0x00007610ff0b7816 */ /* 0x000fe2000000000b */
[----:B------:R-:W-:Y:S02]  /*27280*/  @P2 IMAD.MOV.U32 R13, RZ, RZ, R19 ;  /* 0x000000ffff0d2224 */ /* 0x000fe400078e0013 */
[----:B------:R-:W-:-:S02]  /*27290*/  @P2 IMAD.MOV.U32 R15, RZ, RZ, R14 ;  /* 0x000000ffff0f2224 */ /* 0x000fc400078e000e */
[----:B------:R-:W-:Y:S01]  /*272a0*/  @P2 IMAD.MOV.U32 R14, RZ, RZ, R0 ;  /* 0x000000ffff0e2224 */ /* 0x000fe200078e0000 */
[----:B------:R-:W2:Y:S04]  /*272b0*/  LDL R19, [R1+0x13f0] ;  /* 0x0013f00001137983 */ /* 0x000ea80000100800 */
[----:B------:R0:W2:Y:S04]  /*272c0*/  @P2 LDG.E.U8 R10, desc[UR32][R12.64] ;  /* 0x000000200c0a2981 */ /* 0x0000a8000c1e1100 */
[----:B------:R3:W2:Y:S04]  /*272d0*/  @P2 LDG.E.U8 R11, desc[UR32][R14.64] ;  /* 0x000000200e0b2981 */ /* 0x0006a8000c1e1100 */
[----:B------:R-:W2:Y:S01]  /*272e0*/  LDL R0, [R1+0x13ec] ;  /* 0x0013ec0001007983 */ /* 0x000ea20000100800 */
[----:B0-----:R-:W-:-:S02]  /*272f0*/  PRMT R12, RZ, 0x7610, R12 ;  /* 0x00007610ff0c7816 */ /* 0x001fc4000000000c */
[----:B------:R-:W-:Y:S01]  /*27300*/  PRMT R13, RZ, 0x7610, R13 ;  /* 0x00007610ff0d7816 */ /* 0x000fe2000000000d */
[----:B---3--:R-:W-:Y:S02]  /*27310*/  @P2 IMAD.MOV.U32 R15, RZ, RZ, R21 ;  /* 0x000000ffff0f2224 */ /* 0x008fe400078e0015 */
[----:B------:R-:W-:Y:S01]  /*27320*/  @P2 IMAD.MOV.U32 R14, RZ, RZ, R20 ;  /* 0x000000ffff0e2224 */ /* 0x000fe200078e0014 */
[----:B------:R-:W3:Y:S04]  /*27330*/  LDL R21, [R1+0x13e0] ;  /* 0x0013e00001157983 */ /* 0x000ee80000100800 */
[----:B------:R-:W3:Y:S04]  /*27340*/  LDL R20, [R1+0x13e4] ;  /* 0x0013e40001147983 */ /* 0x000ee80000100800 */
[----:B------:R0:W3:Y:S04]  /*27350*/  @P2 LDG.E.U8 R12, desc[UR32][R14.64] ;  /* 0x000000200e0c2981 */ /* 0x0000e8000c1e1100 */
[----:B----4-:R2:W4:Y:S01]  /*27360*/  @P2 LDG.E.U8 R13, desc[UR32][R16.64] ;  /* 0x00000020100d2981 */ /* 0x010522000c1e1100 */
[----:B0-----:R-:W-:Y:S01]  /*27370*/  PRMT R14, RZ, 0x7610, R14 ;  /* 0x00007610ff0e7816 */ /* 0x001fe2000000000e */
[----:B--2---:R-:W-:-:S02]  /*27380*/  @P1 IMAD.MOV.U32 R17, RZ, RZ, R23 ;  /* 0x000000ffff111224 */ /* 0x004fc400078e0017 */
[----:B------:R-:W-:Y:S01]  /*27390*/  @P1 IMAD.MOV.U32 R16, RZ, RZ, R22 ;  /* 0x000000ffff101224 */ /* 0x000fe200078e0016 */
[----:B------:R-:W-:Y:S01]  /*273a0*/  PRMT R15, RZ, 0x7610, R15 ;  /* 0x00007610ff0f7816 */ /* 0x000fe2000000000f */
[----:B------:R-:W2:Y:S04]  /*273b0*/  LDL R23, [R1+0x13d0] ;  /* 0x0013d00001177983 */ /* 0x000ea80000100800 */
[----:B------:R0:W4:Y:S04]  /*273c0*/  @P1 LDG.E.U8 R14, desc[UR32][R16.64] ;  /* 0x00000020100e1981 */ /* 0x000128000c1e1100 */
[----:B------:R-:W2:Y:S01]  /*273d0*/  LDL R22, [R1+0x13d4] ;  /* 0x0013d40001167983 */ /* 0x000ea20000100800 */
[----:B0-----:R-:W-:-:S02]  /*273e0*/  PRMT R16, RZ, 0x7610, R16 ;  /* 0x00007610ff107816 */ /* 0x001fc40000000010 */
[----:B------:R-:W-:Y:S01]  /*273f0*/  PRMT R17, RZ, 0x7610, R17 ;  /* 0x00007610ff117816 */ /* 0x000fe20000000011 */
[----:B------:R0:W2:Y:S02]  /*27400*/  @P1 LDG.E.U8 R15, desc[UR32][R18.64] ;  /* 0x00000020120f1981 */ /* 0x0000a4000c1e1100 */
[----:B0-----:R-:W-:Y:S02]  /*27410*/  @P1 IMAD.MOV.U32 R18, RZ, RZ, R0 ;  /* 0x000000ffff121224 */ /* 0x001fe400078e0000 */
[----:B------:R-:W-:-:S05]  /*27420*/  @P1 IMAD.MOV.U32 R19, RZ, RZ, R5 ;  /* 0x000000ffff131224 */ /* 0x000fca00078e0005 */
[----:B------:R0:W2:Y:S04]  /*27430*/  @P1 LDG.E.U8 R16, desc[UR32][R18.64] ;  /* 0x0000002012101981 */ /* 0x0000a8000c1e1100 */
[----:B---3--:R1:W3:Y:S04]  /*27440*/  @P1 LDG.E.U8 R17, desc[UR32][R20.64] ;  /* 0x0000002014111981 */ /* 0x0082e8000c1e1100 */
[----:B----4-:R-:W-:Y:S04]  /*27450*/  STL [R1+0x33e0], R14 ;  /* 0x0033e00e01007387 */ /* 0x010fe80000100800 */
[----:B------:R-:W4:Y:S04]  /*27460*/  LDL R25, [R1+0x13c8] ;  /* 0x0013c80001197983 */ /* 0x000f280000100800 */
[----:B------:R-:W3:Y:S01]  /*27470*/  LDL R24, [R1+0x13cc] ;  /* 0x0013cc0001187983 */ /* 0x000ee20000100800 */
[----:B0-----:R-:W-:Y:S01]  /*27480*/  PRMT R18, RZ, 0x7610, R18 ;  /* 0x00007610ff127816 */ /* 0x001fe20000000012 */
[----:B-1----:R-:W-:-:S02]  /*27490*/  @P1 IMAD.MOV.U32 R20, RZ, RZ, R26 ;  /* 0x000000ffff141224 */ /* 0x002fc400078e001a */
[----:B------:R-:W-:Y:S01]  /*274a0*/  @P1 IMAD.MOV.U32 R21, RZ, RZ, R27 ;  /* 0x000000ffff151224 */ /* 0x000fe200078e001b */
[----:B------:R-:W-:-:S04]  /*274b0*/  PRMT R19, RZ, 0x7610, R19 ;  /* 0x00007610ff137816 */ /* 0x000fc80000000013 */
[----:B------:R0:W3:Y:S04]  /*274c0*/  @P1 LDG.E.U8 R18, desc[UR32][R20.64] ;  /* 0x0000002014121981 */ /* 0x0000e8000c1e1100 */
[----:B--2---:R4:W2:Y:S01]  /*274d0*/  @P1 LDG.E.U8 R19, desc[UR32][R22.64] ;  /* 0x0000002016131981 */ /* 0x0048a2000c1e1100 */
[----:B0-----:R-:W-:-:S03]  /*274e0*/  PRMT R20, RZ, 0x7610, R20 ;  /* 0x00007610ff147816 */ /* 0x001fc60000000014 */
[----:B------:R-:W-:Y:S04]  /*274f0*/  STL [R1+0x33e4], R15 ;  /* 0x0033e40f01007387 */ /* 0x000fe80000100800 */
[----:B------:R-:W2:Y:S04]  /*27500*/  LDL R5, [R1+0x1380] ;  /* 0x0013800001057983 */ /* 0x000ea80000100800 */
[----:B------:R-:W2:Y:S04]  /*27510*/  LDL R0, [R1+0x1384] ;  /* 0x0013840001007983 */ /* 0x000ea80000100800 */
[----:B------:R0:W-:Y:S04]  /*27520*/  STL [R1+0x33e8], R16 ;  /* 0x0033e81001007387 */ /* 0x0001e80000100800 */
[----:B------:R-:W2:Y:S04]  /*27530*/  LDL R28, [R1+0x1378] ;  /* 0x00137800011c7983 */ /* 0x000ea80000100800 */
[----:B0-----:R-:W2:Y:S01]  /*27540*/  LDL R16, [R1+0x137c] ;  /* 0x00137c0001107983 */ /* 0x001ea20000100800 */
[----:B----4-:R-:W-:-:S02]  /*27550*/  @P1 IMAD.MOV.U32 R23, RZ, RZ, R25 ;  /* 0x000000ffff171224 */ /* 0x010fc400078e0019 */
[----:B---3--:R-:W-:-:S05]  /*27560*/  @P1 IMAD.MOV.U32 R22, RZ, RZ, R24 ;  /* 0x000000ffff161224 */ /* 0x008fca00078e0018 */
[----:B------:R0:W3:Y:S04]  /*27570*/  @P1 LDG.E.U8 R20, desc[UR32][R22.64] ;  /* 0x0000002016141981 */ /* 0x0000e8000c1e1100 */
[----:B------:R-:W-:Y:S04]  /*27580*/  STL [R1+0x33ec], R17 ;  /* 0x0033ec1101007387 */ /* 0x000fe80000100800 */
[----:B------:R-:W4:Y:S04]  /*27590*/  LDL R15, [R1+0x1370] ;  /* 0x00137000010f7983 */ /* 0x000f280000100800 */
[----:B------:R-:W4:Y:S01]  /*275a0*/  LDL R14, [R1+0x1374] ;  /* 0x00137400010e7983 */ /* 0x000f220000100800 */
[----:B------:R-:W-:-:S03]  /*275b0*/  ISETP.GT.AND P0, PT, R2, 0x3d, PT ;  /* 0x0000003d0200780c */ /* 0x000fc60003f04270 */
[----:B------:R1:W-:Y:S04]  /*275c0*/  STL [R1+0x33f0], R18 ;  /* 0x0033f01201007387 */ /* 0x0003e80000100800 */
[----:B------:R-:W4:Y:S04]  /*275d0*/  LDL R27, [R1+0x1368] ;  /* 0x00136800011b7983 */ /* 0x000f280000100800 */
[----:B------:R-:W4:Y:S04]  /*275e0*/  LDL R26, [R1+0x136c] ;  /* 0x00136c00011a7983 */ /* 0x000f280000100800 */
[----:B--2---:R2:W-:Y:S04]  /*275f0*/  STL [R1+0x33f4], R19 ;  /* 0x0033f41301007387 */ /* 0x0045e80000100800 */
[----:B-1----:R-:W4:Y:S04]  /*27600*/  LDL R18, [R1+0x1364] ;  /* 0x0013640001127983 */ /* 0x002f280000100800 */
[----:B--2---:R-:W2:Y:S01]  /*27610*/  LDL R19, [R1+0x1360] ;  /* 0x0013600001137983 */ /* 0x004ea20000100800 */
[----:B------:R-:W-:-:S02]  /*27620*/  @P0 IMAD.MOV.U32 R25, RZ, RZ, R5 ;  /* 0x000000ffff190224 */ /* 0x000fc400078e0005 */
[----:B------:R-:W-:Y:S01]  /*27630*/  @P0 IMAD.MOV.U32 R24, RZ, RZ, R0 ;  /* 0x000000ffff180224 */ /* 0x000fe200078e0000 */
[----:B------:R-:W-:Y:S02]  /*27640*/  PRMT R21, RZ, 0x7610, R21 ;  /* 0x00007610ff157816 */ /* 0x000fe40000000015 */
[----:B0-----:R-:W-:-:S04]  /*27650*/  PRMT R22, RZ, 0x7610, R22 ;  /* 0x00007610ff167816 */ /* 0x001fc80000000016 */
[----:B------:R0:W2:Y:S02]  /*27660*/  @P0 LDG.E.U8 R21, desc[UR32][R24.64] ;  /* 0x0000002018150981 */ /* 0x0000a4000c1e1100 */
[----:B0-----:R-:W-:Y:S02]  /*27670*/  @P0 IMAD.MOV.U32 R25, RZ, RZ, R28 ;  /* 0x000000ffff190224 */ /* 0x001fe400078e001c */
[----:B------:R-:W-:-:S05]  /*27680*/  @P0 IMAD.MOV.U32 R24, RZ, RZ, R16 ;  /* 0x000000ffff180224 */ /* 0x000fca00078e0010 */
[----:B------:R4:W2:Y:S04]  /*27690*/  @P0 LDG.E.U8 R22, desc[UR32][R24.64] ;  /* 0x0000002018160981 */ /* 0x0008a8000c1e1100 */
[----:B---3--:R0:W-:Y:S04]  /*276a0*/  STL [R1+0x33f8], R20 ;  /* 0x0033f81401007387 */ /* 0x0081e80000100800 */
[----:B------:R-:W3:Y:S04]  /*276b0*/  LDL R5, [R1+0x1358] ;  /* 0x0013580001057983 */ /* 0x000ee80000100800 */
[----:B------:R-:W3:Y:S04]  /*276c0*/  LDL R0, [R1+0x135c] ;  /* 0x00135c0001007983 */ /* 0x000ee80000100800 */
[----:B------:R-:W3:Y:S04]  /*276d0*/  LDL R17, [R1+0x1350] ;  /* 0x0013500001117983 */ /* 0x000ee80000100800 */
[----:B------:R-:W3:Y:S01]  /*276e0*/  LDL R16, [R1+0x1354] ;  /* 0x0013540001107983 */ /* 0x000ee20000100800 */
[----:B----4-:R-:W-:-:S02]  /*276f0*/  @P0 IMAD.MOV.U32 R24, RZ, RZ, R14 ;  /* 0x000000ffff180224 */ /* 0x010fc400078e000e */
[----:B------:R-:W-:Y:S01]  /*27700*/  @P0 IMAD.MOV.U32 R25, RZ, RZ, R15 ;  /* 0x000000ffff190224 */ /* 0x000fe200078e000f */
[----:B------:R-:W4:Y:S04]  /*27710*/  LDL R14, [R1+0x134c] ;  /* 0x00134c00010e7983 */ /* 0x000f280000100800 */
[----:B------:R-:W4:Y:S01]  /*27720*/  LDL R15, [R1+0x1348] ;  /* 0x00134800010f7983 */ /* 0x000f220000100800 */
[----:B------:R-:W-:Y:S02]  /*27730*/  PRMT R23, RZ, 0x7610, R23 ;  /* 0x00007610ff177816 */ /* 0x000fe40000000017 */
[----:B------:R-:W-:Y:S01]  /*27740*/  ISETP.GT.AND P1, PT, R2, 0x3e, PT ;  /* 0x0000003e0200780c */ /* 0x000fe20003f24270 */
[----:B------:R-:W4:Y:S04]  /*27750*/  LDL R36, [R1+0x1320] ;  /* 0x0013200001247983 */ /* 0x000f280000100800 */
[----:B0-----:R-:W4:Y:S04]  /*27760*/  LDL R20, [R1+0x1324] ;  /* 0x0013240001147983 */ /* 0x001f280000100800 */
[----:B------:R0:W4:Y:S01]  /*27770*/  @P0 LDG.E.U8 R23, desc[UR32][R24.64] ;  /* 0x0000002018170981 */ /* 0x000122000c1e1100 */
[----:B------:R-:W-:-:S02]  /*27780*/  PRMT R33, RZ, 0x7610, R33 ;  /* 0x00007610ff217816 */ /* 0x000fc40000000021 */
[----:B------:R-:W-:Y:S02]  /*27790*/  PRMT R35, RZ, 0x7610, R35 ;  /* 0x00007610ff237816 */ /* 0x000fe40000000023 */
[----:B------:R-:W-:Y:S02]  /*277a0*/  PRMT R37, RZ, 0x7610, R37 ;  /* 0x00007610ff257816 */ /* 0x000fe40000000025 */
[----:B------:R-:W-:Y:S02]  /*277b0*/  PRMT R39, RZ, 0x7610, R39 ;  /* 0x00007610ff277816 */ /* 0x000fe40000000027 */
[----:B------:R-:W-:Y:S02]  /*277c0*/  PRMT R41, RZ, 0x7610, R41 ;  /* 0x00007610ff297816 */ /* 0x000fe40000000029 */
[----:B------:R-:W-:Y:S02]  /*277d0*/  PRMT R43, RZ, 0x7610, R43 ;  /* 0x00007610ff2b7816 */ /* 0x000fe4000000002b */
[----:B------:R-:W-:-:S02]  /*277e0*/  PRMT R45, RZ, 0x7610, R45 ;  /* 0x00007610ff2d7816 */ /* 0x000fc4000000002d */
[----:B------:R-:W-:Y:S01]  /*277f0*/  PRMT R47, RZ, 0x7610, R47 ;  /* 0x00007610ff2f7816 */ /* 0x000fe2000000002f */
[----:B------:R-:W4:Y:S01]  /*27800*/  LDL R40, [R1+0x12f0] ;  /* 0x0012f00001287983 */ /* 0x000f220000100800 */
[----:B0-----:R-:W-:Y:S02]  /*27810*/  PRMT R24, RZ, 0x7610, R24 ;  /* 0x00007610ff187816 */ /* 0x001fe40000000018 */
[----:B------:R-:W-:Y:S01]  /*27820*/  PRMT R25, RZ, 0x7610, R25 ;  /* 0x00007610ff197816 */ /* 0x000fe20000000019 */
[----:B------:R-:W4:Y:S04]  /*27830*/  LDL R38, [R1+0x12f4] ;  /* 0x0012f40001267983 */ /* 0x000f280000100800 */
[----:B------:R0:W4:Y:S02]  /*27840*/  @P0 LDG.E.U8 R24, desc[UR32][R26.64] ;  /* 0x000000201a180981 */ /* 0x000124000c1e1100 */
[----:B0-----:R-:W-:-:S02]  /*27850*/  @P0 IMAD.MOV.U32 R26, RZ, RZ, R18 ;  /* 0x000000ffff1a0224 */ /* 0x001fc400078e0012 */
[----:B--2---:R-:W-:Y:S01]  /*27860*/  @P0 IMAD.MOV.U32 R27, RZ, RZ, R19 ;  /* 0x000000ffff1b0224 */ /* 0x004fe200078e0013 */
[----:B------:R-:W2:Y:S04]  /*27870*/  LDL R18, [R1+0x1344] ;  /* 0x0013440001127983 */ /* 0x000ea80000100800 */
[----:B------:R-:W2:Y:S04]  /*27880*/  LDL R19, [R1+0x1340] ;  /* 0x0013400001137983 */ /* 0x000ea80000100800 */
[----:B------:R0:W2:Y:S02]  /*27890*/  @P0 LDG.E.U8 R25, desc[UR32][R26.64] ;  /* 0x000000201a190981 */ /* 0x0000a4000c1e1100 */
[----:B0-----:R-:W-:Y:S01]  /*278a0*/  PRMT R26, RZ, 0x7610, R26 ;  /* 0x00007610ff1a7816 */ /* 0x001fe2000000001a */
[----:B---3--:R-:W-:-:S02]  /*278b0*/  @P0 IMAD.MOV.U32 R29, RZ, RZ, R5 ;  /* 0x000000ffff1d0224 */ /* 0x008fc400078e0005 */
[----:B------:R-:W-:Y:S01]  /*278c0*/  @P0 IMAD.MOV.U32 R28, RZ, RZ, R0 ;  /* 0x000000ffff1c0224 */ /* 0x000fe200078e0000 */
[----:B------:R-:W3:Y:S04]  /*278d0*/  LDL R5, [R1+0x1338] ;  /* 0x0013380001057983 */ /* 0x000ee80000100800 */
[----:B------:R-:W3:Y:S04]  /*278e0*/  LDL R0, [R1+0x133c] ;  /* 0x00133c0001007983 */ /* 0x000ee80000100800 */
[----:B------:R0:W3:Y:S01]  /*278f0*/  @P0 LDG.E.U8 R26, desc[UR32][R28.64] ;  /* 0x000000201c1a0981 */ /* 0x0000e2000c1e1100 */
[----:B----4-:R-:W-:-:S02]  /*27900*/  @P0 IMAD.MOV.U32 R30, RZ, RZ, R14 ;  /* 0x000000ffff1e0224 */ /* 0x010fc400078e000e */
[----:B------:R-:W-:Y:S01]  /*27910*/  @P0 IMAD.MOV.U32 R31, RZ, RZ, R15 ;  /* 0x000000ffff1f0224 */ /* 0x000fe200078e000f */
[----:B------:R-:W4:Y:S04]  /*27920*/  LDL R14, [R1+0x132c] ;  /* 0x00132c00010e7983 */ /* 0x000f280000100800 */
[----:B------:R-:W4:Y:S01]  /*27930*/  LDL R15, [R1+0x1328] ;  /* 0x00132800010f7983 */ /* 0x000f220000100800 */
[----:B0-----:R-:W-:Y:S02]  /*27940*/  @P0 IMAD.MOV.U32 R28, RZ, RZ, R16 ;  /* 0x000000ffff1c0224 */ /* 0x001fe400078e0010 */
[----:B------:R-:W-:Y:S01]  /*27950*/  @P0 IMAD.MOV.U32 R29, RZ, RZ, R17 ;  /* 0x000000ffff1d0224 */ /* 0x000fe200078e0011 */
[----:B------:R-:W4:Y:S04]  /*27960*/  LDL R16, [R1+0x1334] ;  /* 0x0013340001107983 */ /* 0x000f280000100800 */
[----:B------:R-:W4:Y:S01]  /*27970*/  LDL R17, [R1+0x1330] ;  /* 0x0013300001117983 */ /* 0x000f220000100800 */
[----:B------:R-:W-:-:S06]  /*27980*/  PRMT R27, RZ, 0x7610, R27 ;  /* 0x00007610ff1b7816 */ /* 0x000fcc000000001b */
[----:B------:R0:W4:Y:S02]  /*27990*/  @P0 LDG.E.U8 R27, desc[UR32][R28.64] ;  /* 0x000000201c1b0981 */ /* 0x000124000c1e1100 */
[----:B0-----:R-:W-:Y:S02]  /*279a0*/  PRMT R28, RZ, 0x7610, R28 ;  /* 0x00007610ff1c7816 */ /* 0x001fe4000000001c */
[----:B------:R-:W-:-:S04]  /*279b0*/  PRMT R29, RZ, 0x7610, R29 ;  /* 0x00007610ff1d7816 */ /* 0x000fc8000000001d */
[----:B------:R2:W4:Y:S02]  /*279c0*/  @P0 LDG.E.U8 R28, desc[UR32][R30.64] ;  /* 0x000000201e1c0981 */ /* 0x000524000c1e1100 */
[----:B--2---:R-:W-:Y:S02]  /*279d0*/  @P1 IMAD.MOV.U32 R30, RZ, RZ, R18 ;  /* 0x000000ffff1e1224 */ /* 0x004fe400078e0012 */
[----:B------:R-:W-:Y:S01]  /*279e0*/  @P1 IMAD.MOV.U32 R31, RZ, RZ, R19 ;  /* 0x000000ffff1f1224 */ /* 0x000fe200078e0013 */
[----:B------:R-:W2:Y:S04]  /*279f0*/  LDL R18, [R1+0x1314] ;  /* 0x0013140001127983 */ /* 0x000ea80000100800 */
[----:B------:R-:W2:Y:S04]  /*27a00*/  LDL R19, [R1+0x1310] ;  /* 0x0013100001137983 */ /* 0x000ea80000100800 */
[----:B------:R3:W2:Y:S02]  /*27a10*/  @P1 LDG.E.U8 R29, desc[UR32][R30.64] ;  /* 0x000000201e1d1981 */ /* 0x0006a4000c1e1100 */
[----:B---3--:R-:W-:-:S02]  /*27a20*/  @P1 IMAD.MOV.U32 R31, RZ, RZ, R5 ;  /* 0x000000ffff1f1224 */ /* 0x008fc400078e0005 */
[----:B------:R-:W-:Y:S01]  /*27a30*/  @P1 IMAD.MOV.U32 R30, RZ, RZ, R0 ;  /* 0x000000ffff1e1224 */ /* 0x000fe200078e0000 */
[----:B------:R-:W3:Y:S04]  /*27a40*/  LDL R5, [R1+0x1318] ;  /* 0x0013180001057983 */ /* 0x000ee80000100800 */
[----:B------:R-:W2:Y:S04]  /*27a50*/  LDL R0, [R1+0x131c] ;  /* 0x00131c0001007983 */ /* 0x000ea80000100800 */
[----:B------:R4:W2:Y:S02]  /*27a60*/  @P1 LDG.E.U8 R33, desc[UR32][R30.64] ;  /* 0x000000201e211981 */ /* 0x0008a4000c1e1100 */
[----:B----4-:R-:W-:-:S02]  /*27a70*/  @P1 IMAD.MOV.U32 R30, RZ, RZ, R16 ;  /* 0x000000ffff1e1224 */ /* 0x010fc400078e0010 */
[----:B------:R-:W-:Y:S01]  /*27a80*/  @P1 IMAD.MOV.U32 R31, RZ, RZ, R17 ;  /* 0x000000ffff1f1224 */ /* 0x000fe200078e0011 */
[----:B------:R-:W4:Y:S04]  /*27a90*/  LDL R16, [R1+0x130c] ;  /* 0x00130c0001107983 */ /* 0x000f280000100800 */
[----:B------:R-:W4:Y:S04]  /*27aa0*/  LDL R17, [R1+0x1308] ;  /* 0x0013080001117983 */ /* 0x000f280000100800 */
[----:B------:R0:W4:Y:S02]  /*27ab0*/  @P1 LDG.E.U8 R35, desc[UR32][R30.64] ;  /* 0x000000201e231981 */ /* 0x000124000c1e1100 */
[----:B0-----:R-:W-:-:S02]  /*27ac0*/  @P1 IMAD.MOV.U32 R30, RZ, RZ, R14 ;  /* 0x000000ffff1e1224 */ /* 0x001fc400078e000e */
[----:B------:R-:W-:Y:S01]  /*27ad0*/  @P1 IMAD.MOV.U32 R31, RZ, RZ, R15 ;  /* 0x000000ffff1f1224 */ /* 0x000fe200078e000f */
[----:B------:R-:W4:Y:S04]  /*27ae0*/  LDL R14, [R1+0x1304] ;  /* 0x00130400010e7983 */ /* 0x000f280000100800 */
[----:B------:R-:W4:Y:S04]  /*27af0*/  LDL R15, [R1+0x1300] ;  /* 0x00130000010f7983 */ /* 0x000f280000100800 */
[----:B------:R0:W4:Y:S02]  /*27b00*/  @P1 LDG.E.U8 R37, desc[UR32][R30.64] ;  /* 0x000000201e251981 */ /* 0x000124000c1e1100 */
[----:B0-----:R-:W-:-:S02]  /*27b10*/  @P1 IMAD.MOV.U32 R30, RZ, RZ, R20 ;  /* 0x000000ffff1e1224 */ /* 0x001fc400078e0014 */
[----:B------:R-:W-:Y:S01]  /*27b20*/  @P1 IMAD.MOV.U32 R31, RZ, RZ, R36 ;  /* 0x000000ffff1f1224 */ /* 0x000fe200078e0024 */
[----:B------:R-:W-:Y:S01]  /*27b30*/  ISETP.GT.AND P0, PT, R2, 0x3f, PT ;  /* 0x0000003f0200780c */ /* 0x000fe20003f04270 */
[----:B------:R-:W4:Y:S04]  /*27b40*/  LDL R36, [R1+0x12e8] ;  /* 0x0012e80001247983 */ /* 0x000f280000100800 */
[----:B------:R3:W4:Y:S04]  /*27b50*/  @P1 LDG.E.U8 R39, desc[UR32][R30.64] ;  /* 0x000000201e271981 */ /* 0x000728000c1e1100 */
[----:B------:R-:W4:Y:S01]  /*27b60*/  LDL R20, [R1+0x12ec] ;  /* 0x0012ec0001147983 */ /* 0x000f220000100800 */
[----:B---3--:R-:W-:-:S02]  /*27b70*/  @P1 IMAD.MOV.U32 R31, RZ, RZ, R5 ;  /* 0x000000ffff1f1224 */ /* 0x008fc400078e0005 */
[----:B--2---:R-:W-:Y:S01]  /*27b80*/  @P1 IMAD.MOV.U32 R30, RZ, RZ, R0 ;  /* 0x000000ffff1e1224 */ /* 0x004fe200078e0000 */
[----:B------:R-:W2:Y:S04]  /*27b90*/  LDL R5, [R1+0x12f8] ;  /* 0x0012f80001057983 */ /* 0x000ea80000100800 */
[----:B------:R-:W3:Y:S04]  /*27ba0*/  LDL R0, [R1+0x12fc] ;  /* 0x0012fc0001007983 */ /* 0x000ee80000100800 */
[----:B------:R0:W2:Y:S02]  /*27bb0*/  @P1 LDG.E.U8 R41, desc[UR32][R30.64] ;  /* 0x000000201e291981 */ /* 0x0000a4000c1e1100 */
[----:B0-----:R-:W-:-:S02]  /*27bc0*/  @P1 IMAD.MOV.U32 R30, RZ, RZ, R18 ;  /* 0x000000ffff1e1224 */ /* 0x001fc400078e0012 */
[----:B------:R-:W-:Y:S01]  /*27bd0*/  @P1 IMAD.MOV.U32 R31, RZ, RZ, R19 ;  /* 0x000000ffff1f1224 */ /* 0x000fe200078e0013 */
[----:B------:R-:W2:Y:S04]  /*27be0*/  LDL R18, [R1+0x12e4] ;  /* 0x0012e40001127983 */ /* 0x000ea80000100800 */
[----:B------:R-:W2:Y:S04]  /*27bf0*/  LDL R19, [R1+0x12e0] ;  /* 0x0012e00001137983 */ /* 0x000ea80000100800 */
[----:B------:R4:W2:Y:S02]  /*27c00*/  @P1 LDG.E.U8 R43, desc[UR32][R30.64] ;  /* 0x000000201e2b1981 */ /* 0x0008a4000c1e1100 */
[----:B----4-:R-:W-:-:S02]  /*27c10*/  @P1 IMAD.MOV.U32 R30, RZ, RZ, R16 ;  /* 0x000000ffff1e1224 */ /* 0x010fc400078e0010 */
[----:B------:R-:W-:Y:S01]  /*27c20*/  @P1 IMAD.MOV.U32 R31, RZ, RZ, R17 ;  /* 0x000000ffff1f1224 */ /* 0x000fe200078e0011 */
[----:B------:R-:W4:Y:S04]  /*27c30*/  LDL R16, [R1+0x12dc] ;  /* 0x0012dc0001107983 */ /* 0x000f280000100800 */
[----:B------:R0:W4:Y:S02]  /*27c40*/  @P1 LDG.E.U8 R45, desc[UR32][R30.64] ;  /* 0x000000201e2d1981 */ /* 0x000124000c1e1100 */
[----:B0-----:R-:W-:Y:S02]  /*27c50*/  @P0 IMAD.MOV.U32 R30, RZ, RZ, R14 ;  /* 0x000000ffff1e0224 */ /* 0x001fe400078e000e */
[----:B------:R-:W-:-:S05]  /*27c60*/  @P0 IMAD.MOV.U32 R31, RZ, RZ, R15 ;  /* 0x000000ffff1f0224 */ /* 0x000fca00078e000f */
[----:B------:R-:W3:Y:S01]  /*27c70*/  @P0 LDG.E.U8 R47, desc[UR32][R30.64] ;  /* 0x000000201e2f0981 */ /* 0x000ee2000c1e1100 */
[----:B------:R-:W-:Y:S02]  /*27c80*/  PRMT R49, RZ, 0x7610, R49 ;  /* 0x00007610ff317816 */ /* 0x000fe40000000031 */
[----:B------:R-:W-:Y:S02]  /*27c90*/  PRMT R51, RZ, 0x7610, R51 ;  /* 0x00007610ff337816 */ /* 0x000fe40000000033 */
[----:B------:R-:W-:Y:S02]  /*27ca0*/  PRMT R53, RZ, 0x7610, R53 ;  /* 0x00007610ff357816 */ /* 0x000fe40000000035 */
[----:B------:R-:W-:Y:S01]  /*27cb0*/  PRMT R55, RZ, 0x7610, R55 ;  /* 0x00007610ff377816 */ /* 0x000fe20000000037 */
[----:B---3--:R-:W-:Y:S04]  /*27cc0*/  STL [R1+0x33fc], R47 ;  /* 0x0033fc2f01007387 */ /* 0x008fe80000100800 */
[----:B------:R-:W3:Y:S04]  /*27cd0*/  LDL R17, [R1+0x12d8] ;  /* 0x0012d80001117983 */ /* 0x000ee80000100800 */
[----:B------:R-:W3:Y:S04]  /*27ce0*/  LDL R15, [R1+0x12d0] ;  /* 0x0012d000010f7983 */ /* 0x000ee80000100800 */
[----:B------:R-:W3:Y:S01]  /*27cf0*/  LDL R14, [R1+0x12d4] ;  /* 0x0012d400010e7983 */ /* 0x000ee20000100800 */
[----:B------:R-:W-:-:S02]  /*27d00*/  @P0 IMAD.MOV.U32 R30, RZ, RZ, R0 ;  /* 0x000000ffff1e0224 */ /* 0x000fc400078e0000 */
[----:B--2---:R-:W-:Y:S01]  /*27d10*/  @P0 IMAD.MOV.U32 R31, RZ, RZ, R5 ;  /* 0x000000ffff1f0224 */ /* 0x004fe200078e0005 */
[----:B------:R-:W2:Y:S04]  /*27d20*/  LDL R0, [R1+0x12cc] ;  /* 0x0012cc0001007983 */ /* 0x000ea80000100800 */
[----:B------:R-:W2:Y:S04]  /*27d30*/  LDL R5, [R1+0x12c8] ;  /* 0x0012c80001057983 */ /* 0x000ea80000100800 */
[----:B------:R0:W2:Y:S02]  /*27d40*/  @P0 LDG.E.U8 R49, desc[UR32][R30.64] ;  /* 0x000000201e310981 */ /* 0x0000a4000c1e1100 */
[----:B0-----:R-:W-:-:S02]  /*27d50*/  @P0 IMAD.MOV.U32 R30, RZ, RZ, R38 ;  /* 0x000000ffff1e0224 */ /* 0x001fc400078e0026 */
[----:B------:R-:W-:-:S05]  /*27d60*/  @P0 IMAD.MOV.U32 R31, RZ, RZ, R40 ;  /* 0x000000ffff1f0224 */ /* 0x000fca00078e0028 */
[----:B------:R0:W2:Y:S02]  /*27d70*/  @P0 LDG.E.U8 R51, desc[UR32][R30.64] ;  /* 0x000000201e330981 */ /* 0x0000a4000c1e1100 */
[----:B0-----:R-:W-:Y:S02]  /*27d80*/  @P0 IMAD.MOV.U32 R30, RZ, RZ, R20 ;  /* 0x000000ffff1e0224 */ /* 0x001fe400078e0014 */
[----:B------:R-:W-:-:S05]  /*27d90*/  @P0 IMAD.MOV.U32 R31, RZ, RZ, R36 ;  /* 0x000000ffff1f0224 */ /* 0x000fca00078e0024 */
[----:B------:R0:W2:Y:S01]  /*27da0*/  @P0 LDG.E.U8 R53, desc[UR32][R30.64] ;  /* 0x000000201e350981 */ /* 0x0000a2000c1e1100 */
[----:B------:R-:W-:Y:S01]  /*27db0*/  PRMT R57, RZ, 0x7610, R57 ;  /* 0x00007610ff397816 */ /* 0x000fe20000000039 */
[----:B0-----:R-:W-:Y:S02]  /*27dc0*/  @P0 IMAD.MOV.U32 R30, RZ, RZ, R18 ;  /* 0x000000ffff1e0224 */ /* 0x001fe400078e0012 */
[----:B------:R-:W-:-:S05]  /*27dd0*/  @P0 IMAD.MOV.U32 R31, RZ, RZ, R19 ;  /* 0x000000ffff1f0224 */ /* 0x000fca00078e0013 */
[----:B------:R4:W2:Y:S01]  /*27de0*/  @P0 LDG.E.U8 R55, desc[UR32][R30.64] ;  /* 0x000000201e370981 */ /* 0x0008a2000c1e1100 */
[----:B------:R-:W-:Y:S01]  /*27df0*/  PRMT R59, RZ, 0x7610, R59 ;  /* 0x00007610ff3b7816 */ /* 0x000fe2000000003b */
[----:B----4-:R-:W-:Y:S02]  /*27e00*/  @P0 IMAD.MOV.U32 R30, RZ, RZ, R16 ;  /* 0x000000ffff1e0224 */ /* 0x010fe400078e0010 */
[----:B---3--:R-:W-:-:S05]  /*27e10*/  @P0 IMAD.MOV.U32 R31, RZ, RZ, R17 ;  /* 0x000000ffff1f0224 */ /* 0x008fca00078e0011 */
[----:B------:R0:W3:Y:S02]  /*27e20*/  @P0 LDG.E.U8 R57, desc[UR32][R30.64] ;  /* 0x000000201e390981 */ /* 0x0000e4000c1e1100 */
[----:B0-----:R-:W-:Y:S02]  /*27e30*/  @P0 IMAD.MOV.U32 R30, RZ, RZ, R14 ;  /* 0x000000ffff1e0224 */ /* 0x001fe400078e000e */
[----:B------:R-:W-:-:S05]  /*27e40*/  @P0 IMAD.MOV.U32 R31, RZ, RZ, R15 ;  /* 0x000000ffff1f0224 */ /* 0x000fca00078e000f */
[----:B------:R2:W4:Y:S01]  /*27e50*/  @P0 LDG.E.U8 R59, desc[UR32][R30.64] ;  /* 0x000000201e3b0981 */ /* 0x000522000c1e1100 */
[----:B------:R-:W-:Y:S01]  /*27e60*/  PRMT R61, RZ, 0x7610, R61 ;  /* 0x00007610ff3d7816 */ /* 0x000fe2000000003d */
[----:B--2---:R-:W-:Y:S02]  /*27e70*/  @P0 IMAD.MOV.U32 R30, RZ, RZ, R0 ;  /* 0x000000ffff1e0224 */ /* 0x004fe400078e0000 */
[----:B------:R-:W-:-:S05]  /*27e80*/  @P0 IMAD.MOV.U32 R31, RZ, RZ, R5 ;  /* 0x000000ffff1f0224 */ /* 0x000fca00078e0005 */
[----:B------:R-:W2:Y:S04]  /*27e90*/  @P0 LDG.E.U8 R61, desc[UR32][R30.64] ;  /* 0x000000201e3d0981 */ /* 0x000ea8000c1e1100 */
[----:B------:R-:W-:Y:S04]  /*27ea0*/  STL [R1+0x3400], R49 ;  /* 0x0034003101007387 */ /* 0x000fe80000100800 */
[----:B------:R0:W-:Y:S04]  /*27eb0*/  STL [R1+0x3404], R51 ;  /* 0x0034043301007387 */ /* 0x0001e80000100800 */
[----:B------:R1:W-:Y:S01]  /*27ec0*/  STL [R1+0x3408], R53 ;  /* 0x0034083501007387 */ /* 0x0003e20000100800 */
[----:B------:R-:W-:Y:S06]  /*27ed0*/  BAR.SYNC.DEFER_BLOCKING 0x0 ;  /* 0x0000000000007b1d */ /* 0x000fec0000010000 */
[----:B------:R1:W-:Y:S04]  /*27ee0*/  STL [R1+0x340c], R55 ;  /* 0x00340c3701007387 */ /* 0x0003e80000100800 */
[----:B---3--:R-:W-:Y:S04]  /*27ef0*/  STL [R1+0x3410], R57 ;  /* 0x0034103901007387 */ /* 0x008fe80000100800 */
[----:B----4-:R3:W-:Y:S04]  /*27f00*/  STL [R1+0x3414], R59 ;  /* 0x0034143b01007387 */ /* 0x0107e80000100800 */
[----:B0-----:R-:W4:Y:S04]  /*27f10*/  LDL.LU R51, [R1+0xf78] ;  /* 0x000f780001337983 */ /* 0x001f280000300800 */
[----:B------:R-:W4:Y:S04]  /*27f20*/  LDL.LU R49, [R1+0xf74] ;  /* 0x000f740001317983 */ /* 0x000f280000300800 */
        /* <DEDUP_REMOVED lines=22> */
[----:B------:R-:W4:Y:S01]  /*28090*/  LDL.LU R0, [R1+0x768] ;  /* 0x0007680001007983 */ /* 0x000f220000300800 */
[----:B-1----:R-:W0:Y:S01]  /*280a0*/  S2R R53, SR_TID.X ;  /* 0x0000000000357919 */ /* 0x002e220000002100 */
[----:B------:R-:W1:Y:S01]  /*280b0*/  S2R R55, SR_TID.X ;  /* 0x0000000000377919 */ /* 0x000e620000002100 */
[----:B---3--:R-:W3:Y:S01]  /*280c0*/  S2R R59, SR_TID.X ;  /* 0x00000000003b7919 */ /* 0x008ee20000002100 */
[----:B--2---:R-:W-:Y:S04]  /*280d0*/  STL [R1+0x3418], R61 ;  /* 0x0034183d01007387 */ /* 0x004fe80000100800 */
        /* <DEDUP_REMOVED lines=19> */
[----:B------:R3:W-:Y:S01]  /*28210*/  STL [R1+0x33d0], R31 ;  /* 0x0033d01f01007387 */ /* 0x0007e20000100800 */
[----:B0-----:R-:W-:-:S02]  /*28220*/  LOP3.LUT R53, R53, 0x1f, RZ, 0xc0, !PT ;  /* 0x0000001f35357812 */ /* 0x001fc400078ec0ff */
[----:B-1----:R-:W-:Y:S02]  /*28230*/  LOP3.LUT R30, R55, 0x1f, RZ, 0xc0, !PT ;  /* 0x0000001f371e7812 */ /* 0x002fe400078ec0ff */
[----:B------:R-:W-:Y:S02]  /*28240*/  LOP3.LUT R53, R53, 0x20, RZ, 0xfc, !PT ;  /* 0x0000002035357812 */ /* 0x000fe400078efcff */
[-C--:B------:R-:W-:Y:S01]  /*28250*/  ISETP.GE.AND P0, PT, R30, R2.reuse, PT ;  /* 0x000000021e00720c */ /* 0x080fe20003f06270 */
[----:B------:R0:W-:Y:S01]  /*28260*/  STL [R1+0x341c], R30 ;  /* 0x00341c1e01007387 */ /* 0x0001e20000100800 */
[----:B---3--:R-:W-:Y:S02]  /*28270*/  LOP3.LUT R31, R59, 0x1f, RZ, 0xc0, !PT ;  /* 0x0000001f3b1f7812 */ /* 0x008fe400078ec0ff */
[----:B------:R-:W-:Y:S02]  /*28280*/  ISETP.GE.AND P1, PT, R53, R2, PT ;  /* 0x000000023500720c */ /* 0x000fe40003f26270 */
[----:B------:R-:W2:Y:S04]  /*28290*/  LDL.LU R2, [R1+0x764] ;  /* 0x0007640001027983 */ /* 0x000ea80000300800 */
[----:B0-----:R-:W3:Y:S04]  /*282a0*/  LDL.LU R30, [R1+0x760] ;  /* 0x00076000011e7983 */ /* 0x001ee80000300800 */
[----:B------:R-:W3:Y:S04]  /*282b0*/  LDL.LU R61, [R1+0x75c] ;  /* 0x00075c00013d7983 */ /* 0x000ee80000300800 */
[----:B------:R-:W3:Y:S04]  /*282c0*/  LDL.LU R57, [R1+0x758] ;  /* 0x0007580001397983 */ /* 0x000ee80000300800 */
[----:B------:R-:W3:Y:S04]  /*282d0*/  LDL.LU R55, [R1+0x754] ;  /* 0x0007540001377983 */ /* 0x000ee80000300800 */
[----:B------:R-:W3:Y:S04]  /*282e0*/  LDL.LU R53, [R1+0x750] ;  /* 0x0007500001357983 */ /* 0x000ee80000300800 */
[----:B----4-:R0:W-:Y:S04]  /*282f0*/  STS.U8 [R31+UR4], R51 ;  /* 0x000000331f007988 */ /* 0x0101e80008000004 */
[----:B------:R1:W-:Y:S04]  /*28300*/  STS.U8 [R31+UR4+0x20], R49 ;  /* 0x000020311f007988 */ /* 0x0003e80008000004 */
[----:B------:R4:W-:Y:S04]  /*28310*/  STS.U8 [R31+UR4+0x40], R47 ;  /* 0x0000402f1f007988 */ /* 0x0009e80008000004 */
[----:B------:R4:W-:Y:S04]  /*28320*/  STS.U8 [R31+UR4+0x60], R20 ;  /* 0x000060141f007988 */ /* 0x0009e80008000004 */
[----:B------:R4:W-:Y:S04]  /*28330*/  STS.U8 [R31+UR4+0x80], R19 ;  /* 0x000080131f007988 */ /* 0x0009e80008000004 */
[----:B------:R4:W-:Y:S04]  /*28340*/  STS.U8 [R31+UR4+0xa0], R18 ;  /* 0x0000a0121f007988 */ /* 0x0009e80008000004 */
[----:B0-----:R-:W3:Y:S04]  /*28350*/  LDL.LU R51, [R1+0x57c] ;  /* 0x00057c0001337983 */ /* 0x001ee80000300800 */
[----:B-1----:R-:W3:Y:S04]  /*28360*/  LDL.LU R49, [R1+0x518] ;  /* 0x0005180001317983 */ /* 0x002ee80000300800 */
[----:B----4-:R-:W4:Y:S04]  /*28370*/  LDL.LU R47, [R1+0x514] ;  /* 0x00051400012f7983 */ /* 0x010f280000300800 */
[----:B------:R-:W4:Y:S04]  /*28380*/  LDL.LU R20, [R1+0x510] ;  /* 0x0005100001147983 */ /* 0x000f280000300800 */
[----:B------:R-:W4:Y:S04]  /*28390*/  LDL.LU R19, [R1+0x50c] ;  /* 0x00050c0001137983 */ /* 0x000f280000300800 */
[----:B------:R0:W-:Y:S04]  /*283a0*/  STS.U8 [R31+UR4+0xc0], R17 ;  /* 0x0000c0111f007988 */ /* 0x0001e80008000004 */
[----:B------:R-:W4:Y:S04]  /*283b0*/  LDL.LU R18, [R1+0x508] ;  /* 0x0005080001127983 */ /* 0x000f280000300800 */
[----:B------:R1:W-:Y:S04]  /*283c0*/  STS.U8 [R31+UR4+0xe0], R16 ;  /* 0x0000e0101f007988 */ /* 0x0003e80008000004 */
[----:B------:R1:W-:Y:S04]  /*283d0*/  STS.U8 [R31+UR4+0x420], R15 ;  /* 0x0004200f1f007988 */ /* 0x0003e80008000004 */
[----:B------:R1:W-:Y:S04]  /*283e0*/  STS.U8 [R31+UR4+0x400], R14 ;  /* 0x0004000e1f007988 */ /* 0x0003e80008000004 */
[----:B------:R1:W-:Y:S04]  /*283f0*/  STS.U8 [R31+UR4+0x460], R5 ;  /* 0x000460051f007988 */ /* 0x0003e80008000004 */
[----:B------:R1:W-:Y:S04]  /*28400*/  STS.U8 [R31+UR4+0x440], R36 ;  /* 0x000440241f007988 */ /* 0x0003e80008000004 */
[----:B0-----:R-:W4:Y:S04]  /*28410*/  LDL.LU R17, [R1+0x504] ;  /* 0x0005040001117983 */ /* 0x001f280000300800 */
[----:B-1----:R-:W4:Y:S04]  /*28420*/  LDL.LU R16, [R1+0x500] ;  /* 0x0005000001107983 */ /* 0x002f280000300800 */
[----:B------:R-:W4:Y:S04]  /*28430*/  LDL.LU R15, [R1+0x4fc] ;  /* 0x0004fc00010f7983 */ /* 0x000f280000300800 */
        /* <DEDUP_REMOVED lines=28> */
[----:B0-----:R-:W4:Y:S04]  /*28600*/  LDL.LU R0, [R1+0x3fc] ;  /* 0x0003fc0001007983 */ /* 0x001f280000300800 */
[----:B--2---:R0:W-:Y:S04]  /*28610*/  STS.U8 [R31+UR4+0xc40], R2 ;  /* 0x000c40021f007988 */ /* 0x0041e80008000004 */
[----:B---3--:R1:W-:Y:S04]  /*28620*/  STS.U8 [R31+UR4+0xc20], R30 ;  /* 0x000c201e1f007988 */ /* 0x0083e80008000004 */
[----:B------:R2:W-:Y:S04]  /*28630*/  STS.U8 [R31+UR4+0xc00], R61 ;  /* 0x000c003d1f007988 */ /* 0x0005e80008000004 */
[----:B------:R3:W-:Y:S04]  /*28640*/  STS.U8 [R31+UR4+0xce0], R57 ;  /* 0x000ce0391f007988 */ /* 0x0007e80008000004 */
[----:B------:R3:W-:Y:S04]  /*28650*/  STS.U8 [R31+UR4+0xcc0], R55 ;  /* 0x000cc0371f007988 */ /* 0x0007e80008000004 */
[----:B------:R3:W-:Y:S04]  /*28660*/  STS.U8 [R31+UR4+0xca0], R53 ;  /* 0x000ca0351f007988 */ /* 0x0007e80008000004 */
[----:B0-----:R-:W4:Y:S04]  /*28670*/  LDL.LU R2, [R1+0x398] ;  /* 0x0003980001027983 */ /* 0x001f280000300800 */
[----:B-1----:R-:W4:Y:S04]  /*28680*/  LDL.LU R30, [R1+0x394] ;  /* 0x00039400011e7983 */ /* 0x002f280000300800 */
[----:B--2---:R-:W2:Y:S04]  /*28690*/  LDL.LU R61, [R1+0x390] ;  /* 0x00039000013d7983 */ /* 0x004ea80000300800 */
[----:B---3--:R-:W3:Y:S04]  /*286a0*/  LDL.LU R57, [R1+0x38c] ;  /* 0x00038c0001397983 */ /* 0x008ee80000300800 */
[----:B------:R-:W3:Y:S04]  /*286b0*/  LDL.LU R55, [R1+0x388] ;  /* 0x0003880001377983 */ /* 0x000ee80000300800 */
[----:B------:R-:W3:Y:S04]  /*286c0*/  LDL.LU R53, [R1+0x384] ;  /* 0x0003840001357983 */ /* 0x000ee80000300800 */
[----:B------:R0:W-:Y:S04]  /*286d0*/  STS.U8 [R31+UR4+0xc80], R51 ;  /* 0x000c80331f007988 */ /* 0x0001e80008000004 */
[----:B------:R1:W-:Y:S04]  /*286e0*/  STS.U8 [R31+UR4+0x1000], R49 ;  /* 0x001000311f007988 */ /* 0x0003e80008000004 */
[----:B----4-:R4:W-:Y:S04]  /*286f0*/  STS.U8 [R31+UR4+0x1020], R47 ;  /* 0x0010202f1f007988 */ /* 0x0109e80008000004 */
        /* <DEDUP_REMOVED lines=47> */
[----:B------:R-:W-:Y:S04]  /*289f0*/  STS.U8 [R31+UR4+0x1c60], R2 ;  /* 0x001c60021f007988 */ /* 0x000fe80008000004 */
[----:B------:R-:W-:Y:S04]  /*28a00*/  STS.U8 [R31+UR4+0x1c40], R30 ;  /* 0x001c401e1f007988 */ /* 0x000fe80008000004 */
[----:B--2---:R-:W-:Y:S04]  /*28a10*/  STS.U8 [R31+UR4+0x1c20], R61 ;  /* 0x001c203d1f007988 */ /* 0x004fe80008000004 */
[----:B---3--:R-:W-:Y:S04]  /*28a20*/  STS.U8 [R31+UR4+0x1c00], R57 ;  /* 0x001c00391f007988 */ /* 0x008fe80008000004 */
[----:B------:R-:W-:Y:S04]  /*28a30*/  STS.U8 [R31+UR4+0x1ce0], R55 ;  /* 0x001ce0371f007988 */ /* 0x000fe80008000004 */
[----:B------:R-:W-:Y:S04]  /*28a40*/  STS.U8 [R31+UR4+0x1cc0], R53 ;  /* 0x001cc0351f007988 */ /* 0x000fe80008000004 */
[----:B------:R-:W-:Y:S04]  /*28a50*/  STS.U8 [R31+UR4+0x1ca0], R51 ;  /* 0x001ca0331f007988 */ /* 0x000fe80008000004 */
[----:B------:R-:W-:Y:S04]  /*28a60*/  STS.U8 [R31+UR4+0x1c80], R49 ;  /* 0x001c80311f007988 */ /* 0x000fe80008000004 */
[----:B----4-:R-:W-:Y:S04]  /*28a70*/  STS.U8 [R31+UR4+0x2000], R47 ;  /* 0x0020002f1f007988 */ /* 0x010fe80008000004 */
[----:B------:R-:W-:Y:S04]  /*28a80*/  STS.U8 [R31+UR4+0x2020], R20 ;  /* 0x002020141f007988 */ /* 0x000fe80008000004 */
[----:B------:R-:W-:Y:S04]  /*28a90*/  STS.U8 [R31+UR4+0x2040], R19 ;  /* 0x002040131f007988 */ /* 0x000fe80008000004 */
[----:B------:R-:W-:Y:S04]  /*28aa0*/  STS.U8 [R31+UR4+0x2060], R18 ;  /* 0x002060121f007988 */ /* 0x000fe80008000004 */
[----:B------:R-:W-:Y:S04]  /*28ab0*/  STS.U8 [R31+UR4+0x2080], R17 ;  /* 0x002080111f007988 */ /* 0x000fe80008000004 */
[----:B------:R-:W-:Y:S04]  /*28ac0*/  STS.U8 [R31+UR4+0x20a0], R16 ;  /* 0x0020a0101f007988 */ /* 0x000fe80008000004 */
[----:B------:R-:W-:Y:S04]  /*28ad0*/  STS.U8 [R31+UR4+0x20c0], R15 ;  /* 0x0020c00f1f007988 */ /* 0x000fe80008000004 */
[----:B------:R-:W-:Y:S04]  /*28ae0*/  STS.U8 [R31+UR4+0x20e0], R14 ;  /* 0x0020e00e1f007988 */ /* 0x000fe80008000004 */
[----:B------:R-:W-:Y:S04]  /*28af0*/  STS.U8 [R31+UR4+0x2420], R5 ;  /* 0x002420051f007988 */ /* 0x000fe80008000004 */
[----:B------:R0:W-:Y:S04]  /*28b00*/  STS.U8 [R31+UR4+0x2400], R36 ;  /* 0x002400241f007988 */ /* 0x0001e80008000004 */
[----:B------:R1:W-:Y:S04]  /*28b10*/  STS.U8 [R31+UR4+0x2460], R38 ;  /* 0x002460261f007988 */ /* 0x0003e80008000004 */
[----:B------:R-:W-:Y:S04]  /*28b20*/  STS.U8 [R31+UR4+0x2440], R40 ;  /* 0x002440281f007988 */ /* 0x000fe80008000004 */
[----:B------:R-:W-:Y:S04]  /*28b30*/  STS.U8 [R31+UR4+0x24a0], R42 ;  /* 0x0024a02a1f007988 */ /* 0x000fe80008000004 */
[----:B0-----:R-:W2:Y:S04]  /*28b40*/  LDL.LU R36, [R1+0x1fc] ;  /* 0x0001fc0001247983 */ /* 0x001ea80000300800 */
[----:B------:R0:W-:Y:S04]  /*28b50*/  STS.U8 [R31+UR4+0x2480], R44 ;  /* 0x0024802c1f007988 */ /* 0x0001e80008000004 */
[----:B------:R3:W-:Y:S04]  /*28b60*/  STS.U8 [R31+UR4+0x24e0], R46 ;  /* 0x0024e02e1f007988 */ /* 0x0007e80008000004 */
[----:B------:R4:W-:Y:S04]  /*28b70*/  STS.U8 [R31+UR4+0x24c0], R48 ;  /* 0x0024c0301f007988 */ /* 0x0009e80008000004 */
[----:B-1----:R-:W2:Y:S04]  /*28b80*/  LDL.LU R38, [R1+0x198] ;  /* 0x0001980001267983 */ /* 0x002ea80000300800 */
[----:B0-----:R-:W2:Y:S04]  /*28b90*/  LDL.LU R44, [R1+0x194] ;  /* 0x00019400012c7983 */ /* 0x001ea80000300800 */
[----:B------:R0:W-:Y:S04]  /*28ba0*/  STS.U8 [R31+UR4+0x2840], R50 ;  /* 0x002840321f007988 */ /* 0x0001e80008000004 */
[----:B------:R1:W-:Y:S04]  /*28bb0*/  STS.U8 [R31+UR4+0x2860], R52 ;  /* 0x002860341f007988 */ /* 0x0003e80008000004 */
[----:B---3--:R-:W3:Y:S04]  /*28bc0*/  LDL.LU R46, [R1+0x190] ;  /* 0x00019000012e7983 */ /* 0x008ee80000300800 */
[----:B------:R1:W-:Y:S04]  /*28bd0*/  STS.U8 [R31+UR4+0x2800], R54 ;  /* 0x002800361f007988 */ /* 0x0003e80008000004 */
[----:B----4-:R-:W4:Y:S04]  /*28be0*/  LDL.LU R48, [R1+0x18c] ;  /* 0x00018c0001307983 */ /* 0x010f280000300800 */
[----:B------:R-:W-:Y:S04]  /*28bf0*/  STS.U8 [R31+UR4+0x2820], R56 ;  /* 0x002820381f007988 */ /* 0x000fe80008000004 */
[----:B------:R-:W-:Y:S04]  /*28c00*/  STS.U8 [R31+UR4+0x28c0], R58 ;  /* 0x0028c03a1f007988 */ /* 0x000fe80008000004 */
[----:B------:R1:W-:Y:S04]  /*28c10*/  STS.U8 [R31+UR4+0x28e0], R60 ;  /* 0x0028e03c1f007988 */ /* 0x0003e80008000004 */
[----:B0-----:R-:W4:Y:S04]  /*28c20*/  LDL.LU R50, [R1+0x188] ;  /* 0x0001880001327983 */ /* 0x001f280000300800 */
[----:B-1----:R-:W4:Y:S04]  /*28c30*/  LDL.LU R52, [R1+0x184] ;  /* 0x0001840001347983 */ /* 0x002f280000300800 */
[----:B------:R-:W4:Y:S04]  /*28c40*/  LDL.LU R54, [R1+0x180] ;  /* 0x0001800001367983 */ /* 0x000f280000300800 */
[----:B------:R0:W-:Y:S04]  /*28c50*/  STS.U8 [R31+UR4+0x2880], R0 ;  /* 0x002880001f007988 */ /* 0x0001e80008000004 */
[----:B------:R-:W4:Y:S04]  /*28c60*/  LDL.LU R60, [R1+0x17c] ;  /* 0x00017c00013c7983 */ /* 0x000f280000300800 */
        /* <DEDUP_REMOVED lines=22> */
[----:B--2---:R0:W-:Y:S04]  /*28dd0*/  STS.U8 [R31+UR4+0x28a0], R36 ;  /* 0x0028a0241f007988 */ /* 0x0041e80008000004 */
[----:B------:R1:W-:Y:S04]  /*28de0*/  STS.U8 [R31+UR4+0x2c60], R38 ;  /* 0x002c60261f007988 */ /* 0x0003e80008000004 */
[----:B0-----:R-:W2:Y:S04]  /*28df0*/  LDL.LU R36, [R1+0x3480] ;  /* 0x0034800001247983 */ /* 0x001ea80000300800 */
[----:B------:R0:W-:Y:S04]  /*28e00*/  STS.U8 [R31+UR4+0x2c40], R44 ;  /* 0x002c402c1f007988 */ /* 0x0001e80008000004 */
[----:B---3--:R3:W-:Y:S04]  /*28e10*/  STS.U8 [R31+UR4+0x2c20], R46 ;  /* 0x002c202e1f007988 */ /* 0x0087e80008000004 */
[----:B-1----:R-:W2:Y:S04]  /*28e20*/  LDL.LU R38, [R1+0x347c] ;  /* 0x00347c0001267983 */ /* 0x002ea80000300800 */
[----:B----4-:R1:W-:Y:S04]  /*28e30*/  STS.U8 [R31+UR4+0x2c00], R48 ;  /* 0x002c00301f007988 */ /* 0x0103e80008000004 */
[----:B0-----:R-:W4:Y:S04]  /*28e40*/  LDL.LU R44, [R1+0x3478] ;  /* 0x00347800012c7983 */ /* 0x001f280000300800 */
[----:B------:R0:W-:Y:S04]  /*28e50*/  STS.U8 [R31+UR4+0x2ce0], R50 ;  /* 0x002ce0321f007988 */ /* 0x0001e80008000004 */
[----:B------:R0:W-:Y:S04]  /*28e60*/  STS.U8 [R31+UR4+0x2cc0], R52 ;  /* 0x002cc0341f007988 */ /* 0x0001e80008000004 */
[----:B---3--:R-:W3:Y:S04]  /*28e70*/  LDL.LU R46, [R1+0x3474] ;  /* 0x00347400012e7983 */ /* 0x008ee80000300800 */
[----:B-1----:R-:W2:Y:S04]  /*28e80*/  LDL.LU R48, [R1+0x3470] ;  /* 0x0034700001307983 */ /* 0x002ea80000300800 */
[----:B------:R1:W-:Y:S04]  /*28e90*/  STS.U8 [R31+UR4+0x2ca0], R54 ;  /* 0x002ca0361f007988 */ /* 0x0003e80008000004 */
[----:B0-----:R-:W4:Y:S04]  /*28ea0*/  LDL.LU R50, [R1+0x346c] ;  /* 0x00346c0001327983 */ /* 0x001f280000300800 */
[----:B------:R-:W3:Y:S04]  /*28eb0*/  LDL.LU R52, [R1+0x3468] ;  /* 0x0034680001347983 */ /* 0x000ee80000300800 */
[----:B------:R0:W-:Y:S04]  /*28ec0*/  STS.U8 [R31+UR4+0x2c80], R60 ;  /* 0x002c803c1f007988 */ /* 0x0001e80008000004 */
[----:B-1----:R-:W2:Y:S04]  /*28ed0*/  LDL.LU R54, [R1+0x3464] ;  /* 0x0034640001367983 */ /* 0x002ea80000300800 */
[----:B------:R1:W-:Y:S04]  /*28ee0*/  STS.U8 [R31+UR4+0x3000], R0 ;  /* 0x003000001f007988 */ /* 0x0003e80008000004 */
[----:B0-----:R-:W4:Y:S04]  /*28ef0*/  LDL.LU R60, [R1+0x3460] ;  /* 0x00346000013c7983 */ /* 0x001f280000300800 */
[----:B-1----:R-:W3:Y:S04]  /*28f00*/  LDL.LU R0, [R1+0x345c] ;  /* 0x00345c0001007983 */ /* 0x002ee80000300800 */
[----:B------:R-:W-:Y:S04]  /*28f10*/  STS.U8 [R31+UR4+0x3020], R2 ;  /* 0x003020021f007988 */ /* 0x000fe80008000004 */
[----:B------:R-:W-:Y:S04]  /*28f20*/  STS.U8 [R31+UR4+0x3040], R30 ;  /* 0x0030401e1f007988 */ /* 0x000fe80008000004 */
[----:B------:R-:W-:Y:S04]  /*28f30*/  STS.U8 [R31+UR4+0x3060], R61 ;  /* 0x0030603d1f007988 */ /* 0x000fe80008000004 */
[----:B------:R0:W-:Y:S04]  /*28f40*/  STS.U8 [R31+UR4+0x3080], R57 ;  /* 0x003080391f007988 */ /* 0x0001e80008000004 */
[----:B------:R1:W-:Y:S04]  /*28f50*/  STS.U8 [R31+UR4+0x30a0], R55 ;  /* 0x0030a0371f007988 */ /* 0x0003e80008000004 */
[----:B------:R1:W-:Y:S04]  /*28f60*/  STS.U8 [R31+UR4+0x30c0], R53 ;  /* 0x0030c0351f007988 */ /* 0x0003e80008000004 */
[----:B------:R1:W-:Y:S04]  /*28f70*/  STS.U8 [R31+UR4+0x30e0], R51 ;  /* 0x0030e0331f007988 */ /* 0x0003e80008000004 */
[----:B------:R1:W-:Y:S04]  /*28f80*/  STS.U8 [R31+UR4+0x3420], R49 ;  /* 0x003420311f007988 */ /* 0x0003e80008000004 */
[----:B------:R1:W-:Y:S04]  /*28f90*/  STS.U8 [R31+UR4+0x3400], R47 ;  /* 0x0034002f1f007988 */ /* 0x0003e80008000004 */
[----:B0-----:R-:W2:Y:S04]  /*28fa0*/  LDL.LU R57, [R1+0xf58] ;  /* 0x000f580001397983 */ /* 0x001ea80000300800 */
[----:B-1----:R-:W2:Y:S04]  /*28fb0*/  LDL.LU R55, [R1+0xf54] ;  /* 0x000f540001377983 */ /* 0x002ea80000300800 */
[----:B------:R-:W2:Y:S04]  /*28fc0*/  LDL.LU R53, [R1+0xf50] ;  /* 0x000f500001357983 */ /* 0x000ea80000300800 */
[----:B------:R-:W2:Y:S04]  /*28fd0*/  LDL.LU R51, [R1+0xf4c] ;  /* 0x000f4c0001337983 */ /* 0x000ea80000300800 */
[----:B------:R-:W2:Y:S04]  /*28fe0*/  LDL.LU R49, [R1+0xf48] ;  /* 0x000f480001317983 */ /* 0x000ea80000300800 */
[----:B------:R0:W-:Y:S04]  /*28ff0*/  STS.U8 [R31+UR4+0x3460], R20 ;  /* 0x003460141f007988 */ /* 0x0001e80008000004 */
[----:B------:R-:W2:Y:S04]  /*29000*/  LDL.LU R47, [R1+0xf44] ;  /* 0x000f4400012f7983 */ /* 0x000ea80000300800 */
        /* <DEDUP_REMOVED lines=22> */
[----:B------:R-:W2:Y:S01]  /*29170*/  LDL.LU R58, [R1+0x9e4] ;  /* 0x0009e400013a7983 */ /* 0x000ea20000300800 */
[----:B------:R-:W-:-:S04]  /*29180*/  LOP3.LUT R59, R59, 0x1f, RZ, 0xc0, !PT ;  /* 0x0000001f3b3b7812 */ /* 0x000fc800078ec0ff */
[----:B------:R-:W-:Y:S01]  /*29190*/  LOP3.LUT R30, R59, 0x8, RZ, 0x3c, !PT ;  /* 0x000000083b1e7812 */ /* 0x000fe200078e3cff */
[----:B---3--:R0:W-:Y:S04]  /*291a0*/  STS.U8 [R31+UR4+0x3880], R0 ;  /* 0x003880001f007988 */ /* 0x0081e80008000004 */
[----:B0-----:R-:W3:Y:S04]  /*291b0*/  LDL.LU R0, [R1+0x9e0] ;  /* 0x0009e00001007983 */ /* 0x001ee80000300800 */
[----:B----4-:R-:W-:Y:S04]  /*291c0*/  STL [R1+0x332c], R60 ;  /* 0x00332c3c01007387 */ /* 0x010fe80000100800 */
[----:B------:R-:W-:Y:S04]  /*291d0*/  STS.U8 [R31+UR4+0x38a0], R60 ;  /* 0x0038a03c1f007988 */ /* 0x000fe80008000004 */
[----:B------:R-:W-:Y:S04]  /*291e0*/  STL [R1+0x3420], R60 ;  /* 0x0034203c01007387 */ /* 0x000fe80000100800 */
        /* <DEDUP_REMOVED lines=15> */
[----:B------:R0:W-:Y:S04]  /*292e0*/  STL [R1+0x3440], R13 ;  /* 0x0034400d01007387 */ /* 0x0001e80000100800 */
        /* <DEDUP_REMOVED lines=47> */
[----:B------:R-:W2:Y:S04]  /*295e0*/  LDL.LU R58, [R1+0x3f8] ;  /* 0x0003f800013a7983 */ /* 0x000ea80000300800 */
[----:B---3--:R0:W-:Y:S04]  /*295f0*/  STS.U8 [R30+UR4+0x900], R0 ;  /* 0x000900001e007988 */ /* 0x0081e80008000004 */
[----:B0-----:R-:W3:Y:S04]  /*29600*/  LDL.LU R0, [R1+0x3f4] ;  /* 0x0003f40001007983 */ /* 0x001ee80000300800 */
[----:B----4-:R0:W-:Y:S04]  /*29610*/  STS.U8 [R30+UR4+0x920], R13 ;  /* 0x0009200d1e007988 */ /* 0x0101e80008000004 */
        /* <DEDUP_REMOVED lines=16> */
[----:B--2---:R2:W-:Y:S04]  /*29720*/  STS.U8 [R30+UR4+0xda0], R59 ;  /* 0x000da03b1e007988 */ /* 0x0045e80008000004 */
[----:B0-----:R-:W4:Y:S04]  /*29730*/  LDL.LU R7, [R1+0x378] ;  /* 0x0003780001077983 */ /* 0x001f280000300800 */
[----:B-1----:R-:W4:Y:S04]  /*29740*/  LDL.LU R6, [R1+0x374] ;  /* 0x0003740001067983 */ /* 0x002f280000300800 */
[----:B------:R-:W4:Y:S04]  /*29750*/  LDL.LU R60, [R1+0x370] ;  /* 0x00037000013c7983 */ /* 0x000f280000300800 */
[----:B------:R-:W4:Y:S04]  /*29760*/  LDL.LU R2, [R1+0x36c] ;  /* 0x00036c0001027983 */ /* 0x000f280000300800 */
[----:B------:R-:W4:Y:S04]  /*29770*/  LDL.LU R61, [R1+0x368] ;  /* 0x00036800013d7983 */ /* 0x000f280000300800 */
[----:B------:R0:W-:Y:S04]  /*29780*/  STS.U8 [R30+UR4+0xd80], R57 ;  /* 0x000d80391e007988 */ /* 0x0001e80008000004 */
[----:B--2---:R-:W2:Y:S04]  /*29790*/  LDL.LU R59, [R1+0x364] ;  /* 0x00036400013b7983 */ /* 0x004ea80000300800 */
        /* <DEDUP_REMOVED lines=48> */
[----:B--2---:R-:W-:Y:S04]  /*29aa0*/  STS.U8 [R30+UR4+0x1dc0], R59 ;  /* 0x001dc03b1e007988 */ /* 0x004fe80008000004 */
        /* <DEDUP_REMOVED lines=18> */
[----:B0-----:R-:W2:Y:S04]  /*29bd0*/  LDL.LU R56, [R1+0x1f4] ;  /* 0x0001f40001387983 */ /* 0x001ea80000300800 */
[----:B-1----:R-:W4:Y:S04]  /*29be0*/  LDL.LU R58, [R1+0x1f0] ;  /* 0x0001f000013a7983 */ /* 0x002f280000300800 */
        /* <DEDUP_REMOVED lines=28> */
[----:B---3--:R0:W-:Y:S04]  /*29db0*/  STS.U8 [R30+UR4+0x2940], R0 ;  /* 0x002940001e007988 */ /* 0x0081e80008000004 */
[----:B0-----:R-:W3:Y:S04]  /*29dc0*/  LDL.LU R0, [R1+0x5c] ;  /* 0x00005c0001007983 */ /* 0x001ee80000300800 */
[----:B--2---:R0:W-:Y:S04]  /*29dd0*/  STS.U8 [R30+UR4+0x2960], R56 ;  /* 0x002960381e007988 */ /* 0x0041e80008000004 */
[----:B----4-:R1:W-:Y:S04]  /*29de0*/  STS.U8 [R30+UR4+0x2900], R58 ;  /* 0x0029003a1e007988 */ /* 0x0103e80008000004 */
[----:B------:R-:W-:Y:S04]  /*29df0*/  STS.U8 [R30+UR4+0x2920], R13 ;  /* 0x0029200d1e007988 */ /* 0x000fe80008000004 */
[----:B------:R-:W-:Y:S04]  /*29e00*/  STS.U8 [R30+UR4+0x29c0], R12 ;  /* 0x0029c00c1e007988 */ /* 0x000fe80008000004 */
[----:B0-----:R-:W2:Y:S04]  /*29e10*/  LDL.LU R56, [R1+0x3458] ;  /* 0x0034580001387983 */ /* 0x001ea80000300800 */
[----:B-1----:R-:W4:Y:S04]  /*29e20*/  LDL.LU R58, [R1+0x3454] ;  /* 0x00345400013a7983 */ /* 0x002f280000300800 */
        /* <DEDUP_REMOVED lines=29> */
[----:B---3--:R-:W3:Y:S04]  /*2a000*/  LDL.LU R19, [R1+0xe74] ;  /* 0x000e740001137983 */ /* 0x008ee80000300800 */
[----:B------:R-:W3:Y:S04]  /*2a010*/  LDL.LU R18, [R1+0xe70] ;  /* 0x000e700001127983 */ /* 0x000ee80000300800 */
[----:B------:R0:W-:Y:S04]  /*2a020*/  STS.U8 [R30+UR4+0x3500], R16 ;  /* 0x003500101e007988 */ /* 0x0001e80008000004 */
[----:B------:R-:W3:Y:S04]  /*2a030*/  LDL.LU R17, [R1+0xe6c] ;  /* 0x000e6c0001117983 */ /* 0x000ee80000300800 */
[----:B------:R1:W-:Y:S04]  /*2a040*/  STS.U8 [R30+UR4+0x3560], R15 ;  /* 0x0035600f1e007988 */ /* 0x0003e80008000004 */
[----:B------:R1:W-:Y:S04]  /*2a050*/  STS.U8 [R30+UR4+0x3540], R14 ;  /* 0x0035400e1e007988 */ /* 0x0003e80008000004 */
[----:B------:R1:W-:Y:S04]  /*2a060*/  STS.U8 [R30+UR4+0x35a0], R5 ;  /* 0x0035a0051e007988 */ /* 0x0003e80008000004 */
[----:B------:R1:W-:Y:S04]  /*2a070*/  STS.U8 [R30+UR4+0x3580], R40 ;  /* 0x003580281e007988 */ /* 0x0003e80008000004 */
[----:B------:R1:W-:Y:S04]  /*2a080*/  STS.U8 [R30+UR4+0x35e0], R42 ;  /* 0x0035e02a1e007988 */ /* 0x0003e80008000004 */
[----:B0-----:R-:W3:Y:S04]  /*2a090*/  LDL.LU R16, [R1+0xe68] ;  /* 0x000e680001107983 */ /* 0x001ee80000300800 */
[----:B-1----:R-:W3:Y:S04]  /*2a0a0*/  LDL.LU R15, [R1+0xe64] ;  /* 0x000e6400010f7983 */ /* 0x002ee80000300800 */
[----:B------:R-:W3:Y:S04]  /*2a0b0*/  LDL.LU R14, [R1+0xe60] ;  /* 0x000e6000010e7983 */ /* 0x000ee80000300800 */
[----:B------:R-:W3:Y:S04]  /*2a0c0*/  LDL.LU R5, [R1+0xe58] ;  /* 0x000e580001057983 */ /* 0x000ee80000300800 */
[----:B------:R-:W3:Y:S04]  /*2a0d0*/  LDL.LU R40, [R1+0x9c8] ;  /* 0x0009c80001287983 */ /* 0x000ee80000300800 */
[----:B------:R-:W3:Y:S04]  /*2a0e0*/  LDL.LU R42, [R1+0x9c4] ;  /* 0x0009c400012a7983 */ /* 0x000ee80000300800 */
[----:B------:R0:W-:Y:S04]  /*2a0f0*/  STS.U8 [R30+UR4+0x35c0], R0 ;  /* 0x0035c0001e007988 */ /* 0x0001e80008000004 */
[----:B0-----:R-:W3:Y:S01]  /*2a100*/  LDL.LU R0, [R1+0x9c0] ;  /* 0x0009c00001007983 */ /* 0x001ee20000300800 */
[----:B------:R-:W-:-:S03]  /*2a110*/  LOP3.LUT R2, R31, 0x10, RZ, 0x3c, !PT ;  /* 0x000000101f027812 */ /* 0x000fc600078e3cff */
[----:B----4-:R-:W-:Y:S04]  /*2a120*/  STS.U8 [R30+UR4+0x3940], R58 ;  /* 0x0039403a1e007988 */ /* 0x010fe80008000004 */
[----:B--2---:R-:W-:Y:S04]  /*2a130*/  STS.U8 [R30+UR4+0x3960], R56 ;  /* 0x003960381e007988 */ /* 0x004fe80008000004 */
[----:B------:R-:W-:Y:S04]  /*2a140*/  STS.U8 [R30+UR4+0x3900], R54 ;  /* 0x003900361e007988 */ /* 0x000fe80008000004 */
[----:B------:R-:W-:Y:S04]  /*2a150*/  STL [R1+0x3444], R58 ;  /* 0x0034443a01007387 */ /* 0x000fe80000100800 */
[----:B------:R-:W-:Y:S04]  /*2a160*/  STS.U8 [R30+UR4+0x3920], R52 ;  /* 0x003920341e007988 */ /* 0x000fe80008000004 */
[----:B------:R0:W-:Y:S04]  /*2a170*/  STL [R1+0x3448], R56 ;  /* 0x0034483801007387 */ /* 0x0001e80000100800 */
[----:B------:R-:W-:Y:S04]  /*2a180*/  STS.U8 [R30+UR4+0x39c0], R50 ;  /* 0x0039c0321e007988 */ /* 0x000fe80008000004 */
[----:B------:R-:W-:Y:S04]  /*2a190*/  STS.U8 [R30+UR4+0x39e0], R48 ;  /* 0x0039e0301e007988 */ /* 0x000fe80008000004 */
[----:B------:R-:W-:Y:S04]  /*2a1a0*/  STS.U8 [R30+UR4+0x3980], R46 ;  /* 0x0039802e1e007988 */ /* 0x000fe80008000004 */
[----:B------:R-:W-:Y:S04]  /*2a1b0*/  STS.U8 [R30+UR4+0x39a0], R44 ;  /* 0x0039a02c1e007988 */ /* 0x000fe80008000004 */
[----:B------:R-:W-:Y:S04]  /*2a1c0*/  STS.U8 [R30+UR4+0x3d60], R21 ;  /* 0x003d60151e007988 */ /* 0x000fe80008000004 */
[----:B------:R-:W-:Y:S04]  /*2a1d0*/  STS.U8 [R30+UR4+0x3d40], R22 ;  /* 0x003d40161e007988 */ /* 0x000fe80008000004 */
[----:B0-----:R-:W2:Y:S04]  /*2a1e0*/  LDL.LU R56, [R1+0x9bc] ;  /* 0x0009bc0001387983 */ /* 0x001ea80000300800 */
[----:B------:R-:W4:Y:S04]  /*2a1f0*/  LDL.LU R58, [R1+0x9b8] ;  /* 0x0009b800013a7983 */ /* 0x000f280000300800 */
[----:B------:R-:W4:Y:S04]  /*2a200*/  LDL.LU R13, [R1+0x9b4] ;  /* 0x0009b400010d7983 */ /* 0x000f280000300800 */
[----:B------:R-:W4:Y:S04]  /*2a210*/  LDL.LU R12, [R1+0x9b0] ;  /* 0x0009b000010c7983 */ /* 0x000f280000300800 */
[----:B------:R-:W4:Y:S04]  /*2a220*/  LDL.LU R11, [R1+0x9ac] ;  /* 0x0009ac00010b7983 */ /* 0x000f280000300800 */
[----:B------:R-:W-:Y:S04]  /*2a230*/  STS.U8 [R30+UR4+0x3d20], R23 ;  /* 0x003d20171e007988 */ /* 0x000fe80008000004 */
        /* <DEDUP_REMOVED lines=26> */
[----:B---3--:R3:W-:Y:S04]  /*2a3e0*/  STS.U8 [R2+UR4+0x600], R19 ;  /* 0x0006001302007988 */ /* 0x0087e80008000004 */
[----:B------:R3:W-:Y:S04]  /*2a3f0*/  STS.U8 [R2+UR4+0x660], R18 ;  /* 0x0006601202007988 */ /* 0x0007e80008000004 */
[----:B0-----:R-:W4:Y:S04]  /*2a400*/  LDL.LU R51, [R1+0x4c8] ;  /* 0x0004c80001337983 */ /* 0x001f280000300800 */
[----:B-1----:R-:W4:Y:S04]  /*2a410*/  LDL.LU R49, [R1+0x4c4] ;  /* 0x0004c40001317983 */ /* 0x002f280000300800 */
[----:B------:R-:W4:Y:S04]  /*2a420*/  LDL.LU R47, [R1+0x4c0] ;  /* 0x0004c000012f7983 */ /* 0x000f280000300800 */
[----:B------:R-:W4:Y:S04]  /*2a430*/  LDL.LU R20, [R1+0x4bc] ;  /* 0x0004bc0001147983 */ /* 0x000f280000300800 */
[----:B---3--:R-:W3:Y:S04]  /*2a440*/  LDL.LU R19, [R1+0x458] ;  /* 0x0004580001137983 */ /* 0x008ee80000300800 */
        /* <DEDUP_REMOVED lines=12> */
[----:B------:R0:W-:Y:S04]  /*2a510*/  STS.U8 [R2+UR4+0xa60], R42 ;  /* 0x000a602a02007988 */ /* 0x0001e80008000004 */
[----:B------:R-:W3:Y:S04]  /*2a520*/  LDL.LU R40, [R1+0x43c] ;  /* 0x00043c0001287983 */ /* 0x000ee80000300800 */
[----:B0-----:R-:W3:Y:S04]  /*2a530*/  LDL.LU R42, [R1+0x3d8] ;  /* 0x0003d800012a7983 */ /* 0x001ee80000300800 */
[----:B------:R0:W-:Y:S04]  /*2a540*/  STS.U8 [R2+UR4+0xa00], R0 ;  /* 0x000a000002007988 */ /* 0x0001e80008000004 */
[----:B0-----:R-:W3:Y:S04]  /*2a550*/  LDL.LU R0, [R1+0x3d4] ;  /* 0x0003d40001007983 */ /* 0x001ee80000300800 */
[----:B--2---:R0:W-:Y:S04]  /*2a560*/  STS.U8 [R2+UR4+0xa20], R56 ;  /* 0x000a203802007988 */ /* 0x0041e80008000004 */
[----:B----4-:R1:W-:Y:S04]  /*2a570*/  STS.U8 [R2+UR4+0xac0], R58 ;  /* 0x000ac03a02007988 */ /* 0x0103e80008000004 */
[----:B------:R2:W-:Y:S04]  /*2a580*/  STS.U8 [R2+UR4+0xae0], R13 ;  /* 0x000ae00d02007988 */ /* 0x0005e80008000004 */
[----:B------:R4:W-:Y:S04]  /*2a590*/  STS.U8 [R2+UR4+0xa80], R12 ;  /* 0x000a800c02007988 */ /* 0x0009e80008000004 */
[----:B------:R4:W-:Y:S04]  /*2a5a0*/  STS.U8 [R2+UR4+0xaa0], R11 ;  /* 0x000aa00b02007988 */ /* 0x0009e80008000004 */
[----:B------:R4:W-:Y:S04]  /*2a5b0*/  STS.U8 [R2+UR4+0xe60], R10 ;  /* 0x000e600a02007988 */ /* 0x0009e80008000004 */
[----:B0-----:R-:W3:Y:S04]  /*2a5c0*/  LDL.LU R56, [R1+0x3d0] ;  /* 0x0003d00001387983 */ /* 0x001ee80000300800 */
[----:B-1----:R-:W3:Y:S04]  /*2a5d0*/  LDL.LU R58, [R1+0x3cc] ;  /* 0x0003cc00013a7983 */ /* 0x002ee80000300800 */
[----:B--2---:R-:W2:Y:S04]  /*2a5e0*/  LDL.LU R13, [R1+0x3c8] ;  /* 0x0003c800010d7983 */ /* 0x004ea80000300800 */
[----:B----4-:R-:W4:Y:S04]  /*2a5f0*/  LDL.LU R12, [R1+0x3c4] ;  /* 0x0003c400010c7983 */ /* 0x010f280000300800 */
[----:B------:R-:W4:Y:S04]  /*2a600*/  LDL.LU R11, [R1+0x3c0] ;  /* 0x0003c000010b7983 */ /* 0x000f280000300800 */
[----:B------:R0:W-:Y:S04]  /*2a610*/  STS.U8 [R2+UR4+0xe40], R9 ;  /* 0x000e400902007988 */ /* 0x0001e80008000004 */
[----:B------:R-:W4:Y:S04]  /*2a620*/  LDL.LU R10, [R1+0x3bc] ;  /* 0x0003bc00010a7983 */ /* 0x000f280000300800 */
[----:B------:R1:W-:Y:S04]  /*2a630*/  STS.U8 [R2+UR4+0xe20], R8 ;  /* 0x000e200802007988 */ /* 0x0003e80008000004 */
[----:B------:R1:W-:Y:S04]  /*2a640*/  STS.U8 [R2+UR4+0xe00], R7 ;  /* 0x000e000702007988 */ /* 0x0003e80008000004 */
[----:B------:R1:W-:Y:S04]  /*2a650*/  STS.U8 [R2+UR4+0xee0], R6 ;  /* 0x000ee00602007988 */ /* 0x0003e80008000004 */
[----:B------:R1:W-:Y:S04]  /*2a660*/  STS.U8 [R2+UR4+0xec0], R60 ;  /* 0x000ec03c02007988 */ /* 0x0003e80008000004 */
[----:B0-----:R-:W4:Y:S04]  /*2a670*/  LDL.LU R9, [R1+0x358] ;  /* 0x0003580001097983 */ /* 0x001f280000300800 */
[----:B-1----:R-:W4:Y:S04]  /*2a680*/  LDL.LU R8, [R1+0x354] ;  /* 0x0003540001087983 */ /* 0x002f280000300800 */
[----:B------:R-:W4:Y:S04]  /*2a690*/  LDL.LU R7, [R1+0x350] ;  /* 0x0003500001077983 */ /* 0x000f280000300800 */
[----:B------:R0:W-:Y:S04]  /*2a6a0*/  STS.U8 [R2+UR4+0xea0], R30 ;  /* 0x000ea01e02007988 */ /* 0x0001e80008000004 */
[----:B------:R-:W4:Y:S04]  /*2a6b0*/  LDL.LU R6, [R1+0x34c] ;  /* 0x00034c0001067983 */ /* 0x000f280000300800 */
[----:B------:R-:W4:Y:S04]  /*2a6c0*/  LDL.LU R60, [R1+0x348] ;  /* 0x00034800013c7983 */ /* 0x000f280000300800 */
[----:B------:R1:W-:Y:S04]  /*2a6d0*/  STS.U8 [R2+UR4+0xe80], R61 ;  /* 0x000e803d02007988 */ /* 0x0003e80008000004 */
[----:B------:R1:W-:Y:S04]  /*2a6e0*/  STS.U8 [R2+UR4+0x1200], R59 ;  /* 0x0012003b02007988 */ /* 0x0003e80008000004 */
[----:B------:R1:W-:Y:S04]  /*2a6f0*/  STS.U8 [R2+UR4+0x1220], R57 ;  /* 0x0012203902007988 */ /* 0x0003e80008000004 */
[----:B------:R1:W-:Y:S04]  /*2a700*/  STS.U8 [R2+UR4+0x1240], R55 ;  /* 0x0012403702007988 */ /* 0x0003e80008000004 */
[----:B0-----:R-:W4:Y:S04]  /*2a710*/  LDL.LU R30, [R1+0x344] ;  /* 0x00034400011e7983 */ /* 0x001f280000300800 */
[----:B-1----:R-:W4:Y:S04]  /*2a720*/  LDL.LU R61, [R1+0x340] ;  /* 0x00034000013d7983 */ /* 0x002f280000300800 */
[----:B------:R0:W-:Y:S04]  /*2a730*/  STS.U8 [R2+UR4+0x1260], R53 ;  /* 0x0012603502007988 */ /* 0x0001e80008000004 */
[----:B------:R-:W4:Y:S04]  /*2a740*/  LDL.LU R59, [R1+0x33c] ;  /* 0x00033c00013b7983 */ /* 0x000f280000300800 */
[----:B------:R-:W4:Y:S04]  /*2a750*/  LDL.LU R57, [R1+0x2d8] ;  /* 0x0002d80001397983 */ /* 0x000f280000300800 */
[----:B------:R-:W4:Y:S04]  /*2a760*/  LDL.LU R55, [R1+0x2d4] ;  /* 0x0002d40001377983 */ /* 0x000f280000300800 */
[----:B------:R1:W-:Y:S04]  /*2a770*/  STS.U8 [R2+UR4+0x1280], R51 ;  /* 0x0012803302007988 */ /* 0x0003e80008000004 */
[----:B------:R1:W-:Y:S04]  /*2a780*/  STS.U8 [R2+UR4+0x12a0], R49 ;  /* 0x0012a03102007988 */ /* 0x0003e80008000004 */
[----:B------:R1:W-:Y:S04]  /*2a790*/  STS.U8 [R2+UR4+0x12c0], R47 ;  /* 0x0012c02f02007988 */ /* 0x0003e80008000004 */
[----:B0-----:R-:W4:Y:S04]  /*2a7a0*/  LDL.LU R53, [R1+0x2d0] ;  /* 0x0002d00001357983 */ /* 0x001f280000300800 */
[----:B------:R0:W-:Y:S04]  /*2a7b0*/  STS.U8 [R2+UR4+0x12e0], R20 ;  /* 0x0012e01402007988 */ /* 0x0001e80008000004 */
[----:B---3--:R3:W-:Y:S04]  /*2a7c0*/  STS.U8 [R2+UR4+0x1620], R19 ;  /* 0x0016201302007988 */ /* 0x0087e80008000004 */
[----:B-1----:R-:W4:Y:S04]  /*2a7d0*/  LDL.LU R51, [R1+0x2cc] ;  /* 0x0002cc0001337983 */ /* 0x002f280000300800 */
[----:B------:R-:W4:Y:S04]  /*2a7e0*/  LDL.LU R49, [R1+0x2c8] ;  /* 0x0002c80001317983 */ /* 0x000f280000300800 */
[----:B------:R-:W4:Y:S04]  /*2a7f0*/  LDL.LU R47, [R1+0x2c4] ;  /* 0x0002c400012f7983 */ /* 0x000f280000300800 */
[----:B------:R1:W-:Y:S04]  /*2a800*/  STS.U8 [R2+UR4+0x1600], R18 ;  /* 0x0016001202007988 */ /* 0x0003e80008000004 */
[----:B------:R1:W-:Y:S04]  /*2a810*/  STS.U8 [R2+UR4+0x1660], R17 ;  /* 0x0016601102007988 */ /* 0x0003e80008000004 */
[----:B0-----:R-:W4:Y:S04]  /*2a820*/  LDL.LU R20, [R1+0x2c0] ;  /* 0x0002c00001147983 */ /* 0x001f280000300800 */
[----:B---3--:R-:W3:Y:S04]  /*2a830*/  LDL.LU R19, [R1+0x2bc] ;  /* 0x0002bc0001137983 */ /* 0x008ee80000300800 */
[----:B------:R0:W-:Y:S04]  /*2a840*/  STS.U8 [R2+UR4+0x1640], R16 ;  /* 0x0016401002007988 */ /* 0x0001e80008000004 */
[----:B------:R0:W-:Y:S04]  /*2a850*/  STS.U8 [R2+UR4+0x16a0], R15 ;  /* 0x0016a00f02007988 */ /* 0x0001e80008000004 */
[----:B------:R0:W-:Y:S04]  /*2a860*/  STS.U8 [R2+UR4+0x1680], R14 ;  /* 0x0016800e02007988 */ /* 0x0001e80008000004 */
[----:B-1----:R-:W3:Y:S04]  /*2a870*/  LDL.LU R18, [R1+0x258] ;  /* 0x0002580001127983 */ /* 0x002ee80000300800 */
[----:B------:R-:W3:Y:S04]  /*2a880*/  LDL.LU R17, [R1+0x254] ;  /* 0x0002540001117983 */ /* 0x000ee80000300800 */
[----:B------:R1:W-:Y:S04]  /*2a890*/  STS.U8 [R2+UR4+0x16e0], R5 ;  /* 0x0016e00502007988 */ /* 0x0003e80008000004 */
[----:B0-----:R-:W3:Y:S04]  /*2a8a0*/  LDL.LU R16, [R1+0x250] ;  /* 0x0002500001107983 */ /* 0x001ee80000300800 */
[----:B------:R-:W3:Y:S04]  /*2a8b0*/  LDL.LU R15, [R1+0x24c] ;  /* 0x00024c00010f7983 */ /* 0x000ee80000300800 */
[----:B------:R-:W3:Y:S04]  /*2a8c0*/  LDL.LU R14, [R1+0x248] ;  /* 0x00024800010e7983 */ /* 0x000ee80000300800 */
[----:B------:R0:W-:Y:S04]  /*2a8d0*/  STS.U8 [R2+UR4+0x16c0], R40 ;  /* 0x0016c02802007988 */ /* 0x0001e80008000004 */
[----:B------:R0:W-:Y:S04]  /*2a8e0*/  STS.U8 [R2+UR4+0x1a40], R42 ;  /* 0x001a402a02007988 */ /* 0x0001e80008000004 */
[----:B-1----:R-:W3:Y:S04]  /*2a8f0*/  LDL.LU R5, [R1+0x244] ;  /* 0x0002440001057983 */ /* 0x002ee80000300800 */
[----:B0-----:R-:W3:Y:S04]  /*2a900*/  LDL.LU R40, [R1+0x240] ;  /* 0x0002400001287983 */ /* 0x001ee80000300800 */
[----:B------:R-:W3:Y:S04]  /*2a910*/  LDL.LU R42, [R1+0x23c] ;  /* 0x00023c00012a7983 */ /* 0x000ee80000300800 */
[----:B------:R0:W-:Y:S04]  /*2a920*/  STS.U8 [R2+UR4+0x1a60], R0 ;  /* 0x001a600002007988 */ /* 0x0001e80008000004 */
[----:B0-----:R-:W3:Y:S04]  /*2a930*/  LDL.LU R0, [R1+0x1d8] ;  /* 0x0001d80001007983 */ /* 0x001ee80000300800 */
[----:B------:R-:W-:Y:S04]  /*2a940*/  STS.U8 [R2+UR4+0x1a00], R56 ;  /* 0x001a003802007988 */ /* 0x000fe80008000004 */
[----:B------:R-:W-:Y:S04]  /*2a950*/  STS.U8 [R2+UR4+0x1a20], R58 ;  /* 0x001a203a02007988 */ /* 0x000fe80008000004 */
[----:B--2---:R-:W-:Y:S04]  /*2a960*/  STS.U8 [R2+UR4+0x1ac0], R13 ;  /* 0x001ac00d02007988 */ /* 0x004fe80008000004 */
        /* <DEDUP_REMOVED lines=18> */
[----:B---3--:R-:W-:Y:S04]  /*2aa90*/  STS.U8 [R2+UR4+0x22e0], R19 ;  /* 0x0022e01302007988 */ /* 0x008fe80008000004 */
        /* <DEDUP_REMOVED lines=9> */
[----:B-1----:R-:W3:Y:S04]  /*2ab30*/  LDL.LU R42, [R1+0x1d0] ;  /* 0x0001d000012a7983 */ /* 0x002ee80000300800 */
        /* <DEDUP_REMOVED lines=28> */
[----:B------:R0:W-:Y:S04]  /*2ad00*/  STS.U8 [R2+UR4+0x2a40], R0 ;  /* 0x002a400002007988 */ /* 0x0001e80008000004 */
[----:B0-----:R-:W4:Y:S04]  /*2ad10*/  LDL.LU R0, [R1+0x3c] ;  /* 0x00003c0001007983 */ /* 0x001f280000300800 */
[----:B--2---:R0:W-:Y:S04]  /*2ad20*/  STS.U8 [R2+UR4+0x2a60], R40 ;  /* 0x002a602802007988 */ /* 0x0041e80008000004 */
[----:B---3--:R1:W-:Y:S04]  /*2ad30*/  STS.U8 [R2+UR4+0x2a00], R42 ;  /* 0x002a002a02007988 */ /* 0x0083e80008000004 */
[----:B----4-:R-:W-:Y:S04]  /*2ad40*/  STS.U8 [R2+UR4+0x2a20], R56 ;  /* 0x002a203802007988 */ /* 0x010fe80008000004 */
[----:B0-----:R-:W2:Y:S04]  /*2ad50*/  LDL.LU R40, [R1+0x3450] ;  /* 0x0034500001287983 */ /* 0x001ea80000300800 */
[----:B-1----:R-:W3:Y:S04]  /*2ad60*/  LDL.LU R42, [R1+0x344c] ;  /* 0x00344c00012a7983 */ /* 0x002ee80000300800 */
        /* <DEDUP_REMOVED lines=45> */
[----:B0-----:R-:W4:Y:S01]  /*2b040*/  LDL.LU R0, [R1+0x9a4] ;  /* 0x0009a40001007983 */ /* 0x001f220000300800 */
[----:B------:R-:W-:-:S03]  /*2b050*/  LOP3.LUT R31, R31, 0x18, RZ, 0x3c, !PT ;  /* 0x000000181f1f7812 */ /* 0x000fc600078e3cff */
[----:B---3--:R-:W-:Y:S04]  /*2b060*/  STS.U8 [R2+UR4+0x3a40], R42 ;  /* 0x003a402a02007988 */ /* 0x008fe80008000004 */
[----:B--2---:R-:W-:Y:S04]  /*2b070*/  STS.U8 [R2+UR4+0x3a60], R40 ;  /* 0x003a602802007988 */ /* 0x004fe80008000004 */
[----:B------:R-:W-:Y:S04]  /*2b080*/  STS.U8 [R2+UR4+0x3a00], R38 ;  /* 0x003a002602007988 */ /* 0x000fe80008000004 */
[----:B------:R-:W-:Y:S04]  /*2b090*/  STS.U8 [R2+UR4+0x3a20], R36 ;  /* 0x003a202402007988 */ /* 0x000fe80008000004 */
[----:B------:R-:W-:Y:S04]  /*2b0a0*/  STS.U8 [R2+UR4+0x3ac0], R34 ;  /* 0x003ac02202007988 */ /* 0x000fe80008000004 */
[----:B------:R-:W-:Y:S04]  /*2b0b0*/  STS.U8 [R2+UR4+0x3ae0], R32 ;  /* 0x003ae02002007988 */ /* 0x000fe80008000004 */
[----:B------:R0:W-:Y:S04]  /*2b0c0*/  STS.U8 [R2+UR4+0x3a80], R3 ;  /* 0x003a800302007988 */ /* 0x0001e80008000004 */
[----:B------:R-:W-:Y:S04]  /*2b0d0*/  STS.U8 [R2+UR4+0x3aa0], R4 ;  /* 0x003aa00402007988 */ /* 0x000fe80008000004 */
[----:B------:R-:W-:Y:S04]  /*2b0e0*/  STS.U8 [R2+UR4+0x3e60], R29 ;  /* 0x003e601d02007988 */ /* 0x000fe80008000004 */
[----:B------:R-:W-:Y:S04]  /*2b0f0*/  STS.U8 [R2+UR4+0x3e40], R33 ;  /* 0x003e402102007988 */ /* 0x000fe80008000004 */
[----:B------:R-:W-:Y:S04]  /*2b100*/  STS.U8 [R2+UR4+0x3e20], R35 ;  /* 0x003e202302007988 */ /* 0x000fe80008000004 */
[----:B0-----:R-:W2:Y:S04]  /*2b110*/  LDL.LU R3, [R1+0x9a0] ;  /* 0x0009a00001037983 */ /* 0x001ea80000300800 */
[----:B------:R-:W3:Y:S04]  /*2b120*/  LDL.LU R56, [R1+0x99c] ;  /* 0x00099c0001387983 */ /* 0x000ee80000300800 */
[----:B------:R-:W3:Y:S04]  /*2b130*/  LDL.LU R58, [R1+0x998] ;  /* 0x00099800013a7983 */ /* 0x000ee80000300800 */
[----:B------:R-:W3:Y:S04]  /*2b140*/  LDL.LU R13, [R1+0x994] ;  /* 0x00099400010d7983 */ /* 0x000ee80000300800 */
[----:B------:R-:W3:Y:S04]  /*2b150*/  LDL.LU R12, [R1+0x990] ;  /* 0x00099000010c7983 */ /* 0x000ee80000300800 */
[----:B------:R-:W3:Y:S04]  /*2b160*/  LDL.LU R11, [R1+0x76c] ;  /* 0x00076c00010b7983 */ /* 0x000ee80000300800 */
[----:B------:R-:W3:Y:S04]  /*2b170*/  LDL.LU R10, [R1+0x538] ;  /* 0x00053800010a7983 */ /* 0x000ee80000300800 */
[----:B------:R-:W-:Y:S04]  /*2b180*/  STS.U8 [R2+UR4+0x3e00], R37 ;  /* 0x003e002502007988 */ /* 0x000fe80008000004 */
[----:B------:R-:W3:Y:S04]  /*2b190*/  LDL.LU R9, [R1+0x534] ;  /* 0x0005340001097983 */ /* 0x000ee80000300800 */
[----:B------:R-:W-:Y:S04]  /*2b1a0*/  STS.U8 [R2+UR4+0x3ee0], R39 ;  /* 0x003ee02702007988 */ /* 0x000fe80008000004 */
[----:B------:R-:W3:Y:S04]  /*2b1b0*/  LDL.LU R8, [R1+0x530] ;  /* 0x0005300001087983 */ /* 0x000ee80000300800 */
[----:B------:R-:W-:Y:S04]  /*2b1c0*/  STS.U8 [R2+UR4+0x3ec0], R41 ;  /* 0x003ec02902007988 */ /* 0x000fe80008000004 */
[----:B------:R-:W3:Y:S04]  /*2b1d0*/  LDL.LU R7, [R1+0x52c] ;  /* 0x00052c0001077983 */ /* 0x000ee80000300800 */
[----:B------:R-:W-:Y:S04]  /*2b1e0*/  STS.U8 [R2+UR4+0x3ea0], R43 ;  /* 0x003ea02b02007988 */ /* 0x000fe80008000004 */
[----:B------:R-:W3:Y:S04]  /*2b1f0*/  LDL.LU R6, [R1+0x528] ;  /* 0x0005280001067983 */ /* 0x000ee80000300800 */
[----:B------:R0:W-:Y:S04]  /*2b200*/  STS.U8 [R2+UR4+0x3e80], R45 ;  /* 0x003e802d02007988 */ /* 0x0001e80008000004 */
[----:B------:R-:W3:Y:S04]  /*2b210*/  LDL.LU R60, [R1+0x524] ;  /* 0x00052400013c7983 */ /* 0x000ee80000300800 */
[----:B------:R1:W-:Y:S04]  /*2b220*/  STS.U8 [R31+UR4+0x300], R30 ;  /* 0x0003001e1f007988 */ /* 0x0003e80008000004 */
[----:B------:R1:W-:Y:S04]  /*2b230*/  STS.U8 [R31+UR4+0x320], R61 ;  /* 0x0003203d1f007988 */ /* 0x0003e80008000004 */
[----:B----4-:R4:W-:Y:S04]  /*2b240*/  STS.U8 [R31+UR4+0x340], R59 ;  /* 0x0003403b1f007988 */ /* 0x0109e80008000004 */
[----:B------:R4:W-:Y:S04]  /*2b250*/  STS.U8 [R31+UR4+0x360], R57 ;  /* 0x000360391f007988 */ /* 0x0009e80008000004 */
[----:B------:R4:W-:Y:S04]  /*2b260*/  STS.U8 [R31+UR4+0x380], R55 ;  /* 0x000380371f007988 */ /* 0x0009e80008000004 */
[----:B0-----:R-:W3:Y:S04]  /*2b270*/  LDL.LU R2, [R1+0x520] ;  /* 0x0005200001027983 */ /* 0x001ee80000300800 */
[----:B-1----:R-:W3:Y:S04]  /*2b280*/  LDL.LU R30, [R1+0x51c] ;  /* 0x00051c00011e7983 */ /* 0x002ee80000300800 */
[----:B------:R-:W3:Y:S04]  /*2b290*/  LDL.LU R61, [R1+0x4b8] ;  /* 0x0004b800013d7983 */ /* 0x000ee80000300800 */
        /* <DEDUP_REMOVED lines=91> */
[----:B------:R-:W-:Y:S04]  /*2b850*/  STS.U8 [R31+UR4+0x1b60], R3 ;  /* 0x001b60031f007988 */ /* 0x000fe80008000004 */
[----:B------:R0:W-:Y:S04]  /*2b860*/  STS.U8 [R31+UR4+0x1b00], R56 ;  /* 0x001b00381f007988 */ /* 0x0001e80008000004 */
[----:B--2---:R1:W-:Y:S04]  /*2b870*/  STS.U8 [R31+UR4+0x1b20], R58 ;  /* 0x001b203a1f007988 */ /* 0x0043e80008000004 */
[----:B---3--:R2:W-:Y:S04]  /*2b880*/  STS.U8 [R31+UR4+0x1bc0], R13 ;  /* 0x001bc00d1f007988 */ /* 0x0085e80008000004 */
[----:B------:R3:W-:Y:S04]  /*2b890*/  STS.U8 [R31+UR4+0x1be0], R12 ;  /* 0x001be00c1f007988 */ /* 0x0007e80008000004 */
[----:B------:R3:W-:Y:S04]  /*2b8a0*/  STS.U8 [R31+UR4+0x1b80], R11 ;  /* 0x001b800b1f007988 */ /* 0x0007e80008000004 */
[----:B0-----:R-:W4:Y:S04]  /*2b8b0*/  LDL.LU R56, [R1+0x1b8] ;  /* 0x0001b80001387983 */ /* 0x001f280000300800 */
[----:B-1----:R-:W4:Y:S04]  /*2b8c0*/  LDL.LU R58, [R1+0x1b4] ;  /* 0x0001b400013a7983 */ /* 0x002f280000300800 */
[----:B--2---:R-:W2:Y:S04]  /*2b8d0*/  LDL.LU R13, [R1+0x1b0] ;  /* 0x0001b000010d7983 */ /* 0x004ea80000300800 */
[----:B---3--:R-:W3:Y:S04]  /*2b8e0*/  LDL.LU R12, [R1+0x1ac] ;  /* 0x0001ac00010c7983 */ /* 0x008ee80000300800 */
[----:B------:R0:W-:Y:S04]  /*2b8f0*/  STS.U8 [R31+UR4+0x1ba0], R10 ;  /* 0x001ba00a1f007988 */ /* 0x0001e80008000004 */
[----:B------:R1:W-:Y:S04]  /*2b900*/  STS.U8 [R31+UR4+0x1f60], R9 ;  /* 0x001f60091f007988 */ /* 0x0003e80008000004 */
[----:B------:R-:W3:Y:S04]  /*2b910*/  LDL.LU R11, [R1+0x1a8] ;  /* 0x0001a800010b7983 */ /* 0x000ee80000300800 */
        /* <DEDUP_REMOVED lines=8> */
[----:B------:R-:W-:Y:S04]  /*2b9a0*/  STS.U8 [R31+UR4+0x1fc0], R2 ;  /* 0x001fc0021f007988 */ /* 0x000fe80008000004 */
[----:B------:R-:W3:Y:S04]  /*2b9b0*/  LDL.LU R6, [R1+0x134] ;  /* 0x0001340001067983 */ /* 0x000ee80000300800 */
[----:B------:R0:W-:Y:S04]  /*2b9c0*/  STS.U8 [R31+UR4+0x1fa0], R30 ;  /* 0x001fa01e1f007988 */ /* 0x0001e80008000004 */
[----:B------:R-:W3:Y:S04]  /*2b9d0*/  LDL.LU R60, [R1+0x130] ;  /* 0x00013000013c7983 */ /* 0x000ee80000300800 */
[----:B------:R1:W-:Y:S04]  /*2b9e0*/  STS.U8 [R31+UR4+0x1f80], R61 ;  /* 0x001f803d1f007988 */ /* 0x0003e80008000004 */
[----:B----4-:R4:W-:Y:S04]  /*2b9f0*/  STS.U8 [R31+UR4+0x2300], R59 ;  /* 0x0023003b1f007988 */ /* 0x0109e80008000004 */
[----:B------:R4:W-:Y:S04]  /*2ba00*/  STS.U8 [R31+UR4+0x2320], R57 ;  /* 0x002320391f007988 */ /* 0x0009e80008000004 */
[----:B------:R4:W-:Y:S04]  /*2ba10*/  STS.U8 [R31+UR4+0x2340], R55 ;  /* 0x002340371f007988 */ /* 0x0009e80008000004 */
[----:B0-----:R-:W3:Y:S04]  /*2ba20*/  LDL.LU R30, [R1+0x12c] ;  /* 0x00012c00011e7983 */ /* 0x001ee80000300800 */
[----:B-1----:R-:W3:Y:S04]  /*2ba30*/  LDL.LU R61, [R1+0x128] ;  /* 0x00012800013d7983 */ /* 0x002ee80000300800 */
        /* <DEDUP_REMOVED lines=29> */
[----:B------:R-:W4:Y:S04]  /*2bc10*/  LDL.LU R3, [R1+0x24] ;  /* 0x0000240001037983 */ /* 0x000f280000300800 */
[----:B------:R-:W4:Y:S04]  /*2bc20*/  LDL.LU R2, [R1+0x20] ;  /* 0x0000200001027983 */ /* 0x000f280000300800 */
[----:B------:R0:W-:Y:S04]  /*2bc30*/  STS.U8 [R31+UR4+0x2b40], R56 ;  /* 0x002b40381f007988 */ /* 0x0001e80008000004 */
[----:B------:R1:W-:Y:S04]  /*2bc40*/  STS.U8 [R31+UR4+0x2b60], R58 ;  /* 0x002b603a1f007988 */ /* 0x0003e80008000004 */
[----:B--2---:R2:W-:Y:S04]  /*2bc50*/  STS.U8 [R31+UR4+0x2b00], R13 ;  /* 0x002b000d1f007988 */ /* 0x0045e80008000004 */
[----:B---3--:R3:W-:Y:S04]  /*2bc60*/  STS.U8 [R31+UR4+0x2b20], R12 ;  /* 0x002b200c1f007988 */ /* 0x0087e80008000004 */
[----:B------:R3:W-:Y:S04]  /*2bc70*/  STS.U8 [R31+UR4+0x2bc0], R11 ;  /* 0x002bc00b1f007988 */ /* 0x0007e80008000004 */
[----:B0-----:R-:W4:Y:S04]  /*2bc80*/  LDL.LU R56, [R1+0x3448] ;  /* 0x0034480001387983 */ /* 0x001f280000300800 */
[----:B-1----:R-:W4:Y:S04]  /*2bc90*/  LDL.LU R58, [R1+0x3444] ;  /* 0x00344400013a7983 */ /* 0x002f280000300800 */
[----:B--2---:R-:W2:Y:S04]  /*2bca0*/  LDL.LU R13, [R1+0x3440] ;  /* 0x00344000010d7983 */ /* 0x004ea80000300800 */
[----:B---3--:R-:W3:Y:S04]  /*2bcb0*/  LDL.LU R12, [R1+0x343c] ;  /* 0x00343c00010c7983 */ /* 0x008ee80000300800 */
[----:B------:R0:W-:Y:S04]  /*2bcc0*/  STS.U8 [R31+UR4+0x2be0], R10 ;  /* 0x002be00a1f007988 */ /* 0x0001e80008000004 */
[----:B------:R-:W2:Y:S04]  /*2bcd0*/  LDL.LU R11, [R1+0x3438] ;  /* 0x00343800010b7983 */ /* 0x000ea80000300800 */
[----:B------:R1:W-:Y:S04]  /*2bce0*/  STS.U8 [R31+UR4+0x2b80], R9 ;  /* 0x002b80091f007988 */ /* 0x0003e80008000004 */
[----:B------:R1:W-:Y:S04]  /*2bcf0*/  STS.U8 [R31+UR4+0x2ba0], R8 ;  /* 0x002ba0081f007988 */ /* 0x0003e80008000004 */
[----:B------:R1:W-:Y:S04]  /*2bd00*/  STS.U8 [R31+UR4+0x2f60], R7 ;  /* 0x002f60071f007988 */ /* 0x0003e80008000004 */
[----:B------:R1:W-:Y:S04]  /*2bd10*/  STS.U8 [R31+UR4+0x2f40], R6 ;  /* 0x002f40061f007988 */ /* 0x0003e80008000004 */
[----:B0-----:R-:W2:Y:S04]  /*2bd20*/  LDL.LU R10, [R1+0x3434] ;  /* 0x00343400010a7983 */ /* 0x001ea80000300800 */
[----:B-1----:R-:W2:Y:S04]  /*2bd30*/  LDL.LU R9, [R1+0x3430] ;  /* 0x0034300001097983 */ /* 0x002ea80000300800 */
[----:B------:R-:W3:Y:S04]  /*2bd40*/  LDL.LU R8, [R1+0x342c] ;  /* 0x00342c0001087983 */ /* 0x000ee80000300800 */
[----:B------:R0:W-:Y:S04]  /*2bd50*/  STS.U8 [R31+UR4+0x2f20], R60 ;  /* 0x002f203c1f007988 */ /* 0x0001e80008000004 */
[----:B------:R-:W2:Y:S04]  /*2bd60*/  LDL.LU R7, [R1+0x3428] ;  /* 0x0034280001077983 */ /* 0x000ea80000300800 */
[----:B------:R-:W2:Y:S04]  /*2bd70*/  LDL.LU R6, [R1+0x3424] ;  /* 0x0034240001067983 */ /* 0x000ea80000300800 */
[----:B------:R1:W-:Y:S04]  /*2bd80*/  STS.U8 [R31+UR4+0x2f00], R30 ;  /* 0x002f001e1f007988 */ /* 0x0003e80008000004 */
[----:B------:R1:W-:Y:S04]  /*2bd90*/  STS.U8 [R31+UR4+0x2fe0], R61 ;  /* 0x002fe03d1f007988 */ /* 0x0003e80008000004 */
[----:B----4-:R4:W-:Y:S04]  /*2bda0*/  STS.U8 [R31+UR4+0x2fc0], R59 ;  /* 0x002fc03b1f007988 */ /* 0x0109e80008000004 */
[----:B0-----:R-:W3:Y:S04]  /*2bdb0*/  LDL.LU R60, [R1+0x3420] ;  /* 0x00342000013c7983 */ /* 0x001ee80000300800 */
[----:B-1----:R-:W2:Y:S04]  /*2bdc0*/  LDL.LU R30, [R1+0x341c] ;  /* 0x00341c00011e7983 */ /* 0x002ea80000300800 */
[----:B------:R0:W-:Y:S04]  /*2bdd0*/  STS.U8 [R31+UR4+0x2fa0], R57 ;  /* 0x002fa0391f007988 */ /* 0x0001e80008000004 */
[----:B------:R-:W3:Y:S04]  /*2bde0*/  LDL.LU R61, [R1+0x3418] ;  /* 0x00341800013d7983 */ /* 0x000ee80000300800 */
[----:B----4-:R-:W4:Y:S04]  /*2bdf0*/  LDL.LU R59, [R1+0x3414] ;  /* 0x00341400013b7983 */ /* 0x010f280000300800 */
[----:B------:R1:W-:Y:S04]  /*2be00*/  STS.U8 [R31+UR4+0x2f80], R55 ;  /* 0x002f80371f007988 */ /* 0x0003e80008000004 */
[----:B------:R1:W-:Y:S04]  /*2be10*/  STS.U8 [R31+UR4+0x3300], R53 ;  /* 0x003300351f007988 */ /* 0x0003e80008000004 */
[----:B0-----:R-:W2:Y:S04]  /*2be20*/  LDL.LU R57, [R1+0x3410] ;  /* 0x0034100001397983 */ /* 0x001ea80000300800 */
[----:B------:R0:W-:Y:S04]  /*2be30*/  STS.U8 [R31+UR4+0x3320], R51 ;  /* 0x003320331f007988 */ /* 0x0001e80008000004 */
[----:B------:R0:W-:Y:S04]  /*2be40*/  STS.U8 [R31+UR4+0x3340], R49 ;  /* 0x003340311f007988 */ /* 0x0001e80008000004 */
[----:B-1----:R-:W3:Y:S04]  /*2be50*/  LDL.LU R55, [R1+0x340c] ;  /* 0x00340c0001377983 */ /* 0x002ee80000300800 */
[----:B------:R1:W-:Y:S04]  /*2be60*/  STS.U8 [R31+UR4+0x3360], R47 ;  /* 0x0033602f1f007988 */ /* 0x0003e80008000004 */
[----:B------:R-:W4:Y:S04]  /*2be70*/  LDL.LU R53, [R1+0x3408] ;  /* 0x0034080001357983 */ /* 0x000f280000300800 */
[----:B0-----:R-:W2:Y:S04]  /*2be80*/  LDL.LU R51, [R1+0x3404] ;  /* 0x0034040001337983 */ /* 0x001ea80000300800 */
[----:B------:R-:W3:Y:S04]  /*2be90*/  LDL.LU R49, [R1+0x3400] ;  /* 0x0034000001317983 */ /* 0x000ee80000300800 */
[----:B------:R0:W-:Y:S04]  /*2bea0*/  STS.U8 [R31+UR4+0x3380], R20 ;  /* 0x003380141f007988 */ /* 0x0001e80008000004 */
[----:B------:R0:W-:Y:S04]  /*2beb0*/  STS.U8 [R31+UR4+0x33a0], R19 ;  /* 0x0033a0131f007988 */ /* 0x0001e80008000004 */
[----:B-1----:R-:W4:Y:S04]  /*2bec0*/  LDL.LU R47, [R1+0x33fc] ;  /* 0x0033fc00012f7983 */ /* 0x002f280000300800 */
[----:B------:R1:W-:Y:S04]  /*2bed0*/  STS.U8 [R31+UR4+0x33c0], R18 ;  /* 0x0033c0121f007988 */ /* 0x0003e80008000004 */
[----:B------:R1:W-:Y:S04]  /*2bee0*/  STS.U8 [R31+UR4+0x33e0], R17 ;  /* 0x0033e0111f007988 */ /* 0x0003e80008000004 */
[----:B------:R1:W-:Y:S04]  /*2bef0*/  STS.U8 [R31+UR4+0x3720], R16 ;  /* 0x003720101f007988 */ /* 0x0003e80008000004 */
[----:B0-----:R-:W2:Y:S04]  /*2bf00*/  LDL.LU R20, [R1+0x33f8] ;  /* 0x0033f80001147983 */ /* 0x001ea80000300800 */
[----:B------:R-:W3:Y:S04]  /*2bf10*/  LDL.LU R19, [R1+0x33f4] ;  /* 0x0033f40001137983 */ /* 0x000ee80000300800 */
[----:B-1----:R-:W4:Y:S04]  /*2bf20*/  LDL.LU R18, [R1+0x33f0] ;  /* 0x0033f00001127983 */ /* 0x002f280000300800 */
[----:B------:R0:W-:Y:S04]  /*2bf30*/  STS.U8 [R31+UR4+0x3700], R15 ;  /* 0x0037000f1f007988 */ /* 0x0001e80008000004 */
[----:B------:R-:W2:Y:S04]  /*2bf40*/  LDL.LU R17, [R1+0x33ec] ;  /* 0x0033ec0001117983 */ /* 0x000ea80000300800 */
[----:B------:R-:W3:Y:S04]  /*2bf50*/  LDL.LU R16, [R1+0x33e8] ;  /* 0x0033e80001107983 */ /* 0x000ee80000300800 */
[----:B------:R1:W-:Y:S04]  /*2bf60*/  STS.U8 [R31+UR4+0x3760], R14 ;  /* 0x0037600e1f007988 */ /* 0x0003e80008000004 */
[----:B------:R1:W-:Y:S04]  /*2bf70*/  STS.U8 [R31+UR4+0x3740], R5 ;  /* 0x003740051f007988 */ /* 0x0003e80008000004 */
[----:B0-----:R-:W4:Y:S04]  /*2bf80*/  LDL.LU R15, [R1+0x33e4] ;  /* 0x0033e400010f7983 */ /* 0x001f280000300800 */
[----:B-1----:R-:W2:Y:S04]  /*2bf90*/  LDL.LU R14, [R1+0x33e0] ;  /* 0x0033e000010e7983 */ /* 0x002ea80000300800 */
[----:B------:R-:W3:Y:S04]  /*2bfa0*/  LDL.LU R5, [R1+0x33dc] ;  /* 0x0033dc0001057983 */ /* 0x000ee80000300800 */
[----:B------:R0:W-:Y:S04]  /*2bfb0*/  STS.U8 [R31+UR4+0x37a0], R0 ;  /* 0x0037a0001f007988 */ /* 0x0001e80008000004 */
[----:B0-----:R-:W4:Y:S04]  /*2bfc0*/  LDL.LU R0, [R1+0x33d8] ;  /* 0x0033d80001007983 */ /* 0x001f280000300800 */
[----:B------:R-:W-:Y:S04]  /*2bfd0*/  STS.U8 [R31+UR4+0x3780], R3 ;  /* 0x003780031f007988 */ /* 0x000fe80008000004 */
[----:B------:R-:W-:Y:S04]  /*2bfe0*/  STS.U8 [R31+UR4+0x37e0], R2 ;  /* 0x0037e0021f007988 */ /* 0x000fe80008000004 */
[----:B----4-:R0:W-:Y:S04]  /*2bff0*/  STS.U8 [R31+UR4+0x37c0], R0 ;  /* 0x0037c0001f007988 */ /* 0x0101e80008000004 */
[----:B0-----:R-:W4:Y:S04]  /*2c000*/  LDL.LU R0, [R1+0x33d4] ;  /* 0x0033d40001007983 */ /* 0x001f280000300800 */
[----:B------:R-:W4:Y:S04]  /*2c010*/  LDL R3, [R1+0x2664] ;  /* 0x0026640001037983 */ /* 0x000f280000100800 */
[----:B------:R-:W4:Y:S04]  /*2c020*/  LDL R2, [R1+0x2684] ;  /* 0x0026840001027983 */ /* 0x000f280000100800 */
[----:B---3--:R-:W-:Y:S04]  /*2c030*/  STS.U8 [R31+UR4+0x3b40], R5 ;  /* 0x003b40051f007988 */ /* 0x008fe80008000004 */
        /* <DEDUP_REMOVED lines=14> */
[----:B------:R0:W-:Y:S01]  /*2c120*/  STS.U8 [R31+UR4+0x3f80], R61 ;  /* 0x003f803d1f007988 */ /* 0x0001e20008000004 */
[----:B------:R-:W-:Y:S06]  /*2c130*/  BAR.SYNC.DEFER_BLOCKING 0x0 ;  /* 0x0000000000007b1d */ /* 0x000fec0000010000 */
[----:B0-----:R-:W2:Y:S01]  /*2c140*/  LDL.LU R31, [R1+0x33d0] ;  /* 0x0033d000011f7983 */ /* 0x001ea20000300800 */
[----:B----4-:R-:W-:-:S06]  /*2c150*/  PRMT R0, RZ, 0x7610, R0 ;  /* 0x00007610ff007816 */ /* 0x010fcc0000000000 */
[----:B------:R-:W3:Y:S04]  /*2c160*/  @!P1 LDG.E.U8 R0, desc[UR32][R2.64] ;  /* 0x0000002002009981 */ /* 0x000ee8000c1e1100 */
[----:B---3--:R0:W-:Y:S04]  /*2c170*/  STL [R1+0x114], R0 ;  /* 0x0001140001007387 */ /* 0x0081e80000100800 */
[----:B0-----:R-:W3:Y:S04]  /*2c180*/  LDL.LU R0, [R1+0x33cc] ;  /* 0x0033cc0001007983 */ /* 0x001ee80000300800 */
[----:B------:R-:W4:Y:S04]  /*2c190*/  LDL R2, [R1+0x2654] ;  /* 0x0026540001027983 */ /* 0x000f280000100800 */
[----:B------:R-:W4:Y:S01]  /*2c1a0*/  LDL R3, [R1+0x2678] ;  /* 0x0026780001037983 */ /* 0x000f220000100800 */
[----:B--2---:R-:W-:-:S02]  /*2c1b0*/  PRMT R31, RZ, 0x7610, R31 ;  /* 0x00007610ff1f7816 */ /* 0x004fc4000000001f */
[----:B----4-:R-:W-:-:S04]  /*2c1c0*/  @!P0 LOP3.LUT R3, R3, R2, RZ, 0x3c, !PT ;  /* 0x0000000203038212 */ /* 0x010fc800078e3cff */
[----:B------:R-:W-:-:S04]  /*2c1d0*/  @!P0 LOP3.LUT R2, R3, R2, RZ, 0x3c, !PT ;  /* 0x0000000203028212 */ /* 0x000fc800078e3cff */
[----:B------:R-:W-:-:S05]  /*2c1e0*/  @!P0 LOP3.LUT R3, R3, R2, RZ, 0x3c, !PT ;  /* 0x0000000203038212 */ /* 0x000fca00078e3cff */
[----:B------:R-:W2:Y:S04]  /*2c1f0*/  @!P0 LDG.E.U8 R31, desc[UR32][R2.64] ;  /* 0x00000020021f8981 */ /* 0x000ea8000c1e1100 */
[----:B--2---:R0:W-:Y:S04]  /*2c200*/  STL [R1+0x110], R31 ;  /* 0x0001101f01007387 */ /* 0x0041e80000100800 */
[----:B0-----:R-:W2:Y:S04]  /*2c210*/  LDL.LU R31, [R1+0x33c8] ;  /* 0x0033c800011f7983 */ /* 0x001ea80000300800 */
[----:B------:R-:W4:Y:S04]  /*2c220*/  LDL R2, [R1+0x12c4] ;  /* 0x0012c40001027983 */ /* 0x000f280000100800 */
[----:B------:R-:W4:Y:S01]  /*2c230*/  LDL R3, [R1+0x22a0] ;  /* 0x0022a00001037983 */ /* 0x000f220000100800 */
[----:B---3--:R-:W-:-:S02]  /*2c240*/  PRMT R0, RZ, 0x7610, R0 ;  /* 0x00007610ff007816 */ /* 0x008fc40000000000 */
[----:B----4-:R-:W-:-:S04]  /*2c250*/  @!P0 LOP3.LUT R3, R3, R2, RZ, 0x3c, !PT ;  /* 0x0000000203038212 */ /* 0x010fc800078e3cff */
[----:B------:R-:W-:-:S04]  /*2c260*/  @!P0 LOP3.LUT R2, R3, R2, RZ, 0x3c, !PT ;  /* 0x0000000203028212 */ /* 0x000fc800078e3cff */
[----:B------:R-:W-:-:S05]  /*2c270*/  @!P0 LOP3.LUT R3, R3, R2, RZ, 0x3c, !PT ;  /* 0x0000000203038212 */ /* 0x000fca00078e3cff */
        /* <DEDUP_REMOVED lines=275> */
[----:B------:R-:W-:-:S02]  /*2d3b0*/  PRMT R29, RZ, 0x7610, R29 ;  /* 0x00007610ff1d7816 */ /* 0x000fc4000000001d */
[----:B----4-:R-:W-:-:S04]  /*2d3c0*/  @!P1 LOP3.LUT R3, R3, R2, RZ, 0x3c, !PT ;  /* 0x0000000203039212 */ /* 0x010fc800078e3cff */
[----:B------:R-:W-:-:S04]  /*2d3d0*/  @!P1 LOP3.LUT R2, R3, R2, RZ, 0x3c, !PT ;  /* 0x0000000203029212 */ /* 0x000fc800078e3cff */
[----:B------:R-:W-:-:S05]  /*2d3e0*/  @!P1 LOP3.LUT R3, R3, R2, RZ, 0x3c, !PT ;  /* 0x0000000203039212 */ /* 0x000fca00078e3cff */
[----:B------:R0:W4:Y:S04]  /*2d3f0*/  @!P1 LDG.E.U8 R29, desc[UR32][R2.64] ;  /* 0x00000020021d9981 */ /* 0x000128000c1e1100 */
[----:B------:R-:W0:Y:S04]  /*2d400*/  LDL R2, [R1+0x22c4] ;  /* 0x0022c40001027983 */ /* 0x000e280000100800 */
[----:B------:R-:W0:Y:S01]  /*2d410*/  LDL R3, [R1+0x22c8] ;  /* 0x0022c80001037983 */ /* 0x000e220000100800 */
[----:B---3--:R-:W-:Y:S02]  /*2d420*/  PRMT R0, RZ, 0x7610, R0 ;  /* 0x00007610ff007816 */ /* 0x008fe40000000000 */
[----:B0-----:R-:W-:-:S04]  /*2d430*/  @!P0 LOP3.LUT R3, R3, R2, RZ, 0x3c, !PT ;  /* 0x0000000203038212 */ /* 0x001fc800078e3cff */
[----:B------:R-:W-:-:S04]  /*2d440*/  @!P0 LOP3.LUT R2, R3, R2, RZ, 0x3c, !PT ;  /* 0x0000000203028212 */ /* 0x000fc800078e3cff */
[----:B------:R-:W-:-:S05]  /*2d450*/  @!P0 LOP3.LUT R3, R3, R2, RZ, 0x3c, !PT ;  /* 0x0000000203038212 */ /* 0x000fca00078e3cff */
[----:B------:R-:W3:Y:S04]  /*2d460*/  @!P0 LDG.E.U8 R0, desc[UR32][R2.64] ;  /* 0x0000002002008981 */ /* 0x000ee8000c1e1100 */
[----:B----4-:R0:W-:Y:S04]  /*2d470*/  STL [R1+0x90], R29 ;  /* 0x0000901d01007387 */ /* 0x0101e80000100800 */
[----:B0-----:R-:W4:Y:S04]  /*2d480*/  LDL R29, [R1+0x23d0] ;  /* 0x0023d000011d7983 */ /* 0x001f280000100800 */
        /* <DEDUP_REMOVED lines=35> */
[----:B------:R-:W3:Y:S01]  /*2d6c0*/  @!P0 LDG.E.U8 R0, desc[UR32][R2.64] ;  /* 0x0000002002008981 */ /* 0x000ee2000c1e1100 */
[----:B--2---:R-:W-:-:S03]  /*2d6d0*/  PRMT R31, RZ, 0x7610, R31 ;  /* 0x00007610ff1f7816 */ /* 0x004fc6000000001f */
[----:B---3--:R0:W-:Y:S04]  /*2d6e0*/  STL [R1+0x7c], R0 ;  /* 0x00007c0001007387 */ /* 0x0081e80000100800 */
[----:B0-----:R-:W2:Y:S04]  /*2d6f0*/  LDL.LU R0, [R1+0x3338] ;  /* 0x0033380001007983 */ /* 0x001ea80000300800 */
[----:B------:R-:W3:Y:S01]  /*2d700*/  LDL R3, [R1+0x22b0] ;  /* 0x0022b00001037983 */ /* 0x000ee20000100800 */
[----:B------:R-:W-:-:S03]  /*2d710*/  @!P1 IMAD.MOV.U32 R2, RZ, RZ, R29 ;  /* 0x000000ffff029224 */ /* 0x000fc600078e001d */
[----:B------:R-:W4:Y:S04]  /*2d720*/  LDL R29, [R1+0x23ec] ;  /* 0x0023ec00011d7983 */ /* 0x000f280000100800 */
[----:B---3--:R-:W3:Y:S04]  /*2d730*/  @!P1 LDG.E.U8 R31, desc[UR32][R2.64] ;  /* 0x00000020021f9981 */ /* 0x008ee8000c1e1100 */
        /* <DEDUP_REMOVED lines=17> */
[----:B------:R0:W3:Y:S04]  /*2d850*/  @!P1 LDG.E.U8 R31, desc[UR32][R2.64] ;  /* 0x00000020021f9981 */ /* 0x0000e8000c1e1100 */
[----:B------:R-:W0:Y:S04]  /*2d860*/  LDL R2, [R1+0x23a4] ;  /* 0x0023a40001027983 */ /* 0x000e280000100800 */
[----:B------:R-:W0:Y:S01]  /*2d870*/  LDL R3, [R1+0x23dc] ;  /* 0x0023dc0001037983 */ /* 0x000e220000100800 */
[----:B------:R-:W-:Y:S02]  /*2d880*/  PRMT R30, RZ, 0x7610, R30 ;  /* 0x00007610ff1e7816 */ /* 0x000fe4000000001e */
[----:B0-----:R-:W-:-:S04]  /*2d890*/  @!P0 LOP3.LUT R3, R3, R2, RZ, 0x3c, !PT ;  /* 0x0000000203038212 */ /* 0x001fc800078e3cff */
[----:B------:R-:W-:-:S04]  /*2d8a0*/  @!P0 LOP3.LUT R2, R3, R2, RZ, 0x3c, !PT ;  /* 0x0000000203028212 */ /* 0x000fc800078e3cff */
[----:B------:R-:W-:Y:S01]  /*2d8b0*/  @!P0 LOP3.LUT R3, R3, R2, RZ, 0x3c, !PT ;  /* 0x0000000203038212 */ /* 0x000fe200078e3cff */
[----:B---3--:R0:W-:Y:S04]  /*2d8c0*/  STL [R1+0x70], R31 ;  /* 0x0000701f01007387 */ /* 0x0081e80000100800 */
[----:B------:R1:W3:Y:S01]  /*2d8d0*/  @!P0 LDG.E.U8 R30, desc[UR32][R2.64] ;  /* 0x00000020021e8981 */ /* 0x0002e2000c1e1100 */
[----:B------:R-:W-:-:S03]  /*2d8e0*/  PRMT R60, RZ, 0x7610, R60 ;  /* 0x00007610ff3c7816 */ /* 0x000fc6000000003c */
[----:B0-----:R-:W4:Y:S04]  /*2d8f0*/  LDL R31, [R1+0x23fc] ;  /* 0x0023fc00011f7983 */ /* 0x001f280000100800 */
[----:B------:R-:W1:Y:S04]  /*2d900*/  LDL R2, [R1+0x23b8] ;  /* 0x0023b80001027983 */ /* 0x000e680000100800 */
[----:B------:R-:W1:Y:S02]  /*2d910*/  LDL R3, [R1+0x23f0] ;  /* 0x0023f00001037983 */ /* 0x000e640000100800 */
[----:B-1----:R-:W-:-:S04]  /*2d920*/  @!P1 LOP3.LUT R3, R3, R2, RZ, 0x3c, !PT ;  /* 0x0000000203039212 */ /* 0x002fc800078e3cff */
[----:B------:R-:W-:-:S04]  /*2d930*/  @!P1 LOP3.LUT R2, R3, R2, RZ, 0x3c, !PT ;  /* 0x0000000203029212 */ /* 0x000fc800078e3cff */
[----:B------:R-:W-:-:S05]  /*2d940*/  @!P1 LOP3.LUT R3, R3, R2, RZ, 0x3c, !PT ;  /* 0x0000000203039212 */ /* 0x000fca00078e3cff */
[----:B------:R-:W2:Y:S04]  /*2d950*/  @!P1 LDG.E.U8 R60, desc[UR32][R2.64] ;  /* 0x00000020023c9981 */ /* 0x000ea8000c1e1100 */
[----:B---3--:R0:W-:Y:S04]  /*2d960*/  STL [R1+0x6c], R30 ;  /* 0x00006c1e01007387 */ /* 0x0081e80000100800 */
[----:B0-----:R-:W3:Y:S04]  /*2d970*/  LDL R30, [R1+0x240c] ;  /* 0x00240c00011e7983 */ /* 0x001ee80000100800 */
[----:B--2---:R0:W-:Y:S04]  /*2d980*/  STL [R1+0x68], R60 ;  /* 0x0000683c01007387 */ /* 0x0041e80000100800 */
[----:B0-----:R-:W2:Y:S04]  /*2d990*/  LDL.LU R60, [R1+0x332c] ;  /* 0x00332c00013c7983 */ /* 0x001ea80000300800 */
[----:B------:R-:W4:Y:S01]  /*2d9a0*/  LDL R3, [R1+0x23b4] ;  /* 0x0023b40001037983 */ /* 0x000f220000100800 */
[----:B------:R-:W-:Y:S01]  /*2d9b0*/  PRMT R0, RZ, 0x7610, R0 ;  /* 0x00007610ff007816 */ /* 0x000fe20000000000 */
[----:B------:R-:W-:-:S02]  /*2d9c0*/  @!P0 IMAD.MOV.U32 R2, RZ, RZ, R29 ;  /* 0x000000ffff028224 */ /* 0x000fc400078e001d */
[----:B------:R-:W2:Y:S04]  /*2d9d0*/  LDL R29, [R1+0x2410] ;  /* 0x00241000011d7983 */ /* 0x000ea80000100800 */
[----:B----4-:R-:W4:Y:S04]  /*2d9e0*/  @!P0 LDG.E.U8 R0, desc[UR32][R2.64] ;  /* 0x0000002002008981 */ /* 0x010f28000c1e1100 */
[----:B----4-:R0:W-:Y:S04]  /*2d9f0*/  STL [R1+0x64], R0 ;  /* 0x0000640001007387 */ /* 0x0101e80000100800 */
[----:B0-----:R-:W4:Y:S04]  /*2da00*/  LDL.LU R0, [R1+0x3328] ;  /* 0x0033280001007983 */ /* 0x001f280000300800 */
[----:B------:R-:W3:Y:S04]  /*2da10*/  LDL R2, [R1+0x23c8] ;  /* 0x0023c80001027983 */ /* 0x000ee80000100800 */
[----:B------:R-:W3:Y:S01]  /*2da20*/  LDL R3, [R1+0x2400] ;  /* 0x0024000001037983 */ /* 0x000ee20000100800 */
[----:B------:R-:W-:-:S02]  /*2da30*/  PRMT R28, RZ, 0x7610, R28 ;  /* 0x00007610ff1c7816 */ /* 0x000fc4000000001c */
[----:B---3--:R-:W-:-:S04]  /*2da40*/  @!P1 LOP3.LUT R3, R3, R2, RZ, 0x3c, !PT ;  /* 0x0000000203039212 */ /* 0x008fc800078e3cff */
[----:B------:R-:W-:-:S04]  /*2da50*/  @!P1 LOP3.LUT R2, R3, R2, RZ, 0x3c, !PT ;  /* 0x0000000203029212 */ /* 0x000fc800078e3cff */
[----:B------:R-:W-:-:S05]  /*2da60*/  @!P1 LOP3.LUT R3, R3, R2, RZ, 0x3c, !PT ;  /* 0x0000000203039212 */ /* 0x000fca00078e3cff */
[----:B------:R0:W3:Y:S04]  /*2da70*/  @!P1 LDG.E.U8 R28, desc[UR32][R2.64] ;  /* 0x00000020021c9981 */ /* 0x0000e8000c1e1100 */
[----:B------:R-:W2:Y:S01]  /*2da80*/  LDL R3, [R1+0x23c4] ;  /* 0x0023c40001037983 */ /* 0x000ea20000100800 */
[----:B------:R-:W-:Y:S01]  /*2da90*/  PRMT R27, RZ, 0x7610, R27 ;  /* 0x00007610ff1b7816 */ /* 0x000fe2000000001b */
[----:B0-----:R-:W-:Y:S02]  /*2daa0*/  @!P0 IMAD.MOV.U32 R2, RZ, RZ, R31 ;  /* 0x000000ffff028224 */ /* 0x001fe400078e001f */
[----:B---3--:R0:W-:Y:S01]  /*2dab0*/  STL [R1+0x60], R28 ;  /* 0x0000601c01007387 */ /* 0x0081e20000100800 */
[----:B------:R-:W-:-:S03]  /*2dac0*/  PRMT R26, RZ, 0x7610, R26 ;  /* 0x00007610ff1a7816 */ /* 0x000fc6000000001a */
[----:B------:R-:W3:Y:S04]  /*2dad0*/  LDL R31, [R1+0x23e4] ;  /* 0x0023e400011f7983 */ /* 0x000ee80000100800 */
[----:B--2---:R1:W2:Y:S04]  /*2dae0*/  @!P0 LDG.E.U8 R27, desc[UR32][R2.64] ;  /* 0x00000020021b8981 */ /* 0x0042a8000c1e1100 */
[----:B0-----:R-:W4:Y:S04]  /*2daf0*/  LDL R28, [R1+0x241c] ;  /* 0x00241c00011c7983 */ /* 0x001f280000100800 */
[----:B------:R-:W3:Y:S01]  /*2db00*/  LDL R3, [R1+0x23d8] ;  /* 0x0023d80001037983 */ /* 0x000ee20000100800 */
[----:B-1----:R-:W-:-:S03]  /*2db10*/  @!P1 IMAD.MOV.U32 R2, RZ, RZ, R30 ;  /* 0x000000ffff029224 */ /* 0x002fc600078e001e */
[----:B--2---:R0:W-:Y:S01]  /*2db20*/  STL [R1+0x5c], R27 ;  /* 0x00005c1b01007387 */ /* 0x0041e20000100800 */
[----:B------:R-:W-:-:S03]  /*2db30*/  PRMT R8, RZ, 0x7610, R8 ;  /* 0x00007610ff087816 */ /* 0x000fc60000000008 */
[----:B------:R-:W2:Y:S04]  /*2db40*/  LDL R30, [R1+0x23f8] ;  /* 0x0023f800011e7983 */ /* 0x000ea80000100800 */
[----:B---3--:R1:W3:Y:S04]  /*2db50*/  @!P1 LDG.E.U8 R26, desc[UR32][R2.64] ;  /* 0x00000020021a9981 */ /* 0x0082e8000c1e1100 */
[----:B0-----:R-:W2:Y:S04]  /*2db60*/  LDL R27, [R1+0x2420] ;  /* 0x00242000011b7983 */ /* 0x001ea80000100800 */
[----:B------:R-:W4:Y:S01]  /*2db70*/  LDL R3, [R1+0x23d4] ;  /* 0x0023d40001037983 */ /* 0x000f220000100800 */
[----:B-1----:R-:W-:-:S03]  /*2db80*/  @!P0 IMAD.MOV.U32 R2, RZ, RZ, R29 ;  /* 0x000000ffff028224 */ /* 0x002fc600078e001d */
[----:B---3--:R0:W-:Y:S01]  /*2db90*/  STL [R1+0x58], R26 ;  /* 0x0000581a01007387 */ /* 0x0081e20000100800 */
[----:B------:R-:W-:Y:S02]  /*2dba0*/  PRMT R12, RZ, 0x7610, R12 ;  /* 0x00007610ff0c7816 */ /* 0x000fe4000000000c */
[----:B------:R-:W-:Y:S02]  /*2dbb0*/  PRMT R7, RZ, 0x7610, R7 ;  /* 0x00007610ff077816 */ /* 0x000fe40000000007 */
[----:B------:R-:W-:Y:S01]  /*2dbc0*/  PRMT R10, RZ, 0x7610, R10 ;  /* 0x00007610ff0a7816 */ /* 0x000fe2000000000a */
[----:B------:R-:W3:Y:S04]  /*2dbd0*/  LDL R29, [R1+0x23f4] ;  /* 0x0023f400011d7983 */ /* 0x000ee80000100800 */
[----:B----4-:R1:W4:Y:S04]  /*2dbe0*/  @!P0 LDG.E.U8 R8, desc[UR32][R2.64] ;  /* 0x0000002002088981 */ /* 0x010328000c1e1100 */
[----:B0-----:R-:W3:Y:S04]  /*2dbf0*/  LDL R26, [R1+0x242c] ;  /* 0x00242c00011a7983 */ /* 0x001ee80000100800 */
[----:B------:R-:W2:Y:S01]  /*2dc00*/  LDL R3, [R1+0x23e8] ;  /* 0x0023e80001037983 */ /* 0x000ea20000100800 */
[----:B-1----:R-:W-:-:S05]  /*2dc10*/  @!P1 IMAD.MOV.U32 R2, RZ, RZ, R28 ;  /* 0x000000ffff029224 */ /* 0x002fca00078e001c */
[----:B--2---:R0:W2:Y:S02]  /*2dc20*/  @!P1 LDG.E.U8 R12, desc[UR32][R2.64] ;  /* 0x00000020020c9981 */ /* 0x0040a4000c1e1100 */
[----:B0-----:R-:W-:Y:S02]  /*2dc30*/  @!P0 IMAD.MOV.U32 R2, RZ, RZ, R27 ;  /* 0x000000ffff028224 */ /* 0x001fe400078e001b */
[----:B------:R-:W-:-:S05]  /*2dc40*/  @!P0 IMAD.MOV.U32 R3, RZ, RZ, R31 ;  /* 0x000000ffff038224 */ /* 0x000fca00078e001f */
[----:B------:R3:W2:Y:S02]  /*2dc50*/  @!P0 LDG.E.U8 R7, desc[UR32][R2.64] ;  /* 0x0000002002078981 */ /* 0x0006a4000c1e1100 */
[----:B---3--:R-:W-:Y:S02]  /*2dc60*/  @!P1 IMAD.MOV.U32 R2, RZ, RZ, R26 ;  /* 0x000000ffff029224 */ /* 0x008fe400078e001a */
[----:B------:R-:W-:-:S05]  /*2dc70*/  @!P1 IMAD.MOV.U32 R3, RZ, RZ, R30 ;  /* 0x000000ffff039224 */ /* 0x000fca00078e001e */
[----:B------:R-:W3:Y:S04]  /*2dc80*/  @!P1 LDG.E.U8 R10, desc[UR32][R2.64] ;  /* 0x00000020020a9981 */ /* 0x000ee8000c1e1100 */
[----:B----4-:R0:W-:Y:S04]  /*2dc90*/  STL [R1+0x54], R8 ;  /* 0x0000540801007387 */ /* 0x0101e80000100800 */
[----:B------:R-:W4:Y:S04]  /*2dca0*/  LDL R28, [R1+0x2408] ;  /* 0x00240800011c7983 */ /* 0x000f280000100800 */
[----:B0-----:R-:W4:Y:S04]  /*2dcb0*/  LDL R8, [R1+0x2430] ;  /* 0x0024300001087983 */ /* 0x001f280000100800 */
[----:B--2---:R0:W-:Y:S04]  /*2dcc0*/  STL [R1+0x50], R12 ;  /* 0x0000500c01007387 */ /* 0x0041e80000100800 */
[----:B------:R-:W2:Y:S04]  /*2dcd0*/  LDL R27, [R1+0x2404] ;  /* 0x00240400011b7983 */ /* 0x000ea80000100800 */
[----:B0-----:R-:W2:Y:S04]  /*2dce0*/  LDL R12, [R1+0x243c] ;  /* 0x00243c00010c7983 */ /* 0x001ea80000100800 */
[----:B------:R0:W-:Y:S04]  /*2dcf0*/  STL [R1+0x4c], R7 ;  /* 0x00004c0701007387 */ /* 0x0001e80000100800 */
[----:B------:R-:W2:Y:S04]  /*2dd00*/  LDL R26, [R1+0x2418] ;  /* 0x00241800011a7983 */ /* 0x000ea80000100800 */
[----:B0-----:R-:W2:Y:S04]  /*2dd10*/  LDL R7, [R1+0x2440] ;  /* 0x0024400001077983 */ /* 0x001ea80000100800 */
[----:B---3--:R0:W-:Y:S04]  /*2dd20*/  STL [R1+0x48], R10 ;  /* 0x0000480a01007387 */ /* 0x0081e80000100800 */
[----:B0-----:R-:W3:Y:S01]  /*2dd30*/  LDL R10, [R1+0x244c] ;  /* 0x00244c00010a7983 */ /* 0x001ee20000100800 */
[----:B------:R-:W-:Y:S01]  /*2dd40*/  PRMT R4, RZ, 0x7610, R4 ;  /* 0x00007610ff047816 */ /* 0x000fe20000000004 */
[----:B----4-:R-:W-:-:S02]  /*2dd50*/  @!P0 IMAD.MOV.U32 R2, RZ, RZ, R8 ;  /* 0x000000ffff028224 */ /* 0x010fc400078e0008 */
[----:B------:R-:W-:Y:S01]  /*2dd60*/  @!P0 IMAD.MOV.U32 R3, RZ, RZ, R29 ;  /* 0x000000ffff038224 */ /* 0x000fe200078e001d */
[----:B------:R-:W-:Y:S02]  /*2dd70*/  PRMT R5, RZ, 0x7610, R5 ;  /* 0x00007610ff057816 */ /* 0x000fe40000000005 */
[----:B------:R-:W-:Y:S02]  /*2dd80*/  PRMT R6, RZ, 0x7610, R6 ;  /* 0x00007610ff067816 */ /* 0x000fe40000000006 */
[----:B------:R-:W-:Y:S01]  /*2dd90*/  PRMT R11, RZ, 0x7610, R11 ;  /* 0x00007610ff0b7816 */ /* 0x000fe2000000000b */
[----:B------:R-:W4:Y:S04]  /*2dda0*/  LDL R8, [R1+0x2414] ;  /* 0x0024140001087983 */ /* 0x000f280000100800 */
[----:B------:R0:W4:Y:S02]  /*2ddb0*/  @!P0 LDG.E.U8 R4, desc[UR32][R2.64] ;  /* 0x0000002002048981 */ /* 0x000124000c1e1100 */
[----:B0-----:R-:W-:-:S02]  /*2ddc0*/  @!P1 IMAD.MOV.U32 R3, RZ, RZ, R28 ;  /* 0x000000ffff039224 */ /* 0x001fc400078e001c */
[----:B--2---:R-:W-:-:S05]  /*2ddd0*/  @!P1 IMAD.MOV.U32 R2, RZ, RZ, R12 ;  /* 0x000000ffff029224 */ /* 0x004fca00078e000c */
[----:B------:R0:W2:Y:S02]  /*2dde0*/  @!P1 LDG.E.U8 R5, desc[UR32][R2.64] ;  /* 0x0000002002059981 */ /* 0x0000a4000c1e1100 */
[----:B0-----:R-:W-:Y:S02]  /*2ddf0*/  @!P0 IMAD.MOV.U32 R3, RZ, RZ, R27 ;  /* 0x000000ffff038224 */ /* 0x001fe400078e001b */
[----:B------:R-:W-:-:S05]  /*2de00*/  @!P0 IMAD.MOV.U32 R2, RZ, RZ, R7 ;  /* 0x000000ffff028224 */ /* 0x000fca00078e0007 */
[----:B------:R0:W2:Y:S02]  /*2de10*/  @!P0 LDG.E.U8 R6, desc[UR32][R2.64] ;  /* 0x0000002002068981 */ /* 0x0000a4000c1e1100 */
[----:B0-----:R-:W-:Y:S02]  /*2de20*/  @!P1 IMAD.MOV.U32 R3, RZ, RZ, R26 ;  /* 0x000000ffff039224 */ /* 0x001fe400078e001a */
[----:B---3--:R-:W-:-:S05]  /*2de30*/  @!P1 IMAD.MOV.U32 R2, RZ, RZ, R10 ;  /* 0x000000ffff029224 */ /* 0x008fca00078e000a */
        /* <DEDUP_REMOVED lines=15> */
[----:B------:R-:W4:Y:S04]  /*2df30*/  LDL R4, [R1+0x2470] ;  /* 0x0024700001047983 */ /* 0x000f280000100800 */
[----:B------:R-:W4:Y:S01]  /*2df40*/  LDL R8, [R1+0x2434] ;  /* 0x0024340001087983 */ /* 0x000f220000100800 */
[----:B------:R-:W-:-:S03]  /*2df50*/  PRMT R24, RZ, 0x7610, R24 ;  /* 0x00007610ff187816 */ /* 0x000fc60000000018 */
[----:B------:R0:W4:Y:S01]  /*2df60*/  @!P0 LDG.E.U8 R25, desc[UR32][R2.64] ;  /* 0x0000002002198981 */ /* 0x000122000c1e1100 */
[----:B------:R-:W-:Y:S01]  /*2df70*/  PRMT R23, RZ, 0x7610, R23 ;  /* 0x00007610ff177816 */ /* 0x000fe20000000017 */
[----:B0-----:R-:W-:Y:S02]  /*2df80*/  @!P1 IMAD.MOV.U32 R3, RZ, RZ, R12 ;  /* 0x000000ffff039224 */ /* 0x001fe400078e000c */
[----:B------:R-:W4:Y:S01]  /*2df90*/  LDL R12, [R1+0x2448] ;  /* 0x00244800010c7983 */ /* 0x000f220000100800 */
[----:B--2---:R-:W-:-:S03]  /*2dfa0*/  @!P1 IMAD.MOV.U32 R2, RZ, RZ, R5 ;  /* 0x000000ffff029224 */ /* 0x004fc600078e0005 */
[----:B------:R-:W2:Y:S04]  /*2dfb0*/  LDL R5, [R1+0x247c] ;  /* 0x00247c0001057983 */ /* 0x000ea80000100800 */
[----:B------:R0:W2:Y:S02]  /*2dfc0*/  @!P1 LDG.E.U8 R24, desc[UR32][R2.64] ;  /* 0x0000002002189981 */ /* 0x0000a4000c1e1100 */
[----:B0-----:R-:W-:Y:S02]  /*2dfd0*/  @!P0 IMAD.MOV.U32 R3, RZ, RZ, R7 ;  /* 0x000000ffff038224 */ /* 0x001fe400078e0007 */
[----:B------:R-:W2:Y:S01]  /*2dfe0*/  LDL R7, [R1+0x2444] ;  /* 0x0024440001077983 */ /* 0x000ea20000100800 */
[----:B------:R-:W-:-:S03]  /*2dff0*/  @!P0 IMAD.MOV.U32 R2, RZ, RZ, R6 ;  /* 0x000000ffff028224 */ /* 0x000fc600078e0006 */
[----:B------:R-:W2:Y:S04]  /*2e000*/  LDL R6, [R1+0x2480] ;  /* 0x0024800001067983 */ /* 0x000ea80000100800 */
[----:B------:R0:W2:Y:S02]  /*2e010*/  @!P0 LDG.E.U8 R23, desc[UR32][R2.64] ;  /* 0x0000002002178981 */ /* 0x0000a4000c1e1100 */
[----:B0-----:R-:W-:Y:S02]  /*2e020*/  @!P1 IMAD.MOV.U32 R2, RZ, RZ, R10 ;  /* 0x000000ffff029224 */ /* 0x001fe400078e000a */
[----:B---3--:R-:W-:Y:S01]  /*2e030*/  @!P1 IMAD.MOV.U32 R3, RZ, RZ, R11 ;  /* 0x000000ffff039224 */ /* 0x008fe200078e000b */
[----:B------:R-:W3:Y:S04]  /*2e040*/  LDL R10, [R1+0x248c] ;  /* 0x00248c00010a7983 */ /* 0x000ee80000100800 */
[----:B------:R-:W3:Y:S01]  /*2e050*/  LDL R11, [R1+0x2458] ;  /* 0x00245800010b7983 */ /* 0x000ee20000100800 */
[----:B------:R-:W-:-:S02]  /*2e060*/  PRMT R22, RZ, 0x7610, R22 ;  /* 0x00007610ff167816 */ /* 0x000fc40000000016 */
[----:B------:R-:W-:-:S04]  /*2e070*/  PRMT R21, RZ, 0x7610, R21 ;  /* 0x00007610ff157816 */ /* 0x000fc80000000015 */
[----:B------:R4:W3:Y:S01]  /*2e080*/  @!P1 LDG.E.U8 R22, desc[UR32][R2.64] ;  /* 0x0000002002169981 */ /* 0x0008e2000c1e1100 */
[----:B------:R-:W-:Y:S01]  /*2e090*/  PRMT R20, RZ, 0x7610, R20 ;  /* 0x00007610ff147816 */ /* 0x000fe20000000014 */
[----:B----4-:R-:W-:Y:S02]  /*2e0a0*/  @!P0 IMAD.MOV.U32 R2, RZ, RZ, R4 ;  /* 0x000000ffff028224 */ /* 0x010fe400078e0004 */
[----:B------:R-:W-:Y:S01]  /*2e0b0*/  @!P0 IMAD.MOV.U32 R3, RZ, RZ, R8 ;  /* 0x000000ffff038224 */ /* 0x000fe200078e0008 */
[----:B------:R-:W4:Y:S04]  /*2e0c0*/  LDL R4, [R1+0x2490] ;  /* 0x0024900001047983 */ /* 0x000f280000100800 */
[----:B------:R-:W4:Y:S04]  /*2e0d0*/  LDL R8, [R1+0x2454] ;  /* 0x0024540001087983 */ /* 0x000f280000100800 */
[----:B------:R0:W4:Y:S01]  /*2e0e0*/  @!P0 LDG.E.U8 R21, desc[UR32][R2.64] ;  /* 0x0000002002158981 */ /* 0x000122000c1e1100 */
[----:B------:R-:W-:Y:S01]  /*2e0f0*/  PRMT R19, RZ, 0x7610, R19 ;  /* 0x00007610ff137816 */ /* 0x000fe20000000013 */
[----:B0-----:R-:W-:-:S02]  /*2e100*/  @!P1 IMAD.MOV.U32 R3, RZ, RZ, R12 ;  /* 0x000000ffff039224 */ /* 0x001fc400078e000c */
[----:B------:R-:W4:Y:S01]  /*2e110*/  LDL R12, [R1+0x2468] ;  /* 0x00246800010c7983 */ /* 0x000f220000100800 */
[----:B--2---:R-:W-:-:S03]  /*2e120*/  @!P1 IMAD.MOV.U32 R2, RZ, RZ, R5 ;  /* 0x000000ffff029224 */ /* 0x004fc600078e0005 */
[----:B------:R-:W2:Y:S04]  /*2e130*/  LDL R5, [R1+0x249c] ;  /* 0x00249c0001057983 */ /* 0x000ea80000100800 */
[----:B------:R0:W2:Y:S02]  /*2e140*/  @!P1 LDG.E.U8 R20, desc[UR32][R2.64] ;  /* 0x0000002002149981 */ /* 0x0000a4000c1e1100 */
[----:B0-----:R-:W-:Y:S02]  /*2e150*/  @!P0 IMAD.MOV.U32 R3, RZ, RZ, R7 ;  /* 0x000000ffff038224 */ /* 0x001fe400078e0007 */
[----:B------:R-:W-:Y:S01]  /*2e160*/  @!P0 IMAD.MOV.U32 R2, RZ, RZ, R6 ;  /* 0x000000ffff028224 */ /* 0x000fe200078e0006 */
[----:B------:R-:W2:Y:S04]  /*2e170*/  LDL R7, [R1+0x2464] ;  /* 0x0024640001077983 */ /* 0x000ea80000100800 */
[----:B------:R-:W2:Y:S04]  /*2e180*/  LDL R6, [R1+0x24a0] ;  /* 0x0024a00001067983 */ /* 0x000ea80000100800 */
[----:B------:R3:W2:Y:S04]  /*2e190*/  @!P0 LDG.E.U8 R19, desc[UR32][R2.64] ;  /* 0x0000002002138981 */ /* 0x0006a8000c1e1100 */
[----:B------:R-:W-:Y:S01]  /*2e1a0*/  STL [R1+0x34], R25 ;  /* 0x0000341901007387 */ /* 0x000fe20000100800 */
[----:B---3--:R-:W-:-:S02]  /*2e1b0*/  @!P1 IMAD.MOV.U32 R2, RZ, RZ, R10 ;  /* 0x000000ffff029224 */ /* 0x008fc400078e000a */
[----:B------:R-:W-:Y:S01]  /*2e1c0*/  @!P1 IMAD.MOV.U32 R3, RZ, RZ, R11 ;  /* 0x000000ffff039224 */ /* 0x000fe200078e000b */
[----:B------:R-:W3:Y:S04]  /*2e1d0*/  LDL R10, [R1+0x24ac] ;  /* 0x0024ac00010a7983 */ /* 0x000ee80000100800 */
[----:B------:R-:W3:Y:S01]  /*2e1e0*/  LDL R11, [R1+0x2478] ;  /* 0x00247800010b7983 */ /* 0x000ee20000100800 */
[----:B------:R-:W-:Y:S02]  /*2e1f0*/  PRMT R18, RZ, 0x7610, R18 ;  /* 0x00007610ff127816 */ /* 0x000fe40000000012 */
[----:B------:R-:W-:-:S04]  /*2e200*/  PRMT R17, RZ, 0x7610, R17 ;  /* 0x00007610ff117816 */ /* 0x000fc80000000011 */
[----:B------:R4:W3:Y:S01]  /*2e210*/  @!P1 LDG.E.U8 R18, desc[UR32][R2.64] ;  /* 0x0000002002129981 */ /* 0x0008e2000c1e1100 */
[----:B------:R-:W-:Y:S01]  /*2e220*/  PRMT R16, RZ, 0x7610, R16 ;  /* 0x00007610ff107816 */ /* 0x000fe20000000010 */
[----:B----4-:R-:W-:Y:S02]  /*2e230*/  @!P0 IMAD.MOV.U32 R2, RZ, RZ, R4 ;  /* 0x000000ffff028224 */ /* 0x010fe400078e0004 */
[----:B------:R-:W-:-:S05]  /*2e240*/  @!P0 IMAD.MOV.U32 R3, RZ, RZ, R8 ;  /* 0x000000ffff038224 */ /* 0x000fca00078e0008 */
[----:B------:R0:W4:Y:S01]  /*2e250*/  @!P0 LDG.E.U8 R17, desc[UR32][R2.64] ;  /* 0x0000002002118981 */ /* 0x000122000c1e1100 */
[----:B------:R-:W-:Y:S01]  /*2e260*/  PRMT R15, RZ, 0x7610, R15 ;  /* 0x00007610ff0f7816 */ /* 0x000fe2000000000f */
[----:B0-----:R-:W-:Y:S01]  /*2e270*/  @!P1 IMAD.MOV.U32 R3, RZ, RZ, R12 ;  /* 0x000000ffff039224 */ /* 0x001fe200078e000c */
[----:B------:R-:W-:Y:S01]  /*2e280*/  PRMT R9, RZ, 0x7610, R9 ;  /* 0x00007610ff097816 */ /* 0x000fe20000000009 */
[----:B------:R-:W-:Y:S04]  /*2e290*/  STL [R1+0x30], R24 ;  /* 0x0000301801007387 */ /* 0x000fe80000100800 */
[----:B------:R-:W4:Y:S04]  /*2e2a0*/  LDL R8, [R1+0x2474] ;  /* 0x0024740001087983 */ /* 0x000f280000100800 */
[----:B------:R-:W4:Y:S01]  /*2e2b0*/  LDL R4, [R1+0x24b0] ;  /* 0x0024b00001047983 */ /* 0x000f220000100800 */
[----:B--2---:R-:W-:-:S05]  /*2e2c0*/  @!P1 IMAD.MOV.U32 R2, RZ, RZ, R5 ;  /* 0x000000ffff029224 */ /* 0x004fca00078e0005 */
[----:B------:R0:W2:Y:S02]  /*2e2d0*/  @!P1 LDG.E.U8 R16, desc[UR32][R2.64] ;  /* 0x0000002002109981 */ /* 0x0000a4000c1e1100 */
[----:B0-----:R-:W-:Y:S02]  /*2e2e0*/  @!P0 IMAD.MOV.U32 R2, RZ, RZ, R6 ;  /* 0x000000ffff028224 */ /* 0x001fe400078e0006 */
[----:B------:R-:W-:-:S05]  /*2e2f0*/  @!P0 IMAD.MOV.U32 R3, RZ, RZ, R7 ;  /* 0x000000ffff038224 */ /* 0x000fca00078e0007 */
[----:B------:R3:W2:Y:S02]  /*2e300*/  @!P0 LDG.E.U8 R15, desc[UR32][R2.64] ;  /* 0x00000020020f8981 */ /* 0x0006a4000c1e1100 */
[----:B---3--:R-:W-:Y:S02]  /*2e310*/  @!P1 IMAD.MOV.U32 R2, RZ, RZ, R10 ;  /* 0x000000ffff029224 */ /* 0x008fe400078e000a */
[----:B------:R-:W-:-:S05]  /*2e320*/  @!P1 IMAD.MOV.U32 R3, RZ, RZ, R11 ;  /* 0x000000ffff039224 */ /* 0x000fca00078e000b */
[----:B------:R4:W3:Y:S04]  /*2e330*/  @!P1 LDG.E.U8 R9, desc[UR32][R2.64] ;  /* 0x0000002002099981 */ /* 0x0008e8000c1e1100 */
[----:B------:R-:W-:Y:S04]  /*2e340*/  STL [R1+0x2c], R23 ;  /* 0x00002c1701007387 */ /* 0x000fe80000100800 */
[----:B------:R-:W2:Y:S04]  /*2e350*/  LDL R12, [R1+0x2488] ;  /* 0x00248800010c7983 */ /* 0x000ea80000100800 */
[----:B------:R-:W2:Y:S04]  /*2e360*/  LDL R5, [R1+0x24bc] ;  /* 0x0024bc0001057983 */ /* 0x000ea80000100800 */
[----:B------:R-:W-:Y:S04]  /*2e370*/  STL [R1+0x28], R22 ;  /* 0x0000281601007387 */ /* 0x000fe80000100800 */
[----:B------:R-:W2:Y:S04]  /*2e380*/  LDL R7, [R1+0x2484] ;  /* 0x0024840001077983 */ /* 0x000ea80000100800 */
[----:B------:R-:W2:Y:S04]  /*2e390*/  LDL R6, [R1+0x24c0] ;  /* 0x0024c00001067983 */ /* 0x000ea80000100800 */
[----:B------:R-:W-:Y:S04]  /*2e3a0*/  STL [R1+0x24], R21 ;  /* 0x0000241501007387 */ /* 0x000fe80000100800 */
[----:B------:R-:W2:Y:S04]  /*2e3b0*/  LDL R11, [R1+0x2498] ;  /* 0x00249800010b7983 */ /* 0x000ea80000100800 */
[----:B------:R-:W2:Y:S04]  /*2e3c0*/  LDL R10, [R1+0x24cc] ;  /* 0x0024cc00010a7983 */ /* 0x000ea80000100800 */
[----:B------:R-:W-:Y:S01]  /*2e3d0*/  STL [R1+0x20], R20 ;  /* 0x0000201401007387 */ /* 0x000fe20000100800 */
[----:B------:R-:W-:Y:S01]  /*2e3e0*/  PRMT R13, RZ, 0x7610, R13 ;  /* 0x00007610ff0d7816 */ /* 0x000fe2000000000d */
[----:B----4-:R-:W-:-:S02]  /*2e3f0*/  @!P0 IMAD.MOV.U32 R3, RZ, RZ, R8 ;  /* 0x000000ffff038224 */ /* 0x010fc400078e0008 */
[----:B------:R-:W-:-:S05]  /*2e400*/  @!P0 IMAD.MOV.U32 R2, RZ, RZ, R4 ;  /* 0x000000ffff028224 */ /* 0x000fca00078e0004 */
[----:B------:R2:W4:Y:S04]  /*2e410*/  @!P0 LDG.E.U8 R13, desc[UR32][R2.64] ;  /* 0x00000020020d8981 */ /* 0x000528000c1e1100 */
[----:B---3--:R0:W-:Y:S04]  /*2e420*/  STL [R1+0x8], R9 ;  /* 0x0000080901007387 */ /* 0x0081e80000100800 */
[----:B------:R-:W3:Y:S01]  /*2e430*/  LDL R8, [R1+0x24d0] ;  /* 0x0024d00001087983 */ /* 0x000ee20000100800 */
[----:B------:R-:W-:Y:S01]  /*2e440*/  PRMT R14, RZ, 0x7610, R14 ;  /* 0x00007610ff0e7816 */ /* 0x000fe2000000000e */
[----:B--2---:R-:W-:-:S02]  /*2e450*/  @!P1 IMAD.MOV.U32 R2, RZ, RZ, R5 ;  /* 0x000000ffff029224 */ /* 0x004fc400078e0005 */
[----:B------:R-:W-:Y:S01]  /*2e460*/  @!P1 IMAD.MOV.U32 R3, RZ, RZ, R12 ;  /* 0x000000ffff039224 */ /* 0x000fe200078e000c */
[----:B------:R-:W-:Y:S02]  /*2e470*/  PRMT R61, RZ, 0x7610, R61 ;  /* 0x00007610ff3d7816 */ /* 0x000fe4000000003d */
[----:B------:R-:W-:Y:S02]  /*2e480*/  PRMT R60, RZ, 0x7610, R60 ;  /* 0x00007610ff3c7816 */ /* 0x000fe4000000003c */
[----:B------:R-:W-:Y:S01]  /*2e490*/  PRMT R59, RZ, 0x7610, R59 ;  /* 0x00007610ff3b7816 */ /* 0x000fe2000000003b */
[----:B------:R-:W2:Y:S04]  /*2e4a0*/  LDL R4, [R1+0x24dc] ;  /* 0x0024dc0001047983 */ /* 0x000ea80000100800 */
[----:B0-----:R-:W2:Y:S04]  /*2e4b0*/  LDL R9, [R1+0x2494] ;  /* 0x0024940001097983 */ /* 0x001ea80000100800 */
[----:B------:R0:W2:Y:S02]  /*2e4c0*/  @!P1 LDG.E.U8 R14, desc[UR32][R2.64] ;  /* 0x00000020020e9981 */ /* 0x0000a4000c1e1100 */
[----:B0-----:R-:W-:-:S02]  /*2e4d0*/  @!P0 IMAD.MOV.U32 R2, RZ, RZ, R6 ;  /* 0x000000ffff028224 */ /* 0x001fc400078e0006 */
[----:B------:R-:W-:-:S05]  /*2e4e0*/  @!P0 IMAD.MOV.U32 R3, RZ, RZ, R7 ;  /* 0x000000ffff038224 */ /* 0x000fca00078e0007 */
[----:B------:R0:W2:Y:S02]  /*2e4f0*/  @!P0 LDG.E.U8 R61, desc[UR32][R2.64] ;  /* 0x00000020023d8981 */ /* 0x0000a4000c1e1100 */
[----:B0-----:R-:W-:Y:S02]  /*2e500*/  @!P1 IMAD.MOV.U32 R2, RZ, RZ, R10 ;  /* 0x000000ffff029224 */ /* 0x001fe400078e000a */
[----:B------:R-:W-:-:S05]  /*2e510*/  @!P1 IMAD.MOV.U32 R3, RZ, RZ, R11 ;  /* 0x000000ffff039224 */ /* 0x000fca00078e000b */
[----:B------:R3:W2:Y:S04]  /*2e520*/  @!P1 LDG.E.U8 R60, desc[UR32][R2.64] ;  /* 0x00000020023c9981 */ /* 0x0006a8000c1e1100 */
[----:B------:R-:W-:Y:S04]  /*2e530*/  STL [R1+0x1c], R19 ;  /* 0x00001c1301007387 */ /* 0x000fe80000100800 */
[----:B------:R-:W2:Y:S04]  /*2e540*/  LDL R5, [R1+0x24a8] ;  /* 0x0024a80001057983 */ /* 0x000ea80000100800 */
[----:B----4-:R0:W-:Y:S04]  /*2e550*/  STL [R1+0x4], R13 ;  /* 0x0000040d01007387 */ /* 0x0101e80000100800 */
[----:B------:R-:W-:Y:S04]  /*2e560*/  STL [R1+0x18], R18 ;  /* 0x0000181201007387 */ /* 0x000fe80000100800 */
[----:B------:R-:W4:Y:S04]  /*2e570*/  LDL R12, [R1+0x24e0] ;  /* 0x0024e000010c7983 */ /* 0x000f280000100800 */
[----:B0-----:R-:W4:Y:S01]  /*2e580*/  LDL R13, [R1+0x24a4] ;  /* 0x0024a400010d7983 */ /* 0x001f220000100800 */
[----:B---3--:R-:W-:-:S02]  /*2e590*/  @!P0 IMAD.MOV.U32 R2, RZ, RZ, R8 ;  /* 0x000000ffff028224 */ /* 0x008fc400078e0008 */
[----:B--2---:R-:W-:-:S05]  /*2e5a0*/  @!P0 IMAD.MOV.U32 R3, RZ, RZ, R9 ;  /* 0x000000ffff038224 */ /* 0x004fca00078e0009 */
[----:B------:R0:W2:Y:S04]  /*2e5b0*/  @!P0 LDG.E.U8 R59, desc[UR32][R2.64] ;  /* 0x00000020023b8981 */ /* 0x0000a8000c1e1100 */
[----:B------:R-:W-:Y:S04]  /*2e5c0*/  STL [R1+0x14], R17 ;  /* 0x0000141101007387 */ /* 0x000fe80000100800 */
[----:B------:R-:W3:Y:S04]  /*2e5d0*/  LDL R7, [R1+0x24b8] ;  /* 0x0024b80001077983 */ /* 0x000ee80000100800 */
[----:B------:R-:W3:Y:S04]  /*2e5e0*/  LDL R6, [R1+0x24ec] ;  /* 0x0024ec0001067983 */ /* 0x000ee80000100800 */
[----:B------:R-:W-:Y:S04]  /*2e5f0*/  STL [R1+0x32b0], R61 ;  /* 0x0032b03d01007387 */ /* 0x000fe80000100800 */
[----:B------:R-:W-:Y:S04]  /*2e600*/  STL [R1+0x10], R16 ;  /* 0x0000101001007387 */ /* 0x000fe80000100800 */
[----:B------:R1:W-:Y:S04]  /*2e610*/  STL [R1+0xc], R15 ;  /* 0x00000c0f01007387 */ /* 0x0003e80000100800 */
[----:B-1----:R-:W3:Y:S04]  /*2e620*/  LDL R15, [R1+0x24b4] ;  /* 0x0024b400010f7983 */ /* 0x002ee80000100800 */
[----:B------:R1:W-:Y:S04]  /*2e630*/  STL [R1], R14 ;  /* 0x0000000e01007387 */ /* 0x0003e80000100800 */
[----:B-1----:R-:W3:Y:S04]  /*2e640*/  LDL R14, [R1+0x24f0] ;  /* 0x0024f000010e7983 */ /* 0x002ee80000100800 */
[----:B------:R-:W-:Y:S04]  /*2e650*/  STL [R1+0x32b4], R60 ;  /* 0x0032b43c01007387 */ /* 0x000fe80000100800 */
[----:B------:R-:W3:Y:S04]  /*2e660*/  LDL R9, [R1+0x24c8] ;  /* 0x0024c80001097983 */ /* 0x000ee80000100800 */
[----:B------:R-:W3:Y:S01]  /*2e670*/  LDL R8, [R1+0x24fc] ;  /* 0x0024fc0001087983 */ /* 0x000ee20000100800 */
[----:B------:R-:W-:-:S03]  /*2e680*/  PRMT R58, RZ, 0x7610, R58 ;  /* 0x00007610ff3a7816 */ /* 0x000fc6000000003a */
[----:B------:R-:W3:Y:S01]  /*2e690*/  LDL R10, [R1+0x2500] ;  /* 0x00250000010a7983 */ /* 0x000ee20000100800 */
[----:B0-----:R-:W-:Y:S02]  /*2e6a0*/  @!P1 IMAD.MOV.U32 R2, RZ, RZ, R4 ;  /* 0x000000ffff029224 */ /* 0x001fe400078e0004 */
[----:B------:R-:W-:Y:S01]  /*2e6b0*/  @!P1 IMAD.MOV.U32 R3, RZ, RZ, R5 ;  /* 0x000000ffff039224 */ /* 0x000fe200078e0005 */
[----:B------:R-:W-:-:S04]  /*2e6c0*/  PRMT R54, RZ, 0x7610, R54 ;  /* 0x00007610ff367816 */ /* 0x000fc80000000036 */
[----:B------:R4:W3:Y:S02]  /*2e6d0*/  @!P1 LDG.E.U8 R58, desc[UR32][R2.64] ;  /* 0x00000020023a9981 */ /* 0x0008e4000c1e1100 */
[----:B----4-:R-:W-:Y:S02]  /*2e6e0*/  @!P0 IMAD.MOV.U32 R2, RZ, RZ, R12 ;  /* 0x000000ffff028224 */ /* 0x010fe400078e000c */
[----:B------:R-:W-:-:S05]  /*2e6f0*/  @!P0 IMAD.MOV.U32 R3, RZ, RZ, R13 ;  /* 0x000000ffff038224 */ /* 0x000fca00078e000d */
[----:B------:R3:W4:Y:S04]  /*2e700*/  @!P0 LDG.E.U8 R54, desc[UR32][R2.64] ;  /* 0x0000002002368981 */ /* 0x000728000c1e1100 */
[----:B--2---:R-:W-:Y:S04]  /*2e710*/  STL [R1+0x32b8], R59 ;  /* 0x0032b83b01007387 */ /* 0x004fe80000100800 */
[----:B------:R-:W2:Y:S04]  /*2e720*/  LDL R11, [R1+0x24c4] ;  /* 0x0024c400010b7983 */ /* 0x000ea80000100800 */
[----:B------:R-:W2:Y:S04]  /*2e730*/  LDL R5, [R1+0x24d8] ;  /* 0x0024d80001057983 */ /* 0x000ea80000100800 */
[----:B------:R-:W2:Y:S01]  /*2e740*/  LDL R4, [R1+0x250c] ;  /* 0x00250c0001047983 */ /* 0x000ea20000100800 */
[----:B------:R-:W-:Y:S01]  /*2e750*/  PRMT R52, RZ, 0x7610, R52 ;  /* 0x00007610ff347816 */ /* 0x000fe20000000034 */
[----:B---3--:R-:W-:-:S02]  /*2e760*/  @!P1 IMAD.MOV.U32 R2, RZ, RZ, R6 ;  /* 0x000000ffff029224 */ /* 0x008fc400078e0006 */
[----:B------:R-:W-:Y:S01]  /*2e770*/  @!P1 IMAD.MOV.U32 R3, RZ, RZ, R7 ;  /* 0x000000ffff039224 */ /* 0x000fe200078e0007 */
[----:B------:R-:W-:-:S04]  /*2e780*/  PRMT R50, RZ, 0x7610, R50 ;  /* 0x00007610ff327816 */ /* 0x000fc80000000032 */
[----:B------:R0:W3:Y:S01]  /*2e790*/  @!P1 LDG.E.U8 R52, desc[UR32][R2.64] ;  /* 0x0000002002349981 */ /* 0x0000e2000c1e1100 */
[----:B------:R-:W-:Y:S01]  /*2e7a0*/  PRMT R48, RZ, 0x7610, R48 ;  /* 0x00007610ff307816 */ /* 0x000fe20000000030 */
[----:B0-----:R-:W-:Y:S02]  /*2e7b0*/  @!P0 IMAD.MOV.U32 R3, RZ, RZ, R15 ;  /* 0x000000ffff038224 */ /* 0x001fe400078e000f */
[----:B------:R-:W-:-:S05]  /*2e7c0*/  @!P0 IMAD.MOV.U32 R2, RZ, RZ, R14 ;  /* 0x000000ffff028224 */ /* 0x000fca00078e000e */
[----:B------:R0:W3:Y:S01]  /*2e7d0*/  @!P0 LDG.E.U8 R50, desc[UR32][R2.64] ;  /* 0x0000002002328981 */ /* 0x0000e2000c1e1100 */
[----:B------:R-:W-:Y:S01]  /*2e7e0*/  PRMT R46, RZ, 0x7610, R46 ;  /* 0x00007610ff2e7816 */ /* 0x000fe2000000002e */
[----:B0-----:R-:W-:Y:S02]  /*2e7f0*/  @!P1 IMAD.MOV.U32 R2, RZ, RZ, R8 ;  /* 0x000000ffff029224 */ /* 0x001fe400078e0008 */
[----:B------:R-:W-:-:S05]  /*2e800*/  @!P1 IMAD.MOV.U32 R3, RZ, RZ, R9 ;  /* 0x000000ffff039224 */ /* 0x000fca00078e0009 */
[----:B------:R0:W3:Y:S04]  /*2e810*/  @!P1 LDG.E.U8 R48, desc[UR32][R2.64] ;  /* 0x0000002002309981 */ /* 0x0000e8000c1e1100 */
[----:B------:R-:W-:Y:S04]  /*2e820*/  STL [R1+0x32bc], R58 ;  /* 0x0032bc3a01007387 */ /* 0x000fe80000100800 */
[----:B------:R-:W3:Y:S04]  /*2e830*/  LDL R13, [R1+0x24d4] ;  /* 0x0024d400010d7983 */ /* 0x000ee80000100800 */
[----:B------:R-:W3:Y:S01]  /*2e840*/  LDL R12, [R1+0x2510] ;  /* 0x00251000010c7983 */ /* 0x000ee20000100800 */
[----:B0-----:R-:W-:-:S03]  /*2e850*/  @!P0 IMAD.MOV.U32 R2, RZ, RZ, R10 ;  /* 0x000000ffff028224 */ /* 0x001fc600078e000a */
[----:B----4-:R-:W-:Y:S04]  /*2e860*/  STL [R1+0x32c0], R54 ;  /* 0x0032c03601007387 */ /* 0x010fe80000100800 */
[----:B------:R-:W4:Y:S04]  /*2e870*/  LDL R7, [R1+0x24e8] ;  /* 0x0024e80001077983 */ /* 0x000f280000100800 */
[----:B------:R-:W4:Y:S01]  /*2e880*/  LDL R6, [R1+0x251c] ;  /* 0x00251c0001067983 */ /* 0x000f220000100800 */
[----:B------:R-:W-:Y:S01]  /*2e890*/  PRMT R44, RZ, 0x7610, R44 ;  /* 0x00007610ff2c7816 */ /* 0x000fe2000000002c */
[----:B--2---:R-:W-:-:S05]  /*2e8a0*/  @!P0 IMAD.MOV.U32 R3, RZ, RZ, R11 ;  /* 0x000000ffff038224 */ /* 0x004fca00078e000b */
[----:B------:R0:W2:Y:S02]  /*2e8b0*/  @!P0 LDG.E.U8 R46, desc[UR32][R2.64] ;  /* 0x00000020022e8981 */ /* 0x0000a4000c1e1100 */
[----:B0-----:R-:W-:Y:S02]  /*2e8c0*/  @!P1 IMAD.MOV.U32 R2, RZ, RZ, R4 ;  /* 0x000000ffff029224 */ /* 0x001fe400078e0004 */
[----:B------:R-:W-:-:S05]  /*2e8d0*/  @!P1 IMAD.MOV.U32 R3, RZ, RZ, R5 ;  /* 0x000000ffff039224 */ /* 0x000fca00078e0005 */
[----:B------:R0:W2:Y:S04]  /*2e8e0*/  @!P1 LDG.E.U8 R44, desc[UR32][R2.64] ;  /* 0x00000020022c9981 */ /* 0x0000a8000c1e1100 */
[----:B---3--:R-:W-:Y:S04]  /*2e8f0*/  STL [R1+0x32c4], R52 ;  /* 0x0032c43401007387 */ /* 0x008fe80000100800 */
[----:B------:R-:W3:Y:S04]  /*2e900*/  LDL R15, [R1+0x24e4] ;  /* 0x0024e400010f7983 */ /* 0x000ee80000100800 */
[----:B------:R-:W3:Y:S01]  /*2e910*/  LDL R14, [R1+0x2520] ;  /* 0x00252000010e7983 */ /* 0x000ee20000100800 */
[----:B------:R-:W-:-:S03]  /*2e920*/  PRMT R42, RZ, 0x7610, R42 ;  /* 0x00007610ff2a7816 */ /* 0x000fc6000000002a */
[----:B------:R-:W-:Y:S04]  /*2e930*/  STL [R1+0x32c8], R50 ;  /* 0x0032c83201007387 */ /* 0x000fe80000100800 */
[----:B------:R-:W3:Y:S04]  /*2e940*/  LDL R9, [R1+0x24f8] ;  /* 0x0024f80001097983 */ /* 0x000ee80000100800 */
[----:B------:R-:W3:Y:S01]  /*2e950*/  LDL R8, [R1+0x252c] ;  /* 0x00252c0001087983 */ /* 0x000ee20000100800 */
[----:B------:R-:W-:-:S03]  /*2e960*/  PRMT R40, RZ, 0x7610, R40 ;  /* 0x00007610ff287816 */ /* 0x000fc60000000028 */
[----:B------:R-:W-:Y:S04]  /*2e970*/  STL [R1+0x32cc], R48 ;  /* 0x0032cc3001007387 */ /* 0x000fe80000100800 */
[----:B------:R-:W3:Y:S04]  /*2e980*/  LDL R11, [R1+0x24f4] ;  /* 0x0024f400010b7983 */ /* 0x000ee80000100800 */
[----:B------:R-:W3:Y:S01]  /*2e990*/  LDL R10, [R1+0x2530] ;  /* 0x00253000010a7983 */ /* 0x000ee20000100800 */
[----:B0-----:R-:W-:Y:S02]  /*2e9a0*/  @!P0 IMAD.MOV.U32 R2, RZ, RZ, R12 ;  /* 0x000000ffff028224 */ /* 0x001fe400078e000c */
[----:B------:R-:W-:-:S05]  /*2e9b0*/  @!P0 IMAD.MOV.U32 R3, RZ, RZ, R13 ;  /* 0x000000ffff038224 */ /* 0x000fca00078e000d */
[----:B------:R4:W3:Y:S02]  /*2e9c0*/  @!P0 LDG.E.U8 R42, desc[UR32][R2.64] ;  /* 0x00000020022a8981 */ /* 0x0008e4000c1e1100 */
[----:B----4-:R-:W-:Y:S02]  /*2e9d0*/  @!P1 IMAD.MOV.U32 R2, RZ, RZ, R6 ;  /* 0x000000ffff029224 */ /* 0x010fe400078e0006 */
[----:B------:R-:W-:-:S05]  /*2e9e0*/  @!P1 IMAD.MOV.U32 R3, RZ, RZ, R7 ;  /* 0x000000ffff039224 */ /* 0x000fca00078e0007 */
[----:B------:R3:W4:Y:S04]  /*2e9f0*/  @!P1 LDG.E.U8 R40, desc[UR32][R2.64] ;  /* 0x0000002002289981 */ /* 0x000728000c1e1100 */
[----:B--2---:R-:W-:Y:S04]  /*2ea00*/  STL [R1+0x32d0], R46 ;  /* 0x0032d02e01007387 */ /* 0x004fe80000100800 */
[----:B------:R-:W2:Y:S04]  /*2ea10*/  LDL R5, [R1+0x2508] ;  /* 0x0025080001057983 */ /* 0x000ea80000100800 */
[----:B------:R-:W2:Y:S04]  /*2ea20*/  LDL R4, [R1+0x253c] ;  /* 0x00253c0001047983 */ /* 0x000ea80000100800 */
[----:B------:R-:W-:Y:S04]  /*2ea30*/  STL [R1+0x32d4], R44 ;  /* 0x0032d42c01007387 */ /* 0x000fe80000100800 */
[----:B------:R-:W2:Y:S04]  /*2ea40*/  LDL R13, [R1+0x2504] ;  /* 0x00250400010d7983 */ /* 0x000ea80000100800 */
[----:B------:R-:W2:Y:S01]  /*2ea50*/  LDL R12, [R1+0x2540] ;  /* 0x00254000010c7983 */ /* 0x000ea20000100800 */
[----:B------:R-:W-:Y:S01]  /*2ea60*/  PRMT R38, RZ, 0x7610, R38 ;  /* 0x00007610ff267816 */ /* 0x000fe20000000026 */
[----:B---3--:R-:W-:-:S02]  /*2ea70*/  @!P0 IMAD.MOV.U32 R2, RZ, RZ, R14 ;  /* 0x000000ffff028224 */ /* 0x008fc400078e000e */
[----:B------:R-:W-:Y:S01]  /*2ea80*/  @!P0 IMAD.MOV.U32 R3, RZ, RZ, R15 ;  /* 0x000000ffff038224 */ /* 0x000fe200078e000f */
[----:B------:R-:W-:-:S04]  /*2ea90*/  PRMT R36, RZ, 0x7610, R36 ;  /* 0x00007610ff247816 */ /* 0x000fc80000000024 */
[----:B------:R0:W3:Y:S01]  /*2eaa0*/  @!P0 LDG.E.U8 R38, desc[UR32][R2.64] ;  /* 0x0000002002268981 */ /* 0x0000e2000c1e1100 */
[----:B------:R-:W-:Y:S02]  /*2eab0*/  PRMT R34, RZ, 0x7610, R34 ;  /* 0x00007610ff227816 */ /* 0x000fe40000000022 */
[----:B------:R-:W-:Y:S01]  /*2eac0*/  PRMT R32, RZ, 0x7610, R32 ;  /* 0x00007610ff207816 */ /* 0x000fe20000000020 */
[----:B0-----:R-:W-:Y:S02]  /*2ead0*/  @!P1 IMAD.MOV.U32 R2, RZ, RZ, R8 ;  /* 0x000000ffff029224 */ /* 0x001fe400078e0008 */
[----:B------:R-:W-:-:S05]  /*2eae0*/  @!P1 IMAD.MOV.U32 R3, RZ, RZ, R9 ;  /* 0x000000ffff039224 */ /* 0x000fca00078e0009 */
[----:B------:R0:W3:Y:S02]  /*2eaf0*/  @!P1 LDG.E.U8 R36, desc[UR32][R2.64] ;  /* 0x0000002002249981 */ /* 0x0000e4000c1e1100 */
[----:B0-----:R-:W-:Y:S02]  /*2eb00*/  @!P0 IMAD.MOV.U32 R2, RZ, RZ, R10 ;  /* 0x000000ffff028224 */ /* 0x001fe400078e000a */
[----:B------:R-:W-:-:S05]  /*2eb10*/  @!P0 IMAD.MOV.U32 R3, RZ, RZ, R11 ;  /* 0x000000ffff038224 */ /* 0x000fca00078e000b */
[----:B------:R0:W3:Y:S04]  /*2eb20*/  @!P0 LDG.E.U8 R34, desc[UR32][R2.64] ;  /* 0x0000002002228981 */ /* 0x0000e8000c1e1100 */
[----:B------:R-:W-:Y:S04]  /*2eb30*/  STL [R1+0x32d8], R42 ;  /* 0x0032d82a01007387 */ /* 0x000fe80000100800 */
[----:B------:R-:W3:Y:S04]  /*2eb40*/  LDL R7, [R1+0x2518] ;  /* 0x0025180001077983 */ /* 0x000ee80000100800 */
[----:B------:R-:W3:Y:S01]  /*2eb50*/  LDL R6, [R1+0x254c] ;  /* 0x00254c0001067983 */ /* 0x000ee20000100800 */
[----:B0-----:R-:W-:-:S03]  /*2eb60*/  PRMT R2, RZ, 0x7610, R2 ;  /* 0x00007610ff027816 */ /* 0x001fc60000000002 */
[----:B----4-:R-:W-:Y:S04]  /*2eb70*/  STL [R1+0x32dc], R40 ;  /* 0x0032dc2801007387 */ /* 0x010fe80000100800 */
[----:B------:R-:W4:Y:S04]  /*2eb80*/  LDL R15, [R1+0x2514] ;  /* 0x00251400010f7983 */ /* 0x000f280000100800 */
[----:B------:R-:W4:Y:S04]  /*2eb90*/  LDL R14, [R1+0x2550] ;  /* 0x00255000010e7983 */ /* 0x000f280000100800 */
[----:B--2---:R0:W2:Y:S02]  /*2eba0*/  @!P1 LDG.E.U8 R32, desc[UR32][R4.64] ;  /* 0x0000002004209981 */ /* 0x0040a4000c1e1100 */
[----:B0-----:R-:W-:-:S02]  /*2ebb0*/  @!P0 IMAD.MOV.U32 R5, RZ, RZ, R13 ;  /* 0x000000ffff058224 */ /* 0x001fc400078e000d */
        /* <DEDUP_REMOVED lines=9> */
[----:B0-----:R-:W-:-:S03]  /*2ec50*/  PRMT R4, RZ, 0x7610, R4 ;  /* 0x00007610ff047816 */ /* 0x001fc60000000004 */
[----:B------:R-:W-:Y:S04]  /*2ec60*/  STL [R1+0x32e8], R34 ;  /* 0x0032e82201007387 */ /* 0x000fe80000100800 */
[----:B------:R-:W3:Y:S04]  /*2ec70*/  LDL R11, [R1+0x2538] ;  /* 0x00253800010b7983 */ /* 0x000ee80000100800 */
[----:B------:R-:W3:Y:S04]  /*2ec80*/  LDL R10, [R1+0x256c] ;  /* 0x00256c00010a7983 */ /* 0x000ee80000100800 */
[----:B------:R4:W3:Y:S02]  /*2ec90*/  @!P1 LDG.E.U8 R3, desc[UR32][R6.64] ;  /* 0x0000002006039981 */ /* 0x0008e4000c1e1100 */
[----:B----4-:R-:W-:-:S02]  /*2eca0*/  @!P0 IMAD.MOV.U32 R7, RZ, RZ, R15 ;  /* 0x000000ffff078224 */ /* 0x010fc400078e000f */
        /* <DEDUP_REMOVED lines=8> */
[----:B------:R-:W-:-:S02]  /*2ed30*/  PRMT R5, RZ, 0x7610, R5 ;  /* 0x00007610ff057816 */ /* 0x000fc40000000005 */
[----:B0-----:R-:W-:Y:S02]  /*2ed40*/  PRMT R6, RZ, 0x7610, R6 ;  /* 0x00007610ff067816 */ /* 0x001fe40000000006 */
[----:B------:R-:W-:Y:S02]  /*2ed50*/  PRMT R7, RZ, 0x7610, R7 ;  /* 0x00007610ff077816 */ /* 0x000fe40000000007 */
[----:B---3--:R0:W3:Y:S02]  /*2ed60*/  @!P1 LDG.E.U8 R5, desc[UR32][R8.64] ;  /* 0x0000002008059981 */ /* 0x0080e4000c1e1100 */
[----:B0-----:R-:W-:Y:S02]  /*2ed70*/  @!P0 IMAD.MOV.U32 R9, RZ, RZ, R17 ;  /* 0x000000ffff098224 */ /* 0x001fe400078e0011 */
[----:B------:R-:W-:-:S05]  /*2ed80*/  @!P0 IMAD.MOV.U32 R8, RZ, RZ, R16 ;  /* 0x000000ffff088224 */ /* 0x000fca00078e0010 */
[----:B------:R0:W3:Y:S02]  /*2ed90*/  @!P0 LDG.E.U8 R6, desc[UR32][R8.64] ;  /* 0x0000002008068981 */ /* 0x0000e4000c1e1100 */
[----:B0-----:R-:W-:Y:S02]  /*2eda0*/  PRMT R8, RZ, 0x7610, R8 ;  /* 0x00007610ff087816 */ /* 0x001fe40000000008 */
[----:B------:R2:W3:Y:S04]  /*2edb0*/  @!P1 LDG.E.U8 R7, desc[UR32][R10.64] ;  /* 0x000000200a079981 */ /* 0x0004e8000c1e1100 */
[----:B------:R-:W-:Y:S01]  /*2edc0*/  STL [R1+0x32f4], R3 ;  /* 0x0032f40301007387 */ /* 0x000fe20000100800 */
[----:B------:R-:W-:-:S03]  /*2edd0*/  PRMT R9, RZ, 0x7610, R9 ;  /* 0x00007610ff097816 */ /* 0x000fc60000000009 */
[----:B------:R-:W3:Y:S04]  /*2ede0*/  LDL R18, [R1+0x2544] ;  /* 0x0025440001127983 */ /* 0x000ee80000100800 */
[----:B------:R-:W3:Y:S04]  /*2edf0*/  LDL R15, [R1+0x2580] ;  /* 0x00258000010f7983 */ /* 0x000ee80000100800 */
[----:B----4-:R0:W-:Y:S04]  /*2ee00*/  STL [R1+0x32f8], R4 ;  /* 0x0032f80401007387 */ /* 0x0101e80000100800 */
[----:B------:R-:W4:Y:S04]  /*2ee10*/  LDL R14, [R1+0x2558] ;  /* 0x00255800010e7983 */ /* 0x000f280000100800 */
[----:B0-----:R-:W4:Y:S01]  /*2ee20*/  LDL R4, [R1+0x258c] ;  /* 0x00258c0001047983 */ /* 0x001f220000100800 */
[----:B--2---:R-:W-:-:S02]  /*2ee30*/  @!P0 IMAD.MOV.U32 R11, RZ, RZ, R20 ;  /* 0x000000ffff0b8224 */ /* 0x004fc400078e0014 */
[----:B------:R-:W-:-:S05]  /*2ee40*/  @!P0 IMAD.MOV.U32 R10, RZ, RZ, R19 ;  /* 0x000000ffff0a8224 */ /* 0x000fca00078e0013 */
[----:B------:R0:W2:Y:S04]  /*2ee50*/  @!P0 LDG.E.U8 R8, desc[UR32][R10.64] ;  /* 0x000000200a088981 */ /* 0x0000a8000c1e1100 */
[----:B------:R1:W2:Y:S04]  /*2ee60*/  @!P1 LDG.E.U8 R9, desc[UR32][R12.64] ;  /* 0x000000200c099981 */ /* 0x0002a8000c1e1100 */
[----:B---3--:R-:W-:Y:S04]  /*2ee70*/  STL [R1+0x32fc], R5 ;  /* 0x0032fc0501007387 */ /* 0x008fe80000100800 */
[----:B------:R-:W3:Y:S04]  /*2ee80*/  LDL R3, [R1+0x2554] ;  /* 0x0025540001037983 */ /* 0x000ee80000100800 */
[----:B------:R-:W3:Y:S01]  /*2ee90*/  LDL R2, [R1+0x2590] ;  /* 0x0025900001027983 */ /* 0x000ee20000100800 */
[----:B0-----:R-:W-:-:S02]  /*2eea0*/  PRMT R10, RZ, 0x7610, R10 ;  /* 0x00007610ff0a7816 */ /* 0x001fc4000000000a */
[----:B------:R-:W-:Y:S01]  /*2eeb0*/  PRMT R11, RZ, 0x7610, R11 ;  /* 0x00007610ff0b7816 */ /* 0x000fe2000000000b */
[----:B------:R-:W-:Y:S04]  /*2eec0*/  STL [R1+0x3300], R6 ;  /* 0x0033000601007387 */ /* 0x000fe80000100800 */
[----:B------:R-:W3:Y:S04]  /*2eed0*/  LDL R17, [R1+0x2568] ;  /* 0x0025680001117983 */ /* 0x000ee80000100800 */
[----:B------:R-:W3:Y:S04]  /*2eee0*/  LDL R16, [R1+0x259c] ;  /* 0x00259c0001107983 */ /* 0x000ee80000100800 */
[----:B------:R0:W-:Y:S01]  /*2eef0*/  STL [R1+0x3304], R7 ;  /* 0x0033040701007387 */ /* 0x0001e20000100800 */
[----:B-1----:R-:W-:-:S02]  /*2ef00*/  @!P0 IMAD.MOV.U32 R13, RZ, RZ, R18 ;  /* 0x000000ffff0d8224 */ /* 0x002fc400078e0012 */
[----:B------:R-:W-:-:S05]  /*2ef10*/  @!P0 IMAD.MOV.U32 R12, RZ, RZ, R15 ;  /* 0x000000ffff0c8224 */ /* 0x000fca00078e000f */
[----:B------:R1:W3:Y:S01]  /*2ef20*/  @!P0 LDG.E.U8 R10, desc[UR32][R12.64] ;  /* 0x000000200c0a8981 */ /* 0x0002e2000c1e1100 */
[----:B----4-:R-:W-:Y:S02]  /*2ef30*/  @!P1 IMAD.MOV.U32 R15, RZ, RZ, R14 ;  /* 0x000000ffff0f9224 */ /* 0x010fe400078e000e */
[----:B------:R-:W-:-:S05]  /*2ef40*/  @!P1 IMAD.MOV.U32 R14, RZ, RZ, R4 ;  /* 0x000000ffff0e9224 */ /* 0x000fca00078e0004 */
[----:B------:R3:W4:Y:S04]  /*2ef50*/  @!P1 LDG.E.U8 R11, desc[UR32][R14.64] ;  /* 0x000000200e0b9981 */ /* 0x000728000c1e1100 */
[----:B--2---:R-:W-:Y:S04]  /*2ef60*/  STL [R1+0x3308], R8 ;  /* 0x0033080801007387 */ /* 0x004fe80000100800 */
[----:B0-----:R-:W2:Y:S04]  /*2ef70*/  LDL R7, [R1+0x2564] ;  /* 0x0025640001077983 */ /* 0x001ea80000100800 */
[----:B------:R-:W2:Y:S04]  /*2ef80*/  LDL R6, [R1+0x25a0] ;  /* 0x0025a00001067983 */ /* 0x000ea80000100800 */
[----:B------:R-:W-:Y:S04]  /*2ef90*/  STL [R1+0x330c], R9 ;  /* 0x00330c0901007387 */ /* 0x000fe80000100800 */
[----:B------:R-:W2:Y:S04]  /*2efa0*/  LDL R19, [R1+0x2578] ;  /* 0x0025780001137983 */ /* 0x000ea80000100800 */
[----:B------:R-:W2:Y:S01]  /*2efb0*/  LDL R18, [R1+0x25ac] ;  /* 0x0025ac0001127983 */ /* 0x000ea20000100800 */
[----:B-1----:R-:W-:Y:S01]  /*2efc0*/  PRMT R12, RZ, 0x7610, R12 ;  /* 0x00007610ff0c7816 */ /* 0x002fe2000000000c */
[----:B---3--:R-:W-:-:S02]  /*2efd0*/  @!P0 IMAD.MOV.U32 R15, RZ, RZ, R3 ;  /* 0x000000ffff0f8224 */ /* 0x008fc400078e0003 */
[----:B------:R-:W-:Y:S01]  /*2efe0*/  @!P0 IMAD.MOV.U32 R14, RZ, RZ, R2 ;  /* 0x000000ffff0e8224 */ /* 0x000fe200078e0002 */
[----:B------:R-:W-:-:S04]  /*2eff0*/  PRMT R13, RZ, 0x7610, R13 ;  /* 0x00007610ff0d7816 */ /* 0x000fc8000000000d */
[----:B------:R0:W3:Y:S02]  /*2f000*/  @!P0 LDG.E.U8 R12, desc[UR32][R14.64] ;  /* 0x000000200e0c8981 */ /* 0x0000e4000c1e1100 */
[----:B0-----:R-:W-:Y:S02]  /*2f010*/  PRMT R14, RZ, 0x7610, R14 ;  /* 0x00007610ff0e7816 */ /* 0x001fe4000000000e */
[----:B------:R2:W3:Y:S01]  /*2f020*/  @!P1 LDG.E.U8 R13, desc[UR32][R16.64] ;  /* 0x00000020100d9981 */ /* 0x0004e2000c1e1100 */
[----:B------:R-:W-:-:S03]  /*2f030*/  PRMT R15, RZ, 0x7610, R15 ;  /* 0x00007610ff0f7816 */ /* 0x000fc6000000000f */
[----:B------:R-:W-:Y:S04]  /*2f040*/  STL [R1+0x3310], R10 ;  /* 0x0033100a01007387 */ /* 0x000fe80000100800 */
[----:B------:R-:W3:Y:S04]  /*2f050*/  LDL R5, [R1+0x2574] ;  /* 0x0025740001057983 */ /* 0x000ee80000100800 */
[----:B------:R-:W3:Y:S04]  /*2f060*/  LDL R4, [R1+0x25b0] ;  /* 0x0025b00001047983 */ /* 0x000ee80000100800 */
[----:B----4-:R0:W-:Y:S04]  /*2f070*/  STL [R1+0x3314], R11 ;  /* 0x0033140b01007387 */ /* 0x0101e80000100800 */
[----:B------:R-:W4:Y:S04]  /*2f080*/  LDL R21, [R1+0x2588] ;  /* 0x0025880001157983 */ /* 0x000f280000100800 */
[----:B------:R-:W4:Y:S04]  /*2f090*/  LDL R20, [R1+0x25bc] ;  /* 0x0025bc0001147983 */ /* 0x000f280000100800 */
[----:B------:R-:W4:Y:S04]  /*2f0a0*/  LDL R3, [R1+0x2584] ;  /* 0x0025840001037983 */ /* 0x000f280000100800 */
[----:B------:R-:W4:Y:S01]  /*2f0b0*/  LDL R2, [R1+0x25c0] ;  /* 0x0025c00001027983 */ /* 0x000f220000100800 */
[----:B--2---:R-:W-:-:S02]  /*2f0c0*/  @!P0 IMAD.MOV.U32 R17, RZ, RZ, R7 ;  /* 0x000000ffff118224 */ /* 0x004fc400078e0007 */
[----:B------:R-:W-:-:S05]  /*2f0d0*/  @!P0 IMAD.MOV.U32 R16, RZ, RZ, R6 ;  /* 0x000000ffff108224 */ /* 0x000fca00078e0006 */
[----:B------:R1:W2:Y:S04]  /*2f0e0*/  @!P0 LDG.E.U8 R14, desc[UR32][R16.64] ;  /* 0x00000020100e8981 */ /* 0x0002a8000c1e1100 */
[----:B------:R1:W2:Y:S04]  /*2f0f0*/  @!P1 LDG.E.U8 R15, desc[UR32][R18.64] ;  /* 0x00000020120f9981 */ /* 0x0002a8000c1e1100 */
[----:B---3--:R-:W-:Y:S04]  /*2f100*/  STL [R1+0x3318], R12 ;  /* 0x0033180c01007387 */ /* 0x008fe80000100800 */
[----:B0-----:R-:W3:Y:S04]  /*2f110*/  LDL R11, [R1+0x2598] ;  /* 0x00259800010b7983 */ /* 0x001ee80000100800 */
[----:B------:R-:W3:Y:S04]  /*2f120*/  LDL R10, [R1+0x25cc] ;  /* 0x0025cc00010a7983 */ /* 0x000ee80000100800 */
[----:B------:R-:W3:Y:S04]  /*2f130*/  LDL R9, [R1+0x2594] ;  /* 0x0025940001097983 */ /* 0x000ee80000100800 */
[----:B------:R-:W3:Y:S04]  /*2f140*/  LDL R8, [R1+0x25d0] ;  /* 0x0025d00001087983 */ /* 0x000ee80000100800 */
[----:B------:R0:W-:Y:S04]  /*2f150*/  STL [R1+0x331c], R13 ;  /* 0x00331c0d01007387 */ /* 0x0001e80000100800 */
[----:B------:R-:W3:Y:S04]  /*2f160*/  LDL R7, [R1+0x25a8] ;  /* 0x0025a80001077983 */ /* 0x000ee80000100800 */
[----:B------:R-:W3:Y:S01]  /*2f170*/  LDL R6, [R1+0x25dc] ;  /* 0x0025dc0001067983 */ /* 0x000ee20000100800 */
[----:B-1----:R-:W-:Y:S01]  /*2f180*/  PRMT R17, RZ, 0x7610, R17 ;  /* 0x00007610ff117816 */ /* 0x002fe20000000011 */
[----:B------:R-:W-:-:S02]  /*2f190*/  @!P0 IMAD.MOV.U32 R19, RZ, RZ, R5 ;  /* 0x000000ffff138224 */ /* 0x000fc400078e0005 */
[----:B------:R-:W-:-:S03]  /*2f1a0*/  @!P0 IMAD.MOV.U32 R18, RZ, RZ, R4 ;  /* 0x000000ffff128224 */ /* 0x000fc600078e0004 */
[----:B----4-:R1:W4:Y:S02]  /*2f1b0*/  @!P1 LDG.E.U8 R17, desc[UR32][R20.64] ;  /* 0x0000002014119981 */ /* 0x010324000c1e1100 */
[----:B-1----:R-:W-:Y:S02]  /*2f1c0*/  @!P0 IMAD.MOV.U32 R21, RZ, RZ, R3 ;  /* 0x000000ffff158224 */ /* 0x002fe400078e0003 */
[----:B------:R-:W-:Y:S01]  /*2f1d0*/  @!P0 IMAD.MOV.U32 R20, RZ, RZ, R2 ;  /* 0x000000ffff148224 */ /* 0x000fe200078e0002 */
[----:B--2---:R-:W-:Y:S04]  /*2f1e0*/  STL [R1+0x3320], R14 ;  /* 0x0033200e01007387 */ /* 0x004fe80000100800 */
[----:B0-----:R-:W2:Y:S04]  /*2f1f0*/  LDL R13, [R1+0x25a4] ;  /* 0x0025a400010d7983 */ /* 0x001ea80000100800 */
[----:B------:R-:W4:Y:S04]  /*2f200*/  LDL R12, [R1+0x25e0] ;  /* 0x0025e000010c7983 */ /* 0x000f280000100800 */
[----:B------:R0:W-:Y:S04]  /*2f210*/  STL [R1+0x3324], R15 ;  /* 0x0033240f01007387 */ /* 0x0001e80000100800 */
[----:B------:R-:W4:Y:S04]  /*2f220*/  LDL R5, [R1+0x25b8] ;  /* 0x0025b80001057983 */ /* 0x000f280000100800 */
[----:B------:R-:W4:Y:S04]  /*2f230*/  LDL R4, [R1+0x25ec] ;  /* 0x0025ec0001047983 */ /* 0x000f280000100800 */
[----:B------:R-:W4:Y:S04]  /*2f240*/  LDL R3, [R1+0x25b4] ;  /* 0x0025b40001037983 */ /* 0x000f280000100800 */
[----:B------:R-:W4:Y:S01]  /*2f250*/  LDL R2, [R1+0x25f0] ;  /* 0x0025f00001027983 */ /* 0x000f220000100800 */
[----:B------:R-:W-:-:S03]  /*2f260*/  PRMT R16, RZ, 0x7610, R16 ;  /* 0x00007610ff107816 */ /* 0x000fc60000000010 */
[----:B------:R-:W4:Y:S04]  /*2f270*/  LDL R34, [R1+0x2614] ;  /* 0x0026140001227983 */ /* 0x000f280000100800 */
[----:B------:R-:W4:Y:S04]  /*2f280*/  LDL R32, [R1+0x2650] ;  /* 0x0026500001207983 */ /* 0x000f280000100800 */
[----:B0-----:R-:W4:Y:S04]  /*2f290*/  LDL R15, [R1+0x2628] ;  /* 0x00262800010f7983 */ /* 0x001f280000100800 */
[----:B------:R0:W4:Y:S04]  /*2f2a0*/  @!P0 LDG.E.U8 R16, desc[UR32][R18.64] ;  /* 0x0000002012108981 */ /* 0x000128000c1e1100 */
[----:B------:R-:W4:Y:S01]  /*2f2b0*/  LDL R14, [R1+0x265c] ;  /* 0x00265c00010e7983 */ /* 0x000f220000100800 */
[----:B---3--:R-:W-:-:S02]  /*2f2c0*/  @!P1 IMAD.MOV.U32 R23, RZ, RZ, R11 ;  /* 0x000000ffff179224 */ /* 0x008fc400078e000b */
[----:B------:R-:W-:Y:S01]  /*2f2d0*/  @!P1 IMAD.MOV.U32 R22, RZ, RZ, R10 ;  /* 0x000000ffff169224 */ /* 0x000fe200078e000a */
[----:B------:R-:W3:Y:S04]  /*2f2e0*/  LDL R11, [R1+0x25c8] ;  /* 0x0025c800010b7983 */ /* 0x000ee80000100800 */
[----:B------:R-:W3:Y:S01]  /*2f2f0*/  LDL R10, [R1+0x25fc] ;  /* 0x0025fc00010a7983 */ /* 0x000ee20000100800 */
[----:B0-----:R-:W-:Y:S02]  /*2f300*/  PRMT R18, RZ, 0x7610, R18 ;  /* 0x00007610ff127816 */ /* 0x001fe40000000012 */
[----:B------:R-:W-:-:S04]  /*2f310*/  PRMT R19, RZ, 0x7610, R19 ;  /* 0x00007610ff137816 */ /* 0x000fc80000000013 */
[----:B------:R0:W3:Y:S04]  /*2f320*/  @!P0 LDG.E.U8 R18, desc[UR32][R20.64] ;  /* 0x0000002014128981 */ /* 0x0000e8000c1e1100 */
[----:B------:R1:W3:Y:S01]  /*2f330*/  @!P1 LDG.E.U8 R19, desc[UR32][R22.64] ;  /* 0x0000002016139981 */ /* 0x0002e2000c1e1100 */
[----:B------:R-:W-:Y:S02]  /*2f340*/  @!P1 IMAD.MOV.U32 R24, RZ, RZ, R6 ;  /* 0x000000ffff189224 */ /* 0x000fe400078e0006 */
[----:B------:R-:W-:Y:S01]  /*2f350*/  @!P1 IMAD.MOV.U32 R25, RZ, RZ, R7 ;  /* 0x000000ffff199224 */ /* 0x000fe200078e0007 */
[----:B------:R-:W3:Y:S04]  /*2f360*/  LDL R6, [R1+0x260c] ;  /* 0x00260c0001067983 */ /* 0x000ee80000100800 */
[----:B------:R-:W3:Y:S01]  /*2f370*/  LDL R7, [R1+0x25d8] ;  /* 0x0025d80001077983 */ /* 0x000ee20000100800 */
[----:B0-----:R-:W-:Y:S01]  /*2f380*/  PRMT R21, RZ, 0x7610, R21 ;  /* 0x00007610ff157816 */ /* 0x001fe20000000015 */
[----:B-1----:R-:W-:-:S02]  /*2f390*/  @!P0 IMAD.MOV.U32 R22, RZ, RZ, R8 ;  /* 0x000000ffff168224 */ /* 0x002fc400078e0008 */
[----:B------:R-:W-:Y:S01]  /*2f3a0*/  @!P0 IMAD.MOV.U32 R23, RZ, RZ, R9 ;  /* 0x000000ffff178224 */ /* 0x000fe200078e0009 */
[----:B------:R-:W3:Y:S04]  /*2f3b0*/  LDL R8, [R1+0x2600] ;  /* 0x0026000001087983 */ /* 0x000ee80000100800 */
[----:B------:R-:W3:Y:S01]  /*2f3c0*/  LDL R9, [R1+0x25c4] ;  /* 0x0025c40001097983 */ /* 0x000ee20000100800 */
[----:B------:R-:W-:-:S03]  /*2f3d0*/  PRMT R20, RZ, 0x7610, R20 ;  /* 0x00007610ff147816 */ /* 0x000fc60000000014 */
[----:B------:R-:W3:Y:S04]  /*2f3e0*/  @!P1 LDG.E.U8 R21, desc[UR32][R24.64] ;  /* 0x0000002018159981 */ /* 0x000ee8000c1e1100 */
[----:B------:R0:W3:Y:S02]  /*2f3f0*/  @!P0 LDG.E.U8 R20, desc[UR32][R22.64] ;  /* 0x0000002016148981 */ /* 0x0000e4000c1e1100 */
[----:B0-----:R-:W-:Y:S01]  /*2f400*/  PRMT R23, RZ, 0x7610, R23 ;  /* 0x00007610ff177816 */ /* 0x001fe20000000017 */
[----:B--2---:R-:W-:Y:S02]  /*2f410*/  @!P0 IMAD.MOV.U32 R25, RZ, RZ, R13 ;  /* 0x000000ffff198224 */ /* 0x004fe400078e000d */
[----:B----4-:R-:W-:Y:S01]  /*2f420*/  @!P0 IMAD.MOV.U32 R24, RZ, RZ, R12 ;  /* 0x000000ffff188224 */ /* 0x010fe200078e000c */
[----:B------:R-:W2:Y:S04]  /*2f430*/  LDL R13, [R1+0x25d4] ;  /* 0x0025d400010d7983 */ /* 0x000ea80000100800 */
[----:B------:R-:W4:Y:S01]  /*2f440*/  LDL R12, [R1+0x2610] ;  /* 0x00261000010c7983 */ /* 0x000f220000100800 */
[----:B------:R-:W-:-:S02]  /*2f450*/  @!P1 IMAD.MOV.U32 R27, RZ, RZ, R5 ;  /* 0x000000ffff1b9224 */ /* 0x000fc400078e0005 */
[----:B------:R-:W-:Y:S01]  /*2f460*/  @!P1 IMAD.MOV.U32 R26, RZ, RZ, R4 ;  /* 0x000000ffff1a9224 */ /* 0x000fe200078e0004 */
[----:B------:R-:W4:Y:S04]  /*2f470*/  LDL R5, [R1+0x25e8] ;  /* 0x0025e80001057983 */ /* 0x000f280000100800 */
[----:B------:R-:W4:Y:S04]  /*2f480*/  LDL R4, [R1+0x261c] ;  /* 0x00261c0001047983 */ /* 0x000f280000100800 */
[----:B------:R0:W4:Y:S02]  /*2f490*/  @!P1 LDG.E.U8 R23, desc[UR32][R26.64] ;  /* 0x000000201a179981 */ /* 0x000124000c1e1100 */
[----:B0-----:R-:W-:-:S02]  /*2f4a0*/  @!P0 IMAD.MOV.U32 R27, RZ, RZ, R3 ;  /* 0x000000ffff1b8224 */ /* 0x001fc400078e0003 */
[----:B------:R-:W4:Y:S01]  /*2f4b0*/  LDL R3, [R1+0x25e4] ;  /* 0x0025e40001037983 */ /* 0x000f220000100800 */
[----:B------:R-:W-:-:S03]  /*2f4c0*/  @!P0 IMAD.MOV.U32 R26, RZ, RZ, R2 ;  /* 0x000000ffff1a8224 */ /* 0x000fc600078e0002 */
[----:B------:R-:W4:Y:S01]  /*2f4d0*/  LDL R2, [R1+0x2620] ;  /* 0x0026200001027983 */ /* 0x000f220000100800 */
[----:B------:R-:W-:Y:S01]  /*2f4e0*/  PRMT R22, RZ, 0x7610, R22 ;  /* 0x00007610ff167816 */ /* 0x000fe20000000016 */
[----:B---3--:R-:W-:Y:S02]  /*2f4f0*/  @!P1 IMAD.MOV.U32 R28, RZ, RZ, R10 ;  /* 0x000000ffff1c9224 */ /* 0x008fe400078e000a */
[----:B------:R-:W-:Y:S01]  /*2f500*/  @!P1 IMAD.MOV.U32 R29, RZ, RZ, R11 ;  /* 0x000000ffff1d9224 */ /* 0x000fe200078e000b */
[----:B------:R-:W3:Y:S04]  /*2f510*/  LDL R10, [R1+0x262c] ;  /* 0x00262c00010a7983 */ /* 0x000ee80000100800 */
[----:B------:R0:W3:Y:S04]  /*2f520*/  @!P0 LDG.E.U8 R22, desc[UR32][R24.64] ;  /* 0x0000002018168981 */ /* 0x0000e8000c1e1100 */
[----:B------:R-:W3:Y:S01]  /*2f530*/  LDL R11, [R1+0x25f8] ;  /* 0x0025f800010b7983 */ /* 0x000ee20000100800 */
[----:B0-----:R-:W-:-:S02]  /*2f540*/  PRMT R24, RZ, 0x7610, R24 ;  /* 0x00007610ff187816 */ /* 0x001fc40000000018 */
[----:B------:R-:W-:Y:S01]  /*2f550*/  PRMT R25, RZ, 0x7610, R25 ;  /* 0x00007610ff197816 */ /* 0x000fe20000000019 */
[----:B------:R-:W-:Y:S02]  /*2f560*/  @!P1 IMAD.MOV.U32 R30, RZ, RZ, R6 ;  /* 0x000000ffff1e9224 */ /* 0x000fe400078e0006 */
[----:B------:R-:W-:Y:S01]  /*2f570*/  @!P1 IMAD.MOV.U32 R31, RZ, RZ, R7 ;  /* 0x000000ffff1f9224 */ /* 0x000fe200078e0007 */
[----:B------:R-:W3:Y:S04]  /*2f580*/  LDL R6, [R1+0x263c] ;  /* 0x00263c0001067983 */ /* 0x000ee80000100800 */
[----:B------:R0:W3:Y:S04]  /*2f590*/  @!P0 LDG.E.U8 R24, desc[UR32][R26.64] ;  /* 0x000000201a188981 */ /* 0x0000e8000c1e1100 */
[----:B------:R1:W3:Y:S04]  /*2f5a0*/  @!P1 LDG.E.U8 R25, desc[UR32][R28.64] ;  /* 0x000000201c199981 */ /* 0x0002e8000c1e1100 */
[----:B------:R-:W3:Y:S01]  /*2f5b0*/  LDL R7, [R1+0x2608] ;  /* 0x0026080001077983 */ /* 0x000ee20000100800 */
[----:B0-----:R-:W-:-:S02]  /*2f5c0*/  PRMT R26, RZ, 0x7610, R26 ;  /* 0x00007610ff1a7816 */ /* 0x001fc4000000001a */
[----:B------:R-:W-:Y:S01]  /*2f5d0*/  PRMT R27, RZ, 0x7610, R27 ;  /* 0x00007610ff1b7816 */ /* 0x000fe2000000001b */
[----:B-1----:R-:W-:Y:S02]  /*2f5e0*/  @!P0 IMAD.MOV.U32 R28, RZ, RZ, R8 ;  /* 0x000000ffff1c8224 */ /* 0x002fe400078e0008 */
[----:B------:R-:W-:Y:S01]  /*2f5f0*/  @!P0 IMAD.MOV.U32 R29, RZ, RZ, R9 ;  /* 0x000000ffff1d8224 */ /* 0x000fe200078e0009 */
[----:B------:R-:W3:Y:S04]  /*2f600*/  LDL R8, [R1+0x2630] ;  /* 0x0026300001087983 */ /* 0x000ee80000100800 */
[----:B------:R-:W3:Y:S04]  /*2f610*/  LDL R9, [R1+0x25f4] ;  /* 0x0025f40001097983 */ /* 0x000ee80000100800 */
[----:B------:R0:W3:Y:S04]  /*2f620*/  @!P0 LDG.E.U8 R26, desc[UR32][R28.64] ;  /* 0x000000201c1a8981 */ /* 0x0000e8000c1e1100 */
[----:B------:R2:W3:Y:S01]  /*2f630*/  @!P1 LDG.E.U8 R27, desc[UR32][R30.64] ;  /* 0x000000201e1b9981 */ /* 0x0004e2000c1e1100 */
[----:B0-----:R-:W-:-:S02]  /*2f640*/  PRMT R28, RZ, 0x7610, R28 ;  /* 0x00007610ff1c7816 */ /* 0x001fc4000000001c */
[----:B------:R-:W-:Y:S01]  /*2f650*/  PRMT R29, RZ, 0x7610, R29 ;  /* 0x00007610ff1d7816 */ /* 0x000fe2000000001d */
[----:B--2---:R-:W-:Y:S02]  /*2f660*/  @!P0 IMAD.MOV.U32 R31, RZ, RZ, R13 ;  /* 0x000000ffff1f8224 */ /* 0x004fe400078e000d */
[----:B----4-:R-:W-:Y:S01]  /*2f670*/  @!P0 IMAD.MOV.U32 R30, RZ, RZ, R12 ;  /* 0x000000ffff1e8224 */ /* 0x010fe200078e000c */
[----:B------:R-:W-:Y:S01]  /*2f680*/  PRMT R33, RZ, 0x7610, R33 ;  /* 0x00007610ff217816 */ /* 0x000fe20000000021 */
[----:B------:R-:W2:Y:S04]  /*2f690*/  LDL R13, [R1+0x2624] ;  /* 0x00262400010d7983 */ /* 0x000ea80000100800 */
[----:B------:R0:W4:Y:S04]  /*2f6a0*/  @!P0 LDG.E.U8 R28, desc[UR32][R30.64] ;  /* 0x000000201e1c8981 */ /* 0x000128000c1e1100 */
[----:B------:R-:W2:Y:S01]  /*2f6b0*/  LDL R12, [R1+0x2660] ;  /* 0x00266000010c7983 */ /* 0x000ea20000100800 */
[----:B0-----:R-:W-:-:S02]  /*2f6c0*/  @!P1 IMAD.MOV.U32 R30, RZ, RZ, R4 ;  /* 0x000000ffff1e9224 */ /* 0x001fc400078e0004 */
[----:B------:R-:W-:Y:S01]  /*2f6d0*/  @!P1 IMAD.MOV.U32 R31, RZ, RZ, R5 ;  /* 0x000000ffff1f9224 */ /* 0x000fe200078e0005 */
[----:B------:R-:W4:Y:S04]  /*2f6e0*/  LDL R4, [R1+0x2640] ;  /* 0x0026400001047983 */ /* 0x000f280000100800 */
[----:B------:R-:W2:Y:S04]  /*2f6f0*/  LDL R5, [R1+0x2604] ;  /* 0x0026040001057983 */ /* 0x000ea80000100800 */
[----:B------:R0:W2:Y:S02]  /*2f700*/  @!P1 LDG.E.U8 R29, desc[UR32][R30.64] ;  /* 0x000000201e1d9981 */ /* 0x0000a4000c1e1100 */
[----:B0-----:R-:W-:-:S02]  /*2f710*/  @!P0 IMAD.MOV.U32 R31, RZ, RZ, R3 ;  /* 0x000000ffff1f8224 */ /* 0x001fc400078e0003 */
[----:B------:R-:W2:Y:S01]  /*2f720*/  LDL R3, [R1+0x2618] ;  /* 0x0026180001037983 */ /* 0x000ea20000100800 */
[----:B------:R-:W-:-:S03]  /*2f730*/  @!P0 IMAD.MOV.U32 R30, RZ, RZ, R2 ;  /* 0x000000ffff1e8224 */ /* 0x000fc600078e0002 */
[----:B------:R-:W2:Y:S01]  /*2f740*/  LDL R2, [R1+0x264c] ;  /* 0x00264c0001027983 */ /* 0x000ea20000100800 */
[----:B------:R-:W-:-:S03]  /*2f750*/  PRMT R35, RZ, 0x7610, R35 ;  /* 0x00007610ff237816 */ /* 0x000fc60000000023 */
[----:B------:R3:W2:Y:S01]  /*2f760*/  @!P0 LDG.E.U8 R33, desc[UR32][R30.64] ;  /* 0x000000201e218981 */ /* 0x0006a2000c1e1100 */
[----:B------:R-:W-:Y:S01]  /*2f770*/  PRMT R37, RZ, 0x7610, R37 ;  /* 0x00007610ff257816 */ /* 0x000fe20000000025 */
[----:B---3--:R-:W-:Y:S02]  /*2f780*/  @!P1 IMAD.MOV.U32 R30, RZ, RZ, R10 ;  /* 0x000000ffff1e9224 */ /* 0x008fe400078e000a */
[----:B------:R-:W-:Y:S01]  /*2f790*/  @!P1 IMAD.MOV.U32 R31, RZ, RZ, R11 ;  /* 0x000000ffff1f9224 */ /* 0x000fe200078e000b */
[----:B------:R-:W3:Y:S04]  /*2f7a0*/  LDL R10, [R1+0x266c] ;  /* 0x00266c00010a7983 */ /* 0x000ee80000100800 */
[----:B------:R-:W3:Y:S04]  /*2f7b0*/  LDL R11, [R1+0x2638] ;  /* 0x00263800010b7983 */ /* 0x000ee80000100800 */
[----:B------:R0:W3:Y:S01]  /*2f7c0*/  @!P1 LDG.E.U8 R35, desc[UR32][R30.64] ;  /* 0x000000201e239981 */ /* 0x0000e2000c1e1100 */
[----:B------:R-:W-:Y:S01]  /*2f7d0*/  PRMT R39, RZ, 0x7610, R39 ;  /* 0x00007610ff277816 */ /* 0x000fe20000000027 */
[----:B0-----:R-:W-:-:S02]  /*2f7e0*/  @!P0 IMAD.MOV.U32 R30, RZ, RZ, R8 ;  /* 0x000000ffff1e8224 */ /* 0x001fc400078e0008 */
        /* <DEDUP_REMOVED lines=9> */
[----:B------:R4:W3:Y:S02]  /*2f880*/  @!P1 LDG.E.U8 R39, desc[UR32][R30.64] ;  /* 0x000000201e279981 */ /* 0x0008e4000c1e1100 */
[----:B----4-:R-:W-:-:S02]  /*2f890*/  @!P0 IMAD.MOV.U32 R30, RZ, RZ, R4 ;  /* 0x000000ffff1e8224 */ /* 0x010fc400078e0004 */
[----:B--2---:R-:W-:Y:S01]  /*2f8a0*/  @!P0 IMAD.MOV.U32 R31, RZ, RZ, R5 ;  /* 0x000000ffff1f8224 */ /* 0x004fe200078e0005 */
[----:B------:R-:W2:Y:S04]  /*2f8b0*/  LDL R4, [R1+0x2670] ;  /* 0x0026700001047983 */ /* 0x000ea80000100800 */
[----:B------:R-:W4:Y:S04]  /*2f8c0*/  LDL R5, [R1+0x2644] ;  /* 0x0026440001057983 */ /* 0x000f280000100800 */
[----:B------:R0:W4:Y:S02]  /*2f8d0*/  @!P0 LDG.E.U8 R41, desc[UR32][R30.64] ;  /* 0x000000201e298981 */ /* 0x000124000c1e1100 */
[----:B0-----:R-:W-:-:S02]  /*2f8e0*/  @!P1 IMAD.MOV.U32 R31, RZ, RZ, R3 ;  /* 0x000000ffff1f9224 */ /* 0x001fc400078e0003 */
[----:B------:R-:W4:Y:S01]  /*2f8f0*/  LDL R3, [R1+0x2658] ;  /* 0x0026580001037983 */ /* 0x000f220000100800 */
[----:B------:R-:W-:-:S03]  /*2f900*/  @!P1 IMAD.MOV.U32 R30, RZ, RZ, R2 ;  /* 0x000000ffff1e9224 */ /* 0x000fc600078e0002 */
[----:B------:R-:W4:Y:S01]  /*2f910*/  LDL R2, [R1+0x267c] ;  /* 0x00267c0001027983 */ /* 0x000f220000100800 */
[----:B------:R-:W-:Y:S02]  /*2f920*/  PRMT R43, RZ, 0x7610, R43 ;  /* 0x00007610ff2b7816 */ /* 0x000fe4000000002b */
[----:B------:R-:W-:-:S04]  /*2f930*/  PRMT R45, RZ, 0x7610, R45 ;  /* 0x00007610ff2d7816 */ /* 0x000fc8000000002d */
[----:B------:R0:W4:Y:S01]  /*2f940*/  @!P1 LDG.E.U8 R43, desc[UR32][R30.64] ;  /* 0x000000201e2b9981 */ /* 0x000122000c1e1100 */
[----:B------:R-:W-:Y:S01]  /*2f950*/  PRMT R47, RZ, 0x7610, R47 ;  /* 0x00007610ff2f7816 */ /* 0x000fe2000000002f */
[----:B0-----:R-:W-:Y:S02]  /*2f960*/  @!P0 IMAD.MOV.U32 R30, RZ, RZ, R32 ;  /* 0x000000ffff1e8224 */ /* 0x001fe400078e0020 */
[----:B------:R-:W-:-:S05]  /*2f970*/  @!P0 IMAD.MOV.U32 R31, RZ, RZ, R34 ;  /* 0x000000ffff1f8224 */ /* 0x000fca00078e0022 */
        /* <DEDUP_REMOVED lines=10> */
[----:B---3--:R-:W-:Y:S02]  /*2fa20*/  @!P1 IMAD.MOV.U32 R30, RZ, RZ, R10 ;  /* 0x000000ffff1e9224 */ /* 0x008fe400078e000a */
[----:B------:R-:W-:-:S05]  /*2fa30*/  @!P1 IMAD.MOV.U32 R31, RZ, RZ, R11 ;  /* 0x000000ffff1f9224 */ /* 0x000fca00078e000b */
        /* <DEDUP_REMOVED lines=8> */
[----:B------:R2:W3:Y:S02]  /*2fac0*/  @!P1 LDG.E.U8 R55, desc[UR32][R30.64] ;  /* 0x000000201e379981 */ /* 0x0004e4000c1e1100 */
[----:B--2---:R-:W-:Y:S02]  /*2fad0*/  @!P0 IMAD.MOV.U32 R30, RZ, RZ, R4 ;  /* 0x000000ffff1e8224 */ /* 0x004fe400078e0004 */
[----:B----4-:R-:W-:Y:S01]  /*2fae0*/  @!P0 IMAD.MOV.U32 R31, RZ, RZ, R5 ;  /* 0x000000ffff1f8224 */ /* 0x010fe200078e0005 */
[----:B------:R-:W-:Y:S04]  /*2faf0*/  LDS.U8 R4, [R0+UR4+0x8] ;  /* 0x0000080400047984 */ /* 0x000fe80008000000 */
[----:B------:R0:W2:Y:S02]  /*2fb00*/  @!P0 LDG.E.U8 R56, desc[UR32][R30.64] ;  /* 0x000000201e388981 */ /* 0x0000a4000c1e1100 */
[----:B0-----:R-:W-:-:S02]  /*2fb10*/  @!P1 IMAD.MOV.U32 R31, RZ, RZ, R3 ;  /* 0x000000ffff1f9224 */ /* 0x001fc400078e0003 */
[----:B------:R-:W0:Y:S01]  /*2fb20*/  LDS.U8 R3, [R0+UR4+0x210] ;  /* 0x0002100400037984 */ /* 0x000e220008000000 */
[----:B------:R-:W-:-:S03]  /*2fb30*/  @!P1 IMAD.MOV.U32 R30, RZ, RZ, R2 ;  /* 0x000000ffff1e9224 */ /* 0x000fc600078e0002 */
[----:B------:R-:W1:Y:S04]  /*2fb40*/  LDS.U8 R2, [R0+UR4+0x318] ;  /* 0x0003180400027984 */ /* 0x000e680008000000 */
[----:B0-----:R-:W-:Y:S04]  /*2fb50*/  STL [R1+0xf44], R3 ;  /* 0x000f440301007387 */ /* 0x001fe80000100800 */
[----:B------:R-:W0:Y:S04]  /*2fb60*/  LDS.U8 R3, [R0+UR4+0x100] ;  /* 0x0001000400037984 */ /* 0x000e280008000000 */
[----:B-1----:R-:W-:Y:S04]  /*2fb70*/  STL [R1+0xf40], R2 ;  /* 0x000f400201007387 */ /* 0x002fe80000100800 */
[----:B------:R-:W1:Y:S04]  /*2fb80*/  LDS.U8 R2, [R0+UR4+0x218] ;  /* 0x0002180400027984 */ /* 0x000e680008000000 */
[----:B------:R-:W-:Y:S04]  /*2fb90*/  STL [R1+0x11c], R4 ;  /* 0x00011c0401007387 */ /* 0x000fe80000100800 */
[----:B------:R-:W4:Y:S04]  /*2fba0*/  LDS.U8 R4, [R0+UR4+0x310] ;  /* 0x0003100400047984 */ /* 0x000f280008000000 */
[----:B0-----:R-:W-:Y:S04]  /*2fbb0*/  STL [R1+0x118], R3 ;  /* 0x0001180301007387 */ /* 0x001fe80000100800 */
[----:B------:R-:W0:Y:S04]  /*2fbc0*/  LDS.U8 R3, [R0+UR4+0x1000] ;  /* 0x0010000400037984 */ /* 0x000e280008000000 */
[----:B-1----:R-:W-:Y:S04]  /*2fbd0*/  STL [R1+0xf4c], R2 ;  /* 0x000f4c0201007387 */ /* 0x002fe80000100800 */
[----:B------:R-:W1:Y:S04]  /*2fbe0*/  LDS.U8 R2, [R0+UR4+0x1108] ;  /* 0x0011080400027984 */ /* 0x000e680008000000 */
[----:B----4-:R-:W-:Y:S04]  /*2fbf0*/  STL [R1+0xf48], R4 ;  /* 0x000f480401007387 */ /* 0x010fe80000100800 */
        /* <DEDUP_REMOVED lines=231> */
[----:B-1----:R1:W-:Y:S04]  /*30a70*/  STL [R1+0x2860], R2 ;  /* 0x0028600201007387 */ /* 0x0023e80000100800 */
[----:B----4-:R-:W-:Y:S04]  /*30a80*/  STL [R1+0x1290], R4 ;  /* 0x0012900401007387 */ /* 0x010fe80000100800 */
[----:B------:R-:W4:Y:S01]  /*30a90*/  LDS.U8 R4, [R0+UR4+0x3288] ;  /* 0x0032880400047984 */ /* 0x000f220008000000 */
[----:B------:R-:W-:-:S02]  /*30aa0*/  PRMT R57, RZ, 0x7610, R57 ;  /* 0x00007610ff397816 */ /* 0x000fc40000000039 */
[----:B-1----:R-:W-:-:S04]  /*30ab0*/  LOP3.LUT R2, R0, 0x20, RZ, 0x3c, !PT ;  /* 0x0000002000027812 */ /* 0x002fc800078e3cff */
[----:B------:R1:W2:Y:S04]  /*30ac0*/  @!P1 LDG.E.U8 R57, desc[UR32][R30.64] ;  /* 0x000000201e399981 */ /* 0x0002a8000c1e1100 */
[----:B-1----:R-:W-:Y:S04]  /*30ad0*/  LDS.U8 R31, [R0+UR4] ;  /* 0x00000004001f7984 */ /* 0x002fe80008000000 */
[----:B------:R-:W-:Y:S04]  /*30ae0*/  LDS.U8 R30, [R0+UR4+0x108] ;  /* 0x00010804001e7984 */ /* 0x000fe80008000000 */
[----:B0-----:R-:W-:Y:S04]  /*30af0*/  STL [R1+0x128c], R3 ;  /* 0x00128c0301007387 */ /* 0x001fe80000100800 */
[----:B------:R-:W0:Y:S04]  /*30b00*/  LDS.U8 R3, [R0+UR4+0x3380] ;  /* 0x0033800400037984 */ /* 0x000e280008000000 */
[----:B------:R-:W-:Y:S04]  /*30b10*/  STL [R1+0x2934], R0 ;  /* 0x0029340001007387 */ /* 0x000fe80000100800 */
[----:B------:R-:W-:Y:S04]  /*30b20*/  LDS.U8 R0, [R2+UR4+0x210] ;  /* 0x0002100402007984 */ /* 0x000fe80008000000 */
[----:B----4-:R-:W-:Y:S04]  /*30b30*/  STL [R1+0x286c], R4 ;  /* 0x00286c0401007387 */ /* 0x010fe80000100800 */
[----:B------:R-:W1:Y:S04]  /*30b40*/  LDS.U8 R4, [R2+UR4] ;  /* 0x0000000402047984 */ /* 0x000e680008000000 */
[----:B0-----:R-:W-:Y:S04]  /*30b50*/  STL [R1+0x2868], R3 ;  /* 0x0028680301007387 */ /* 0x001fe80000100800 */
[----:B------:R-:W0:Y:S04]  /*30b60*/  LDS.U8 R3, [R2+UR4+0x108] ;  /* 0x0001080402037984 */ /* 0x000e280008000000 */
[----:B-1----:R-:W-:Y:S04]  /*30b70*/  STL [R1+0x154], R4 ;  /* 0x0001540401007387 */ /* 0x002fe80000100800 */
[----:B------:R-:W1:Y:S04]  /*30b80*/  LDS.U8 R4, [R2+UR4+0x318] ;  /* 0x0003180402047984 */ /* 0x000e680008000000 */
[----:B0-----:R-:W-:Y:S04]  /*30b90*/  STL [R1+0x150], R3 ;  /* 0x0001500301007387 */ /* 0x001fe80000100800 */
[----:B------:R-:W0:Y:S04]  /*30ba0*/  LDS.U8 R3, [R2+UR4+0x8] ;  /* 0x0000080402037984 */ /* 0x000e280008000000 */
[----:B------:R-:W-:Y:S04]  /*30bb0*/  STL [R1+0xf84], R0 ;  /* 0x000f840001007387 */ /* 0x000fe80000100800 */
[----:B------:R-:W4:Y:S04]  /*30bc0*/  LDS.U8 R0, [R2+UR4+0x100] ;  /* 0x0001000402007984 */ /* 0x000f280008000000 */
[----:B-1----:R-:W-:Y:S04]  /*30bd0*/  STL [R1+0xf80], R4 ;  /* 0x000f800401007387 */ /* 0x002fe80000100800 */
[----:B------:R-:W1:Y:S04]  /*30be0*/  LDS.U8 R4, [R2+UR4+0x218] ;  /* 0x0002180402047984 */ /* 0x000e680008000000 */
[----:B0-----:R-:W-:Y:S04]  /*30bf0*/  STL [R1+0x15c], R3 ;  /* 0x00015c0301007387 */ /* 0x001fe80000100800 */
[----:B------:R-:W0:Y:S04]  /*30c00*/  LDS.U8 R3, [R2+UR4+0x310] ;  /* 0x0003100402037984 */ /* 0x000e280008000000 */
[----:B----4-:R-:W-:Y:S04]  /*30c10*/  STL [R1+0x158], R0 ;  /* 0x0001580001007387 */ /* 0x010fe80000100800 */
        /* <DEDUP_REMOVED lines=220> */
[----:B----4-:R-:W-:Y:S04]  /*319e0*/  STL [R1+0x269c], R0 ;  /* 0x00269c0001007387 */ /* 0x010fe80000100800 */
[----:B------:R-:W0:Y:S04]  /*319f0*/  LDS.U8 R3, [R2+UR4+0x2288] ;  /* 0x0022880402037984 */ /* 0x000e280008000000 */
[----:B------:R-:W4:Y:S04]  /*31a00*/  LDS.U8 R0, [R2+UR4+0x2380] ;  /* 0x0023800402007984 */ /* 0x000f280008000000 */
[----:B-1----:R-:W-:Y:S04]  /*31a10*/  STL [R1+0x2698], R4 ;  /* 0x0026980401007387 */ /* 0x002fe80000100800 */
[----:B------:R-:W-:Y:S04]  /*31a20*/  LDS.U8 R4, [R2+UR4+0x3388] ;  /* 0x0033880402047984 */ /* 0x000fe80008000000 */
[----:B0-----:R-:W-:Y:S04]  /*31a30*/  STL [R1+0x289c], R3 ;  /* 0x00289c0301007387 */ /* 0x001fe80000100800 */
[----:B----4-:R-:W-:Y:S04]  /*31a40*/  STL [R1+0x2898], R0 ;  /* 0x0028980001007387 */ /* 0x010fe80000100800 */
[----:B------:R-:W0:Y:S04]  /*31a50*/  LDS.U8 R3, [R2+UR4+0x3090] ;  /* 0x0030900402037984 */ /* 0x000e280008000000 */
[----:B------:R-:W1:Y:S01]  /*31a60*/  LDS.U8 R0, [R2+UR4+0x3198] ;  /* 0x0031980402007984 */ /* 0x000e620008000000 */
[----:B------:R-:W4:Y:S03]  /*31a70*/  S2R R60, SR_TID.X ;  /* 0x00000000003c7919 */ /* 0x000f260000002100 */
[----:B0-----:R-:W-:Y:S04]  /*31a80*/  STL [R1+0x26a4], R3 ;  /* 0x0026a40301007387 */ /* 0x001fe80000100800 */
[----:B-1----:R-:W-:Y:S04]  /*31a90*/  STL [R1+0x26a0], R0 ;  /* 0x0026a00001007387 */ /* 0x002fe80000100800 */
[----:B------:R-:W0:Y:S04]  /*31aa0*/  LDS.U8 R0, [R2+UR4+0x3280] ;  /* 0x0032800402007984 */ /* 0x000e280008000000 */
[----:B------:R-:W1:Y:S01]  /*31ab0*/  LDS.U8 R3, [R2+UR4+0x3098] ;  /* 0x0030980402037984 */ /* 0x000e620008000000 */
[----:B----4-:R-:W-:-:S02]  /*31ac0*/  LOP3.LUT R61, R60, 0x3, RZ, 0xc0, !PT ;  /* 0x000000033c3d7812 */ /* 0x010fc400078ec0ff */
[----:B------:R-:W-:-:S03]  /*31ad0*/  SHF.R.U32.HI R60, RZ, 0x2, R60 ;  /* 0x00000002ff3c7819 */ /* 0x000fc6000001163c */
[----:B------:R-:W-:Y:S01]  /*31ae0*/  IMAD R61, R61, 0x420, RZ ;  /* 0x000004203d3d7824 */ /* 0x000fe200078e02ff */
[----:B------:R-:W-:Y:S01]  /*31af0*/  SGXT.U32 R60, R60, 0x3 ;  /* 0x000000033c3c781a */ /* 0x000fe20000000000 */
[----:B0-----:R0:W-:Y:S04]  /*31b00*/  STL [R1+0x28a4], R0 ;  /* 0x0028a40001007387 */ /* 0x0011e80000100800 */
[----:B------:R-:W-:Y:S04]  /*31b10*/  STL [R1+0x28a0], R4 ;  /* 0x0028a00401007387 */ /* 0x000fe80000100800 */
[----:B-1----:R-:W-:Y:S04]  /*31b20*/  STL [R1+0x26ac], R3 ;  /* 0x0026ac0301007387 */ /* 0x002fe80000100800 */
[----:B------:R-:W1:Y:S04]  /*31b30*/  LDS.U8 R4, [R2+UR4+0x3190] ;  /* 0x0031900402047984 */ /* 0x000e680008000000 */
[----:B------:R-:W4:Y:S04]  /*31b40*/  LDS.U8 R3, [R2+UR4+0x3288] ;  /* 0x0032880402037984 */ /* 0x000f280008000000 */
[----:B------:R-:W3:Y:S01]  /*31b50*/  LDS.U8 R2, [R2+UR4+0x3380] ;  /* 0x0033800402027984 */ /* 0x000ee20008000000 */
[----:B0-----:R-:W-:-:S04]  /*31b60*/  LOP3.LUT R0, R61, R60, RZ, 0xfc, !PT ;  /* 0x0000003c3d007212 */ /* 0x001fc800078efcff */
[----:B------:R-:W-:-:S05]  /*31b70*/  LOP3.LUT R0, R0, 0x40, RZ, 0x3c, !PT ;  /* 0x0000004000007812 */ /* 0x000fca00078e3cff */
[----:B------:R-:W-:Y:S04]  /*31b80*/  LDS.U8 R5, [R0+UR4+0x3190] ;  /* 0x0031900400057984 */ /* 0x000fe80008000000 */
[----:B-1----:R-:W-:Y:S04]  /*31b90*/  STL [R1+0x26a8], R4 ;  /* 0x0026a80401007387 */ /* 0x002fe80000100800 */
[----:B------:R-:W0:Y:S04]  /*31ba0*/  LDS.U8 R4, [R0+UR4] ;  /* 0x0000000400047984 */ /* 0x000e280008000000 */
[----:B----4-:R-:W-:Y:S04]  /*31bb0*/  STL [R1+0x28ac], R3 ;  /* 0x0028ac0301007387 */ /* 0x010fe80000100800 */
[----:B------:R-:W1:Y:S04]  /*31bc0*/  LDS.U8 R3, [R0+UR4+0x108] ;  /* 0x0001080400037984 */ /* 0x000e680008000000 */
[----:B---3--:R-:W-:Y:S04]  /*31bd0*/  STL [R1+0x28a8], R2 ;  /* 0x0028a80201007387 */ /* 0x008fe80000100800 */
[----:B------:R-:W3:Y:S04]  /*31be0*/  LDS.U8 R2, [R0+UR4+0x210] ;  /* 0x0002100400027984 */ /* 0x000ee80008000000 */
[----:B0-----:R-:W-:Y:S04]  /*31bf0*/  STL [R1+0x194], R4 ;  /* 0x0001940401007387 */ /* 0x001fe80000100800 */
[----:B------:R-:W0:Y:S04]  /*31c00*/  LDS.U8 R4, [R0+UR4+0x318] ;  /* 0x0003180400047984 */ /* 0x000e280008000000 */
[----:B-1----:R-:W-:Y:S04]  /*31c10*/  STL [R1+0x190], R3 ;  /* 0x0001900301007387 */ /* 0x002fe80000100800 */
        /* <DEDUP_REMOVED lines=241> */
[----:B---3--:R3:W-:Y:S02]  /*32b30*/  STL [R1+0x28e4], R2 ;  /* 0x0028e40201007387 */ /* 0x0087e40000100800 */
[----:B---3--:R-:W-:-:S04]  /*32b40*/  LOP3.LUT R2, R61, R60, RZ, 0xfc, !PT ;  /* 0x0000003c3d027212 */ /* 0x008fc800078efcff */
[----:B------:R-:W-:Y:S01]  /*32b50*/  LOP3.LUT R2, R2, 0x60, RZ, 0x3c, !PT ;  /* 0x0000006002027812 */ /* 0x000fe200078e3cff */
[----:B0-----:R-:W-:Y:S04]  /*32b60*/  STL [R1+0x28e0], R4 ;  /* 0x0028e00401007387 */ /* 0x001fe80000100800 */
[----:B-1----:R-:W-:Y:S04]  /*32b70*/  STL [R1+0x26ec], R3 ;  /* 0x0026ec0301007387 */ /* 0x002fe80000100800 */
[----:B------:R-:W0:Y:S04]  /*32b80*/  LDS.U8 R4, [R0+UR4+0x3288] ;  /* 0x0032880400047984 */ /* 0x000e280008000000 */
[----:B------:R-:W1:Y:S04]  /*32b90*/  LDS.U8 R3, [R0+UR4+0x3380] ;  /* 0x0033800400037984 */ /* 0x000e680008000000 */
[----:B------:R-:W3:Y:S04]  /*32ba0*/  LDS.U8 R0, [R2+UR4] ;  /* 0x0000000402007984 */ /* 0x000ee80008000000 */
[----:B------:R-:W-:Y:S04]  /*32bb0*/  STL [R1+0x26e8], R5 ;  /* 0x0026e80501007387 */ /* 0x000fe80000100800 */
        /* <DEDUP_REMOVED lines=181> */
[----:B-1----:R-:W-:Y:S04]  /*33710*/  STL [R1+0x2700], R3 ;  /* 0x0027000301007387 */ /* 0x002fe80000100800 */
[----:B------:R-:W0:Y:S04]  /*33720*/  LDS.U8 R4, [R2+UR4+0x3398] ;  /* 0x0033980402047984 */ /* 0x000e280008000000 */
[----:B------:R-:W-:Y:S04]  /*33730*/  LDS.U8 R3, [R2+UR4+0x3088] ;  /* 0x0030880402037984 */ /* 0x000fe80008000000 */
[----:B---3--:R-:W-:Y:S04]  /*33740*/  STL [R1+0x2904], R0 ;  /* 0x0029040001007387 */ /* 0x008fe80000100800 */
[----:B------:R-:W1:Y:S04]  /*33750*/  LDS.U8 R0, [R2+UR4+0x3180] ;  /* 0x0031800402007984 */ /* 0x000e680008000000 */
[----:B0-----:R-:W-:Y:S04]  /*33760*/  STL [R1+0x2900], R4 ;  /* 0x0029000401007387 */ /* 0x001fe80000100800 */
[----:B-1----:R-:W-:Y:S04]  /*33770*/  STL [R1+0x2948], R0 ;  /* 0x0029480001007387 */ /* 0x002fe80000100800 */
[----:B------:R-:W0:Y:S04]  /*33780*/  LDS.U8 R0, [R2+UR4+0x3298] ;  /* 0x0032980402007984 */ /* 0x000e280008000000 */
[----:B------:R-:W1:Y:S04]  /*33790*/  LDS.U8 R4, [R2+UR4+0x3390] ;  /* 0x0033900402047984 */ /* 0x000e680008000000 */
[----:B------:R-:W-:Y:S04]  /*337a0*/  STL [R1+0x270c], R3 ;  /* 0x00270c0301007387 */ /* 0x000fe80000100800 */
        /* <DEDUP_REMOVED lines=16> */
[----:B------:R-:W4:Y:S04]  /*338b0*/  LDL.LU R52, [R1+0x10c] ;  /* 0x00010c0001347983 */ /* 0x000f280000300800 */
[----:B---3--:R-:W-:Y:S04]  /*338c0*/  STL [R1+0x112c], R3 ;  /* 0x00112c0301007387 */ /* 0x008fe80000100800 */
[----:B------:R-:W3:Y:S04]  /*338d0*/  LDL.LU R54, [R1+0x108] ;  /* 0x0001080001367983 */ /* 0x000ee80000300800 */
[----:B------:R-:W-:Y:S04]  /*338e0*/  LDS.U8 R4, [R2+UR4+0x1198] ;  /* 0x0011980402047984 */ /* 0x000fe80008000000 */
[----:B------:R-:W-:Y:S04]  /*338f0*/  LDS.U8 R3, [R2+UR4+0x1280] ;  /* 0x0012800402037984 */ /* 0x000fe80008000000 */
[----:B0-----:R-:W-:Y:S04]  /*33900*/  STL [R1+0x1128], R0 ;  /* 0x0011280001007387 */ /* 0x001fe80000100800 */
[----:B------:R-:W0:Y:S04]  /*33910*/  LDS.U8 R0, [R2+UR4+0x1090] ;  /* 0x0010900402007984 */ /* 0x000e280008000000 */
[----:B------:R-:W2:Y:S04]  /*33920*/  LDL.LU R58, [R1+0x104] ;  /* 0x00010400013a7983 */ /* 0x000ea80000300800 */
[----:B------:R-:W2:Y:S04]  /*33930*/  LDL.LU R59, [R1+0x100] ;  /* 0x00010000013b7983 */ /* 0x000ea80000300800 */
[----:B------:R-:W2:Y:S04]  /*33940*/  LDL.LU R61, [R1+0xec] ;  /* 0x0000ec00013d7983 */ /* 0x000ea80000300800 */
[----:B0-----:R-:W-:Y:S04]  /*33950*/  STL [R1+0xf34], R0 ;  /* 0x000f340001007387 */ /* 0x001fe80000100800 */
[----:B------:R-:W0:Y:S04]  /*33960*/  LDS.U8 R0, [R2+UR4+0x1388] ;  /* 0x0013880402007984 */ /* 0x000e280008000000 */
[----:B------:R-:W-:Y:S04]  /*33970*/  STL [R1+0xf30], R4 ;  /* 0x000f300401007387 */ /* 0x000fe80000100800 */
[----:B------:R-:W1:Y:S04]  /*33980*/  LDS.U8 R4, [R2+UR4+0x1098] ;  /* 0x0010980402047984 */ /* 0x000e680008000000 */
[----:B------:R-:W-:Y:S04]  /*33990*/  STL [R1+0x1134], R3 ;  /* 0x0011340301007387 */ /* 0x000fe80000100800 */
[----:B------:R-:W1:Y:S04]  /*339a0*/  LDS.U8 R3, [R2+UR4+0x1190] ;  /* 0x0011900402037984 */ /* 0x000e680008000000 */
[----:B0-----:R-:W-:Y:S04]  /*339b0*/  STL [R1+0x1130], R0 ;  /* 0x0011300001007387 */ /* 0x001fe80000100800 */
[----:B------:R-:W0:Y:S04]  /*339c0*/  LDS.U8 R0, [R2+UR4+0x1288] ;  /* 0x0012880402007984 */ /* 0x000e280008000000 */
[----:B-1----:R-:W-:Y:S04]  /*339d0*/  STL [R1+0xf3c], R4 ;  /* 0x000f3c0401007387 */ /* 0x002fe80000100800 */
        /* <DEDUP_REMOVED lines=30> */
[----:B----4-:R-:W-:Y:S04]  /*33bc0*/  STL [R1+0x272c], R3 ;  /* 0x00272c0301007387 */ /* 0x010fe80000100800 */
[----:B------:R-:W1:Y:S01]  /*33bd0*/  LDS.U8 R3, [R2+UR4+0x3288] ;  /* 0x0032880402037984 */ /* 0x000e620008000000 */
[----:B------:R-:W4:Y:S03]  /*33be0*/  S2R R60, SR_TID.X ;  /* 0x00000000003c7919 */ /* 0x000f260000002100 */
[----:B0-----:R-:W-:Y:S04]  /*33bf0*/  STL [R1+0x2728], R0 ;  /* 0x0027280001007387 */ /* 0x001fe80000100800 */
[----:B------:R-:W0:Y:S01]  /*33c00*/  LDS.U8 R0, [R2+UR4+0x3380] ;  /* 0x0033800402007984 */ /* 0x000e220008000000 */
[----:B------:R-:W-:Y:S01]  /*33c10*/  BAR.SYNC.DEFER_BLOCKING 0x0 ;  /* 0x0000000000007b1d */ /* 0x000fe20000010000 */
[----:B----4-:R-:W-:-:S05]  /*33c20*/  LOP3.LUT R60, R60, 0x1f, RZ, 0xc0, !PT ;  /* 0x0000001f3c3c7812 */ /* 0x010fca00078ec0ff */
[----:B-1----:R-:W-:Y:S04]  /*33c30*/  STL [R1+0x292c], R3 ;  /* 0x00292c0301007387 */ /* 0x002fe80000100800 */
[----:B------:R-:W-:Y:S04]  /*33c40*/  STS.U8 [R60+UR4], R52 ;  /* 0x000000343c007988 */ /* 0x000fe80008000004 */
[----:B---3--:R-:W-:Y:S04]  /*33c50*/  STS.U8 [R60+UR4+0x20], R54 ;  /* 0x000020363c007988 */ /* 0x008fe80008000004 */
[----:B--2---:R-:W-:Y:S04]  /*33c60*/  STS.U8 [R60+UR4+0x40], R58 ;  /* 0x0000403a3c007988 */ /* 0x004fe80008000004 */
[----:B------:R1:W-:Y:S04]  /*33c70*/  STS.U8 [R60+UR4+0x60], R59 ;  /* 0x0000603b3c007988 */ /* 0x0003e80008000004 */
[----:B0-----:R0:W-:Y:S04]  /*33c80*/  STL [R1+0x2928], R0 ;  /* 0x0029280001007387 */ /* 0x0011e80000100800 */
[----:B-1----:R-:W2:Y:S04]  /*33c90*/  LDL.LU R59, [R1+0xe8] ;  /* 0x0000e800013b7983 */ /* 0x002ea80000300800 */
[----:B------:R-:W3:Y:S04]  /*33ca0*/  LDL.LU R15, [R1+0xe4] ;  /* 0x0000e400010f7983 */ /* 0x000ee80000300800 */
        /* <DEDUP_REMOVED lines=28> */
[----:B-1----:R-:W4:Y:S04]  /*33e70*/  LDL.LU R61, [R1+0x4] ;  /* 0x00000400013d7983 */ /* 0x002f280000300800 */
[----:B--2---:R0:W-:Y:S04]  /*33e80*/  STS.U8 [R60+UR4+0x100], R59 ;  /* 0x0001003b3c007988 */ /* 0x0041e80008000004 */
[----:B---3--:R1:W-:Y:S04]  /*33e90*/  STS.U8 [R60+UR4+0x160], R15 ;  /* 0x0001600f3c007988 */ /* 0x0083e80008000004 */
[----:B----4-:R2:W-:Y:S04]  /*33ea0*/  STS.U8 [R60+UR4+0x140], R14 ;  /* 0x0001400e3c007988 */ /* 0x0105e80008000004 */
[----:B------:R3:W-:Y:S04]  /*33eb0*/  STS.U8 [R60+UR4+0x200], R13 ;  /* 0x0002000d3c007988 */ /* 0x0007e80008000004 */
[----:B------:R4:W-:Y:S04]  /*33ec0*/  STS.U8 [R60+UR4+0x220], R12 ;  /* 0x0002200c3c007988 */ /* 0x0009e80008000004 */
[----:B------:R4:W-:Y:S04]  /*33ed0*/  STS.U8 [R60+UR4+0x240], R11 ;  /* 0x0002400b3c007988 */ /* 0x0009e80008000004 */
[----:B0-----:R-:W4:Y:S04]  /*33ee0*/  LDL.LU R59, [R1] ;  /* 0x00000000013b7983 */ /* 0x001f280000300800 */
[----:B-1----:R-:W4:Y:S04]  /*33ef0*/  LDL.LU R15, [R1+0x3324] ;  /* 0x00332400010f7983 */ /* 0x002f280000300800 */
[----:B--2---:R-:W2:Y:S04]  /*33f00*/  LDL.LU R14, [R1+0x3320] ;  /* 0x00332000010e7983 */ /* 0x004ea80000300800 */
[----:B---3--:R-:W3:Y:S04]  /*33f10*/  LDL.LU R13, [R1+0x331c] ;  /* 0x00331c00010d7983 */ /* 0x008ee80000300800 */
[----:B----4-:R-:W4:Y:S04]  /*33f20*/  LDL.LU R12, [R1+0x3318] ;  /* 0x00331800010c7983 */ /* 0x010f280000300800 */
[----:B------:R-:W3:Y:S04]  /*33f30*/  LDL.LU R11, [R1+0x3314] ;  /* 0x00331400010b7983 */ /* 0x000ee80000300800 */
[----:B------:R0:W-:Y:S04]  /*33f40*/  STS.U8 [R60+UR4+0x260], R10 ;  /* 0x0002600a3c007988 */ /* 0x0001e80008000004 */
[----:B------:R1:W-:Y:S04]  /*33f50*/  STS.U8 [R60+UR4+0x320], R9 ;  /* 0x000320093c007988 */ /* 0x0003e80008000004 */
[----:B------:R1:W-:Y:S04]  /*33f60*/  STS.U8 [R60+UR4+0x300], R8 ;  /* 0x000300083c007988 */ /* 0x0003e80008000004 */
[----:B------:R1:W-:Y:S04]  /*33f70*/  STS.U8 [R60+UR4+0x360], R7 ;  /* 0x000360073c007988 */ /* 0x0003e80008000004 */
[----:B------:R1:W-:Y:S04]  /*33f80*/  STS.U8 [R60+UR4+0x340], R6 ;  /* 0x000340063c007988 */ /* 0x0003e80008000004 */
[----:B------:R1:W-:Y:S04]  /*33f90*/  STS.U8 [R60+UR4+0x400], R5 ;  /* 0x000400053c007988 */ /* 0x0003e80008000004 */
[----:B0-----:R-:W4:Y:S04]  /*33fa0*/  LDL.LU R10, [R1+0x3310] ;  /* 0x00331000010a7983 */ /* 0x001f280000300800 */
[----:B-1----:R-:W2:Y:S04]  /*33fb0*/  LDL.LU R9, [R1+0x330c] ;  /* 0x00330c0001097983 */ /* 0x002ea80000300800 */
[----:B------:R-:W3:Y:S04]  /*33fc0*/  LDL.LU R8, [R1+0x3308] ;  /* 0x0033080001087983 */ /* 0x000ee80000300800 */
[----:B------:R-:W4:Y:S04]  /*33fd0*/  LDL.LU R7, [R1+0x3304] ;  /* 0x0033040001077983 */ /* 0x000f280000300800 */
[----:B------:R-:W2:Y:S04]  /*33fe0*/  LDL.LU R6, [R1+0x3300] ;  /* 0x0033000001067983 */ /* 0x000ea80000300800 */
[----:B------:R-:W3:Y:S04]  /*33ff0*/  LDL.LU R5, [R1+0x32fc] ;  /* 0x0032fc0001057983 */ /* 0x000ee80000300800 */
[----:B------:R0:W-:Y:S04]  /*34000*/  STS.U8 [R60+UR4+0x420], R4 ;  /* 0x000420043c007988 */ /* 0x0001e80008000004 */
        /* <DEDUP_REMOVED lines=19> */
[----:B------:R-:W2:Y:S04]  /*34140*/  LDL.LU R42, [R1+0x32d8] ;  /* 0x0032d800012a7983 */ /* 0x000ea80000300800 */
[----:B------:R-:W2:Y:S04]  /*34150*/  LDL.LU R44, [R1+0x32d4] ;  /* 0x0032d400012c7983 */ /* 0x000ea80000300800 */
[----:B------:R-:W2:Y:S04]  /*34160*/  LDL.LU R46, [R1+0x32d0] ;  /* 0x0032d000012e7983 */ /* 0x000ea80000300800 */
[----:B------:R-:W3:Y:S04]  /*34170*/  LDL.LU R48, [R1+0x32cc] ;  /* 0x0032cc0001307983 */ /* 0x000ee80000300800 */
[----:B------:R0:W-:Y:S04]  /*34180*/  STS.U8 [R60+UR4+0x700], R50 ;  /* 0x000700323c007988 */ /* 0x0001e80008000004 */
[----:B------:R1:W-:Y:S04]  /*34190*/  STS.U8 [R60+UR4+0x760], R52 ;  /* 0x000760343c007988 */ /* 0x0003e80008000004 */
[----:B------:R1:W-:Y:S04]  /*341a0*/  STS.U8 [R60+UR4+0x740], R54 ;  /* 0x000740363c007988 */ /* 0x0003e80008000004 */
[----:B0-----:R-:W4:Y:S04]  /*341b0*/  LDL.LU R50, [R1+0x32c8] ;  /* 0x0032c80001327983 */ /* 0x001f280000300800 */
[----:B-1----:R-:W2:Y:S04]  /*341c0*/  LDL.LU R52, [R1+0x32c4] ;  /* 0x0032c40001347983 */ /* 0x002ea80000300800 */
[----:B------:R-:W3:Y:S04]  /*341d0*/  LDL.LU R54, [R1+0x32c0] ;  /* 0x0032c00001367983 */ /* 0x000ee80000300800 */
[----:B------:R0:W-:Y:S04]  /*341e0*/  STS.U8 [R60+UR4+0x800], R58 ;  /* 0x0008003a3c007988 */ /* 0x0001e80008000004 */
[----:B------:R-:W-:Y:S04]  /*341f0*/  STS.U8 [R60+UR4+0x820], R0 ;  /* 0x000820003c007988 */ /* 0x000fe80008000004 */
[----:B------:R1:W-:Y:S04]  /*34200*/  STS.U8 [R60+UR4+0x840], R61 ;  /* 0x0008403d3c007988 */ /* 0x0003e80008000004 */
[----:B0-----:R-:W4:Y:S04]  /*34210*/  LDL.LU R58, [R1+0x32bc] ;  /* 0x0032bc00013a7983 */ /* 0x001f280000300800 */
[----:B-1----:R-:W4:Y:S04]  /*34220*/  LDL.LU R61, [R1+0xfc] ;  /* 0x0000fc00013d7983 */ /* 0x002f280000300800 */
[----:B------:R0:W-:Y:S04]  /*34230*/  STS.U8 [R60+UR4+0x860], R59 ;  /* 0x0008603b3c007988 */ /* 0x0001e80008000004 */
[----:B0-----:R-:W4:Y:S04]  /*34240*/  LDL.LU R59, [R1+0xf8] ;  /* 0x0000f800013b7983 */ /* 0x001f280000300800 */
[----:B---3--:R-:W-:Y:S04]  /*34250*/  STS.U8 [R60+UR4+0x920], R54 ;  /* 0x000920363c007988 */ /* 0x008fe80008000004 */
[----:B--2---:R-:W-:Y:S04]  /*34260*/  STS.U8 [R60+UR4+0x900], R52 ;  /* 0x000900343c007988 */ /* 0x004fe80008000004 */
[----:B----4-:R-:W-:Y:S04]  /*34270*/  STS.U8 [R60+UR4+0x960], R50 ;  /* 0x000960323c007988 */ /* 0x010fe80008000004 */
        /* <DEDUP_REMOVED lines=20> */
[----:B------:R-:W-:Y:S01]  /*343c0*/  STS.U8 [R60+UR4+0xe60], R39 ;  /* 0x000e60273c007988 */ /* 0x000fe20008000004 */
[----:B0-----:R-:W-:-:S03]  /*343d0*/  LOP3.LUT R34, R60, 0x10, RZ, 0x3c, !PT ;  /* 0x000000103c227812 */ /* 0x001fc600078e3cff */
        /* <DEDUP_REMOVED lines=70> */
[----:B------:R1:W-:Y:S04]  /*34840*/  STS.U8 [R34+UR4+0x780], R52 ;  /* 0x0007803422007988 */ /* 0x0003e80008000004 */
[----:B------:R1:W-:Y:S04]  /*34850*/  STS.U8 [R34+UR4+0x7e0], R54 ;  /* 0x0007e03622007988 */ /* 0x0003e80008000004 */
[----:B------:R1:W-:Y:S04]  /*34860*/  STS.U8 [R34+UR4+0x7c0], R0 ;  /* 0x0007c00022007988 */ /* 0x0003e80008000004 */
[----:B0-----:R-:W4:Y:S04]  /*34870*/  LDL.LU R50, [R1+0x124] ;  /* 0x0001240001327983 */ /* 0x001f280000300800 */
[----:B-1----:R-:W4:Y:S04]  /*34880*/  LDL.LU R52, [R1+0x120] ;  /* 0x0001200001347983 */ /* 0x002f280000300800 */
[----:B------:R-:W4:Y:S04]  /*34890*/  LDL.LU R54, [R1+0x12c] ;  /* 0x00012c0001367983 */ /* 0x000f280000300800 */
[----:B------:R-:W4:Y:S04]  /*348a0*/  LDL.LU R0, [R1+0x128] ;  /* 0x0001280001007983 */ /* 0x000f280000300800 */
        /* <DEDUP_REMOVED lines=31> */
[----:B----4-:R-:W-:Y:S04]  /*34aa0*/  STS.U8 [R34+UR4+0xfe0], R32 ;  /* 0x000fe02022007988 */ /* 0x010fe80008000004 */
[----:B------:R-:W-:Y:S01]  /*34ab0*/  STS.U8 [R34+UR4+0xfc0], R48 ;  /* 0x000fc03022007988 */ /* 0x000fe20008000004 */
[----:B------:R-:W-:Y:S06]  /*34ac0*/  BAR.SYNC.DEFER_BLOCKING 0x0 ;  /* 0x0000000000007b1d */ /* 0x000fec0000010000 */
[----:B0-----:R-:W2:Y:S04]  /*34ad0*/  LDL.LU.64 R12, [R1+0xd00] ;  /* 0x000d0000010c7983 */ /* 0x001ea80000300a00 */
[----:B------:R-:W2:Y:S04]  /*34ae0*/  LDL.LU.64 R14, [R1+0xd08] ;  /* 0x000d0800010e7983 */ /* 0x000ea80000300a00 */
[----:B------:R-:W0:Y:S04]  /*34af0*/  LDSM.16.M88.4 R4, [R9+UR4] ;  /* 0x000000040904783b */ /* 0x000e280008000200 */
[----:B------:R-:W1:Y:S04]  /*34b00*/  LDSM.16.M88.4 R16, [R9+UR4+0x200] ;  /* 0x000200040910783b */ /* 0x000e680008000200 */
[----:B0-----:R0:W-:Y:S04]  /*34b10*/  STL.64 [R1+0x998], R6 ;  /* 0x0009980601007387 */ /* 0x0011e80000100a00 */
[----:B-1----:R-:W-:Y:S04]  /*34b20*/  STL.64 [R1+0x9a0], R16 ;  /* 0x0009a01001007387 */ /* 0x002fe80000100a00 */
[----:B------:R-:W-:Y:S04]  /*34b30*/  STL.64 [R1+0x9a8], R18 ;  /* 0x0009a81201007387 */ /* 0x000fe80000100a00 */
[----:B------:R-:W3:Y:S04]  /*34b40*/  LDL.LU.64 R20, [R1+0xd10] ;  /* 0x000d100001147983 */ /* 0x000ee80000300a00 */
[----:B------:R-:W3:Y:S04]  /*34b50*/  LDL.LU.64 R22, [R1+0xd18] ;  /* 0x000d180001167983 */ /* 0x000ee80000300a00 */
[----:B------:R-:W4:Y:S04]  /*34b60*/  LDL.LU.64 R24, [R1+0xd30] ;  /* 0x000d300001187983 */ /* 0x000f280000300a00 */
[----:B------:R-:W4:Y:S01]  /*34b70*/  LDL.LU.64 R26, [R1+0xd38] ;  /* 0x000d3800011a7983 */ /* 0x000f220000300a00 */
[----:B0-----:R-:W-:-:S02]  /*34b80*/  IMAD.MOV.U32 R7, RZ, RZ, R16 ;  /* 0x000000ffff077224 */ /* 0x001fc400078e0010 */
[----:B------:R-:W-:Y:S02]  /*34b90*/  IMAD.MOV.U32 R6, RZ, RZ, R17 ;  /* 0x000000ffff067224 */ /* 0x000fe400078e0011 */
[----:B------:R-:W0:Y:S01]  /*34ba0*/  LDSM.16.M88.4 R16, [R9+UR4+0x400] ;  /* 0x000400040910783b */ /* 0x000e220008000200 */
[----:B------:R-:W-:Y:S02]  /*34bb0*/  IMAD.MOV.U32 R49, RZ, RZ, R4 ;  /* 0x000000ffff317224 */ /* 0x000fe400078e0004 */
[----:B------:R-:W-:Y:S02]  /*34bc0*/  IMAD R4, R38, 0x100, R36 ;  /* 0x0000010026047824 */ /* 0x000fe400078e0224 */
[----:B------:R-:W-:Y:S02]  /*34bd0*/  IMAD.MOV.U32 R48, RZ, RZ, R5 ;  /* 0x000000ffff307224 */ /* 0x000fe400078e0005 */
[----:B------:R-:W-:Y:S02]  /*34be0*/  IMAD R5, R30, 0x100, R31 ;  /* 0x000001001e057824 */ /* 0x000fe400078e021f */
[----:B------:R-:W-:-:S02]  /*34bf0*/  IMAD R3, R52, 0x100, R50 ;  /* 0x0000010034037824 */ /* 0x000fc400078e0232 */
[----:B------:R-:W-:Y:S01]  /*34c00*/  IMAD R2, R0, 0x100, R54 ;  /* 0x0000010000027824 */ /* 0x000fe200078e0236 */
[----:B------:R-:W-:Y:S01]  /*34c10*/  F2FP.F16.E4M3.UNPACK_B R33, R4 ;  /* 0x00000004ff21723e */ /* 0x000fe200020006ff */
[----:B------:R-:W-:Y:S01]  /*34c20*/  LDSM.16.M88.4 R28, [R9+UR4+0x800] ;  /* 0x00080004091c783b */ /* 0x000fe20008000200 */
[----:B------:R-:W-:Y:S02]  /*34c30*/  F2FP.F16.E4M3.UNPACK_B R32, R5 ;  /* 0x00000005ff20723e */ /* 0x000fe400020006ff */
[----:B------:R-:W-:Y:S02]  /*34c40*/  F2FP.F16.E4M3.UNPACK_B R34, R3 ;  /* 0x00000003ff22723e */ /* 0x000fe400020006ff */
[----:B------:R-:W-:Y:S01]  /*34c50*/  F2FP.F16.E4M3.UNPACK_B R35, R2 ;  /* 0x00000002ff23723e */ /* 0x000fe200020006ff */
[----:B0-----:R-:W-:Y:S01]  /*34c60*/  IMAD.MOV.U32 R4, RZ, RZ, R16 ;  /* 0x000000ffff047224 */ /* 0x001fe200078e0010 */
[----:B------:R0:W-:Y:S01]  /*34c70*/  STL.64 [R1+0x9b0], R16 ;  /* 0x0009b01001007387 */ /* 0x0001e20000100a00 */
[----:B------:R-:W-:Y:S01]  /*34c80*/  IMAD.MOV.U32 R0, RZ, RZ, R17 ;  /* 0x000000ffff007224 */ /* 0x000fe200078e0011 */
[----:B0-----:R-:W-:-:S02]  /*34c90*/  F2FP.F16.E4M3.UNPACK_B R16, R49 ;  /* 0x00000031ff10723e */ /* 0x001fc400020006ff */
[----:B------:R-:W-:Y:S01]  /*34ca0*/  F2FP.F16.E4M3.UNPACK_B R17, R48 ;  /* 0x00000030ff11723e */ /* 0x000fe200020006ff */
[----:B------:R-:W-:Y:S04]  /*34cb0*/  STL.64 [R1+0x9b8], R18 ;  /* 0x0009b81201007387 */ /* 0x000fe80000100a00 */
[----:B------:R-:W-:Y:S02]  /*34cc0*/  STL.64 [R1+0x31f0], R48 ;  /* 0x0031f03001007387 */ /* 0x000fe40000100a00 */
[----:B--2---:R-:W-:Y:S02]  /*34cd0*/  HMMA.16816.F32 R40, R32, R16, R12 ;  /* 0x000000102028723c */ /* 0x004fe4000000180c */
[----:B------:R-:W0:-:S15]  /*34ce0*/  LDSM.16.M88.4 R12, [R9+UR4+0x600] ;  /* 0x00060004090c783b */ /* 0x000e1e0008000200 */
[----:B------:R-:W-:-:S06]  /*34cf0*/  NOP ;  /* 0x0000000000007918 */ /* 0x000fcc0000000000 */
[----:B------:R-:W-:Y:S04]  /*34d00*/  STL.64 [R1+0x3178], R42 ;  /* 0x0031782a01007387 */ /* 0x000fe80000100a00 */
[----:B------:R-:W-:Y:S04]  /*34d10*/  STL.64 [R1+0x3170], R40 ;  /* 0x0031702801007387 */ /* 0x000fe80000100a00 */
[----:B0-----:R-:W-:Y:S04]  /*34d20*/  STL.64 [R1+0x9c0], R12 ;  /* 0x0009c00c01007387 */ /* 0x001fe80000100a00 */
[----:B------:R0:W-:Y:S02]  /*34d30*/  STL.64 [R1+0x9c8], R14 ;  /* 0x0009c80e01007387 */ /* 0x0001e40000100a00 */
[----:B0-----:R-:W-:-:S02]  /*34d40*/  F2FP.F16.E4M3.UNPACK_B R14, R7 ;  /* 0x00000007ff0e723e */ /* 0x001fc400020006ff */
[----:B------:R-:W-:-:S07]  /*34d50*/  F2FP.F16.E4M3.UNPACK_B R15, R6 ;  /* 0x00000006ff0f723e */ /* 0x000fce00020006ff */
[----:B---3--:R-:W-:-:S15]  /*34d60*/  HMMA.16816.F32 R20, R32, R14, R20 ;  /* 0x0000000e2014723c */ /* 0x008fde0000001814 */
[----:B------:R-:W-:-:S08]  /*34d70*/  NOP ;  /* 0x0000000000007918 */ /* 0x000fd00000000000 */
[----:B------:R-:W-:Y:S04]  /*34d80*/  STL.64 [R1+0x3188], R22 ;  /* 0x0031881601007387 */ /* 0x000fe80000100a00 */
[----:B------:R0:W-:Y:S04]  /*34d90*/  STL.64 [R1+0x3180], R20 ;  /* 0x0031801401007387 */ /* 0x0001e80000100a00 */
[----:B------:R-:W-:Y:S04]  /*34da0*/  STL.64 [R1+0x9d0], R28 ;  /* 0x0009d01c01007387 */ /* 0x000fe80000100a00 */
[----:B------:R-:W-:Y:S04]  /*34db0*/  STL.64 [R1+0x9d8], R30 ;  /* 0x0009d81e01007387 */ /* 0x000fe80000100a00 */
[----:B0-----:R-:W2:Y:S04]  /*34dc0*/  LDL.LU.64 R20, [R1+0xd90] ;  /* 0x000d900001147983 */ /* 0x001ea80000300a00 */
[----:B------:R-:W2:Y:S01]  /*34dd0*/  LDL.LU.64 R22, [R1+0xd98] ;  /* 0x000d980001167983 */ /* 0x000ea20000300a00 */
[----:B------:R-:W-:-:S02]  /*34de0*/  IMAD.MOV.U32 R8, RZ, RZ, R28 ;  /* 0x000000ffff087224 */ /* 0x000fc400078e001c */
[----:B------:R-:W-:Y:S02]  /*34df0*/  IMAD.MOV.U32 R7, RZ, RZ, R29 ;  /* 0x000000ffff077224 */ /* 0x000fe400078e001d */
[----:B------:R-:W0:Y:S01]  /*34e00*/  LDSM.16.M88.4 R28, [R9+UR4+0xa00] ;  /* 0x000a0004091c783b */ /* 0x000e220008000200 */
[----:B------:R-:W-:Y:S02]  /*34e10*/  IMAD.MOV.U32 R3, RZ, RZ, R12 ;  /* 0x000000ffff037224 */ /* 0x000fe400078e000c */
[----:B------:R-:W-:Y:S01]  /*34e20*/  IMAD.MOV.U32 R2, RZ, RZ, R13 ;  /* 0x000000ffff027224 */ /* 0x000fe200078e000d */
[----:B------:R-:W-:Y:S02]  /*34e30*/  F2FP.F16.E4M3.UNPACK_B R12, R4 ;  /* 0x00000004ff0c723e */ /* 0x000fe400020006ff */
[----:B------:R-:W-:-:S07]  /*34e40*/  F2FP.F16.E4M3.UNPACK_B R13, R0 ;  /* 0x00000000ff0d723e */ /* 0x000fce00020006ff */
[----:B----4-:R-:W-:Y:S01]  /*34e50*/  HMMA.16816.F32 R24, R32, R12, R24 ;  /* 0x0000000c2018723c */ /* 0x010fe20000001818 */
[----:B0-----:R-:W-:Y:S04]  /*34e60*/  STL.64 [R1+0x9e0], R28 ;  /* 0x0009e01c01007387 */ /* 0x001fe80000100a00 */
[----:B------:R-:W-:Y:S04]  /*34e70*/  STL.64 [R1+0x9e8], R30 ;  /* 0x0009e81e01007387 */ /* 0x000fe80000100a00 */
[----:B------:R-:W3:Y:S04]  /*34e80*/  LDL.LU R61, [R1+0x134] ;  /* 0x00013400013d7983 */ /* 0x000ee80000300800 */
[----:B------:R-:W3:Y:S04]  /*34e90*/  LDL.LU R55, [R1+0x130] ;  /* 0x0001300001377983 */ /* 0x000ee80000300800 */
[----:B------:R-:W4:Y:S04]  /*34ea0*/  LDL.LU R53, [R1+0x13c] ;  /* 0x00013c0001357983 */ /* 0x000f280000300800 */
[----:B------:R-:W4:Y:S04]  /*34eb0*/  LDL.LU R51, [R1+0x138] ;  /* 0x0001380001337983 */ /* 0x000f280000300800 */
[----:B------:R-:W4:Y:S01]  /*34ec0*/  LDL.LU R50, [R1+0x144] ;  /* 0x0001440001327983 */ /* 0x000f220000300800 */
[----:B------:R-:W-:-:S02]  /*34ed0*/  IMAD.MOV.U32 R6, RZ, RZ, R28 ;  /* 0x000000ffff067224 */ /* 0x000fc400078e001c */
[----:B------:R-:W-:Y:S01]  /*34ee0*/  IMAD.MOV.U32 R5, RZ, RZ, R29 ;  /* 0x000000ffff057224 */ /* 0x000fe200078e001d */
[----:B------:R-:W4:Y:S04]  /*34ef0*/  LDL.LU R52, [R1+0x140] ;  /* 0x0001400001347983 */ /* 0x000f280000300800 */
[----:B------:R-:W4:Y:S04]  /*34f00*/  LDL.LU R54, [R1+0x14c] ;  /* 0x00014c0001367983 */ /* 0x000f280000300800 */
[----:B------:R-:W0:Y:S04]  /*34f10*/  LDSM.16.M88.4 R28, [R9+UR4+0xc00] ;  /* 0x000c0004091c783b */ /* 0x000e280008000200 */
[----:B------:R-:W4:Y:S04]  /*34f20*/  LDL.LU R0, [R1+0x148] ;  /* 0x0001480001007983 */ /* 0x000f280000300800 */
[----:B------:R-:W-:Y:S04]  /*34f30*/  STL.64 [R1+0x3198], R26 ;  /* 0x0031981a01007387 */ /* 0x000fe80000100a00 */
[----:B------:R-:W-:Y:S04]  /*34f40*/  STL.64 [R1+0x3190], R24 ;  /* 0x0031901801007387 */ /* 0x000fe80000100a00 */
[----:B------:R-:W1:Y:S01]  /*34f50*/  LDSM.16.M88.4 R24, [R9+UR4+0xe00] ;  /* 0x000e00040918783b */ /* 0x000e620008000200 */
[----:B------:R-:W-:-:S02]  /*34f60*/  F2FP.F16.E4M3.UNPACK_B R10, R3 ;  /* 0x00000003ff0a723e */ /* 0x000fc400020006ff */
[----:B------:R-:W-:Y:S01]  /*34f70*/  F2FP.F16.E4M3.UNPACK_B R11, R2 ;  /* 0x00000002ff0b723e */ /* 0x000fe200020006ff */
[----:B0-----:R-:W-:Y:S04]  /*34f80*/  STL [R1+0x9f0], R28 ;  /* 0x0009f01c01007387 */ /* 0x001fe80000100800 */
[----:B------:R-:W-:Y:S04]  /*34f90*/  STL.64 [R1+0x9f8], R30 ;  /* 0x0009f81e01007387 */ /* 0x000fe80000100a00 */
[----:B------:R-:W3:Y:S04]  /*34fa0*/  LDL.LU.64 R36, [R1+0xda0] ;  /* 0x000da00001247983 */ /* 0x000ee80000300a00 */
[----:B------:R-:W3:Y:S04]  /*34fb0*/  LDL.LU.64 R38, [R1+0xda8] ;  /* 0x000da80001267983 */ /* 0x000ee80000300a00 */
[----:B-1----:R0:W-:Y:S01]  /*34fc0*/  STL.64 [R1+0xa00], R24 ;  /* 0x000a001801007387 */ /* 0x0021e20000100a00 */
[----:B------:R-:W-:-:S03]  /*34fd0*/  IMAD.MOV.U32 R2, RZ, RZ, R24 ;  /* 0x000000ffff027224 */ /* 0x000fc600078e0018 */
[----:B------:R1:W-:Y:S01]  /*34fe0*/  STL.64 [R1+0xa08], R26 ;  /* 0x000a081a01007387 */ /* 0x0003e20000100a00 */
[----:B------:R-:W-:-:S03]  /*34ff0*/  IMAD.MOV.U32 R3, RZ, RZ, R25 ;  /* 0x000000ffff037224 */ /* 0x000fc600078e0019 */
[----:B0-----:R-:W4:Y:S04]  /*35000*/  LDL.LU.64 R24, [R1+0xdb0] ;  /* 0x000db00001187983 */ /* 0x001f280000300a00 */
[----:B-1----:R-:W4:Y:S01]  /*35010*/  LDL.LU.64 R26, [R1+0xdb8] ;  /* 0x000db800011a7983 */ /* 0x002f220000300a00 */
[----:B------:R-:W-:Y:S02]  /*35020*/  IMAD.MOV.U32 R4, RZ, RZ, R28 ;  /* 0x000000ffff047224 */ /* 0x000fe400078e001c */
[----:B------:R-:W-:Y:S01]  /*35030*/  IMAD.MOV.U32 R19, RZ, RZ, R29 ;  /* 0x000000ffff137224 */ /* 0x000fe200078e001d */
[----:B------:R-:W4:Y:S04]  /*35040*/  LDL.LU.64 R40, [R1+0xdd0] ;  /* 0x000dd00001287983 */ /* 0x000f280000300a00 */
[----:B------:R-:W4:Y:S01]  /*35050*/  LDL.LU.64 R42, [R1+0xdd8] ;  /* 0x000dd800012a7983 */ /* 0x000f220000300a00 */
[----:B--2---:R-:W-:Y:S03]  /*35060*/  HMMA.16816.F32 R28, R32, R10, R20 ;  /* 0x0000000a201c723c */ /* 0x004fe60000001814 */
[----:B------:R-:W2:Y:S04]  /*35070*/  LDL.LU.64 R20, [R1+0xdc0] ;  /* 0x000dc00001147983 */ /* 0x000ea80000300a00 */
[----:B------:R-:W2:Y:S01]  /*35080*/  LDL.LU.64 R22, [R1+0xdc8] ;  /* 0x000dc80001167983 */ /* 0x000ea20000300a00 */
[----:B------:R-:W-:-:S02]  /*35090*/  F2FP.F16.E4M3.UNPACK_B R8, R8 ;  /* 0x00000008ff08723e */ /* 0x000fc400020006ff */
[----:B------:R-:W-:Y:S02]  /*350a0*/  F2FP.F16.E4M3.UNPACK_B R9, R7 ;  /* 0x00000007ff09723e */ /* 0x000fe400020006ff */
[----:B------:R-:W-:Y:S02]  /*350b0*/  F2FP.F16.E4M3.UNPACK_B R6, R6 ;  /* 0x00000006ff06723e */ /* 0x000fe400020006ff */
[----:B------:R-:W-:-:S09]  /*350c0*/  F2FP.F16.E4M3.UNPACK_B R7, R5 ;  /* 0x00000005ff07723e */ /* 0x000fd200020006ff */
[----:B------:R-:W-:Y:S04]  /*350d0*/  STL [R1+0x315c], R28 ;  /* 0x00315c1c01007387 */ /* 0x000fe80000100800 */
[----:B------:R-:W-:Y:S04]  /*350e0*/  STL [R1+0x3158], R29 ;  /* 0x0031581d01007387 */ /* 0x000fe80000100800 */
[----:B------:R-:W-:Y:S04]  /*350f0*/  STL [R1+0x3154], R30 ;  /* 0x0031541e01007387 */ /* 0x000fe80000100800 */
[----:B------:R3:W-:Y:S01]  /*35100*/  STL [R1+0x3150], R31 ;  /* 0x0031501f01007387 */ /* 0x0007e20000100800 */
[----:B------:R-:W-:-:S02]  /*35110*/  F2FP.F16.E4M3.UNPACK_B R4, R4 ;  /* 0x00000004ff04723e */ /* 0x000fc400020006ff */
[----:B------:R-:W-:Y:S02]  /*35120*/  F2FP.F16.E4M3.UNPACK_B R5, R19 ;  /* 0x00000013ff05723e */ /* 0x000fe400020006ff */
[----:B------:R-:W-:Y:S02]  /*35130*/  F2FP.F16.E4M3.UNPACK_B R2, R2 ;  /* 0x00000002ff02723e */ /* 0x000fe400020006ff */
[----:B------:R-:W-:Y:S01]  /*35140*/  F2FP.F16.E4M3.UNPACK_B R3, R3 ;  /* 0x00000003ff03723e */ /* 0x000fe200020006ff */
[C---:B---3--:R-:W-:Y:S06]  /*35150*/  HMMA.16816.F32 R28, R32.reuse, R8, R36 ;  /* 0x00000008201c723c */ /* 0x048fec0000001824 */
[C---:B----4-:R-:W-:Y:S06]  /*35160*/  HMMA.16816.F32 R24, R32.reuse, R6, R24 ;  /* 0x000000062018723c */ /* 0x050fec0000001818 */
[C---:B------:R-:W-:Y:S11]  /*35170*/  HMMA.16816.F32 R40, R32.reuse, R4, R40 ;  /* 0x000000042028723c */ /* 0x040ff60000001828 */
[----:B------:R0:W-:Y:S04]  /*35180*/  STL.64 [R1+0x20], R28 ;  /* 0x0000201c01007387 */ /* 0x0001e80000100a00 */
[----:B------:R1:W-:Y:S04]  /*35190*/  STL.64 [R1+0x28], R30 ;  /* 0x0000281e01007387 */ /* 0x0003e80000100a00 */
[----:B------:R-:W3:Y:S04]  /*351a0*/  LDL.LU.64 R36, [R1+0xe20] ;  /* 0x000e200001247983 */ /* 0x000ee80000300a00 */
[----:B------:R-:W3:Y:S04]  /*351b0*/  LDL.LU.64 R38, [R1+0xe28] ;  /* 0x000e280001267983 */ /* 0x000ee80000300a00 */
[----:B------:R4:W-:Y:S04]  /*351c0*/  STL.64 [R1+0x760], R24 ;  /* 0x0007601801007387 */ /* 0x0009e80000100a00 */
[----:B------:R4:W-:Y:S04]  /*351d0*/  STL.64 [R1+0x768], R26 ;  /* 0x0007681a01007387 */ /* 0x0009e80000100a00 */
[----:B0-----:R-:W3:Y:S04]  /*351e0*/  LDL.LU.64 R28, [R1+0xe10] ;  /* 0x000e1000011c7983 */ /* 0x001ee80000300a00 */
[----:B-1----:R-:W3:Y:S04]  /*351f0*/  LDL.LU.64 R30, [R1+0xe18] ;  /* 0x000e1800011e7983 */ /* 0x002ee80000300a00 */
[----:B----4-:R-:W4:Y:S04]  /*35200*/  LDL.LU.64 R24, [R1+0xe00] ;  /* 0x000e000001187983 */ /* 0x010f280000300a00 */
[----:B------:R-:W4:Y:S04]  /*35210*/  LDL.LU.64 R26, [R1+0xe08] ;  /* 0x000e0800011a7983 */ /* 0x000f280000300a00 */
[----:B------:R-:W-:Y:S04]  /*35220*/  STL.64 [R1+0x750], R40 ;  /* 0x0007502801007387 */ /* 0x000fe80000100a00 */
[----:B------:R-:W-:Y:S01]  /*35230*/  STL.64 [R1+0x758], R42 ;  /* 0x0007582a01007387 */ /* 0x000fe20000100a00 */
[----:B--2---:R-:W-:-:S15]  /*35240*/  HMMA.16816.F32 R20, R32, R2, R20 ;  /* 0x000000022014723c */ /* 0x004fde0000001814 */
[----:B------:R-:W-:-:S08]  /*35250*/  NOP ;  /* 0x0000000000007918 */ /* 0x000fd00000000000 */
[----:B------:R0:W-:Y:S04]  /*35260*/  STL.64 [R1+0x570], R20 ;  /* 0x0005701401007387 */ /* 0x0001e80000100a00 */
[----:B------:R1:W-:Y:S04]  /*35270*/  STL.64 [R1+0x578], R22 ;  /* 0x0005781601007387 */ /* 0x0003e80000100a00 */
[----:B0-----:R-:W2:Y:S04]  /*35280*/  LDL.LU.64 R20, [R1+0xdf0] ;  /* 0x000df00001147983 */ /* 0x001ea80000300a00 */
[----:B-1----:R-:W2:Y:S01]  /*35290*/  LDL.LU.64 R22, [R1+0xdf8] ;  /* 0x000df80001167983 */ /* 0x002ea20000300a00 */
[----:B------:R-:W-:-:S02]  /*352a0*/  IMAD R32, R55, 0x100, R61 ;  /* 0x0000010037207824 */ /* 0x000fc400078e023d */
[----:B------:R-:W-:Y:S02]  /*352b0*/  IMAD R33, R51, 0x100, R53 ;  /* 0x0000010033217824 */ /* 0x000fe400078e0235 */
[----:B------:R-:W-:Y:S02]  /*352c0*/  IMAD R34, R52, 0x100, R50 ;  /* 0x0000010034227824 */ /* 0x000fe400078e0232 */
[----:B------:R-:W-:Y:S01]  /*352d0*/  IMAD R35, R0, 0x100, R54 ;  /* 0x0000010000237824 */ /* 0x000fe200078e0236 */
[----:B------:R-:W-:Y:S02]  /*352e0*/  F2FP.F16.E4M3.UNPACK_B R32, R32 ;  /* 0x00000020ff20723e */ /* 0x000fe400020006ff */
[----:B------:R-:W-:Y:S02]  /*352f0*/  F2FP.F16.E4M3.UNPACK_B R33, R33 ;  /* 0x00000021ff21723e */ /* 0x000fe400020006ff */
[----:B------:R-:W-:Y:S02]  /*35300*/  F2FP.F16.E4M3.UNPACK_B R34, R34 ;  /* 0x00000022ff22723e */ /* 0x000fe400020006ff */
[----:B------:R-:W-:-:S07]  /*35310*/  F2FP.F16.E4M3.UNPACK_B R35, R35 ;  /* 0x00000023ff23723e */ /* 0x000fce00020006ff */
[C---:B---3--:R-:W-:Y:S06]  /*35320*/  HMMA.16816.F32 R40, R32.reuse, R16, R36 ;  /* 0x000000102028723c */ /* 0x048fec0000001824 */
[C---:B------:R-:W-:Y:S06]  /*35330*/  HMMA.16816.F32 R36, R32.reuse, R14, R28 ;  /* 0x0000000e2024723c */ /* 0x040fec000000181c */
[----:B----4-:R-:W-:Y:S11]  /*35340*/  HMMA.16816.F32 R24, R32, R12, R24 ;  /* 0x0000000c2018723c */ /* 0x010ff60000001818 */
[----:B------:R-:W-:Y:S04]  /*35350*/  STL.64 [R1+0x560], R40 ;  /* 0x0005602801007387 */ /* 0x000fe80000100a00 */
[----:B------:R-:W-:Y:S04]  /*35360*/  STL.64 [R1+0x568], R42 ;  /* 0x0005682a01007387 */ /* 0x000fe80000100a00 */
[----:B------:R-:W-:Y:S04]  /*35370*/  STL.64 [R1+0x550], R36 ;  /* 0x0005502401007387 */ /* 0x000fe80000100a00 */
[----:B------:R-:W-:Y:S04]  /*35380*/  STL.64 [R1+0x558], R38 ;  /* 0x0005582601007387 */ /* 0x000fe80000100a00 */
[----:B------:R-:W3:Y:S04]  /*35390*/  LDL.LU R58, [R1+0x154] ;  /* 0x00015400013a7983 */ /* 0x000ee80000300800 */
[----:B------:R-:W3:Y:S04]  /*353a0*/  LDL.LU R59, [R1+0x150] ;  /* 0x00015000013b7983 */ /* 0x000ee80000300800 */
[----:B------:R-:W-:Y:S04]  /*353b0*/  STL.64 [R1+0x32a8], R14 ;  /* 0x0032a80e01007387 */ /* 0x000fe80000100a00 */
[----:B------:R-:W-:Y:S01]  /*353c0*/  STL.64 [R1+0x32a0], R12 ;  /* 0x0032a00c01007387 */ /* 0x000fe20000100a00 */
[----:B------:R-:W-:-:S02]  /*353d0*/  IMAD.MOV.U32 R31, RZ, RZ, R27 ;  /* 0x000000ffff1f7224 */ /* 0x000fc400078e001b */
[----:B------:R-:W-:Y:S02]  /*353e0*/  IMAD.MOV.U32 R30, RZ, RZ, R26 ;  /* 0x000000ffff1e7224 */ /* 0x000fe400078e001a */
[----:B------:R-:W-:Y:S02]  /*353f0*/  IMAD.MOV.U32 R29, RZ, RZ, R25 ;  /* 0x000000ffff1d7224 */ /* 0x000fe400078e0019 */
[----:B------:R-:W-:Y:S01]  /*35400*/  IMAD.MOV.U32 R28, RZ, RZ, R24 ;  /* 0x000000ffff1c7224 */ /* 0x000fe200078e0018 */
[----:B------:R-:W-:Y:S04]  /*35410*/  STL [R1+0x316c], R31 ;  /* 0x00316c1f01007387 */ /* 0x000fe80000100800 */
[----:B------:R-:W-:Y:S04]  /*35420*/  STL [R1+0x3168], R30 ;  /* 0x0031681e01007387 */ /* 0x000fe80000100800 */
[----:B------:R-:W-:Y:S04]  /*35430*/  STL [R1+0x3164], R29 ;  /* 0x0031641d01007387 */ /* 0x000fe80000100800 */
[----:B------:R0:W-:Y:S04]  /*35440*/  STL [R1+0x3160], R28 ;  /* 0x0031601c01007387 */ /* 0x0001e80000100800 */
[----:B0-----:R-:W4:Y:S04]  /*35450*/  LDL.LU.64 R28, [R1+0xde0] ;  /* 0x000de000011c7983 */ /* 0x001f280000300a00 */
[----:B------:R-:W4:Y:S01]  /*35460*/  LDL.LU.64 R30, [R1+0xde8] ;  /* 0x000de800011e7983 */ /* 0x000f220000300a00 */
[----:B--2---:R-:W-:-:S15]  /*35470*/  HMMA.16816.F32 R12, R32, R10, R20 ;  /* 0x0000000a200c723c */ /* 0x004fde0000001814 */
[----:B------:R-:W-:-:S08]  /*35480*/  NOP ;  /* 0x0000000000007918 */ /* 0x000fd00000000000 */
[----:B------:R0:W-:Y:S04]  /*35490*/  STL.64 [R1+0x530], R12 ;  /* 0x0005300c01007387 */ /* 0x0001e80000100a00 */
[----:B------:R1:W-:Y:S04]  /*354a0*/  STL.64 [R1+0x538], R14 ;  /* 0x0005380e01007387 */ /* 0x0003e80000100a00 */
[----:B------:R-:W2:Y:S04]  /*354b0*/  LDL.LU.64 R24, [R1+0x740] ;  /* 0x0007400001187983 */ /* 0x000ea80000300a00 */
[----:B------:R-:W2:Y:S04]  /*354c0*/  LDL.LU.64 R26, [R1+0x748] ;  /* 0x00074800011a7983 */ /* 0x000ea80000300a00 */
[----:B------:R-:W3:Y:S04]  /*354d0*/  LDL.LU.64 R20, [R1+0x730] ;  /* 0x0007300001147983 */ /* 0x000ee80000300a00 */
[----:B------:R-:W3:Y:S04]  /*354e0*/  LDL.LU.64 R22, [R1+0x738] ;  /* 0x0007380001167983 */ /* 0x000ee80000300a00 */
[----:B0-----:R-:W3:Y:S04]  /*354f0*/  LDL.LU.64 R12, [R1+0xd20] ;  /* 0x000d2000010c7983 */ /* 0x001ee80000300a00 */
[----:B-1----:R-:W3:Y:S04]  /*35500*/  LDL.LU.64 R14, [R1+0xd28] ;  /* 0x000d2800010e7983 */ /* 0x002ee80000300a00 */
[----:B------:R-:W3:Y:S04]  /*35510*/  LDL.LU R18, [R1+0x15c] ;  /* 0x00015c0001127983 */ /* 0x000ee80000300800 */
[----:B------:R-:W3:Y:S04]  /*35520*/  LDL.LU R60, [R1+0x158] ;  /* 0x00015800013c7983 */ /* 0x000ee80000300800 */
[----:B------:R-:W3:Y:S04]  /*35530*/  LDL.LU R61, [R1+0x164] ;  /* 0x00016400013d7983 */ /* 0x000ee80000300800 */
[----:B------:R-:W3:Y:S04]  /*35540*/  LDL.LU R55, [R1+0x160] ;  /* 0x0001600001377983 */ /* 0x000ee80000300800 */
[----:B------:R-:W3:Y:S04]  /*35550*/  LDL.LU R53, [R1+0x16c] ;  /* 0x00016c0001357983 */ /* 0x000ee80000300800 */
[----:B------:R-:W3:Y:S04]  /*35560*/  LDL.LU R51, [R1+0x168] ;  /* 0x0001680001337983 */ /* 0x000ee80000300800 */
[----:B------:R-:W2:Y:S04]  /*35570*/  LDL.LU R39, [R1+0x174] ;  /* 0x0001740001277983 */ /* 0x000ea80000300800 */
[----:B------:R-:W3:Y:S04]  /*35580*/  LDL.LU R37, [R1+0x170] ;  /* 0x0001700001257983 */ /* 0x000ee80000300800 */
[----:B------:R-:W3:Y:S04]  /*35590*/  LDL.LU R36, [R1+0x17c] ;  /* 0x00017c0001247983 */ /* 0x000ee80000300800 */
[----:B------:R-:W2:Y:S01]  /*355a0*/  LDL.LU R38, [R1+0x178] ;  /* 0x0001780001267983 */ /* 0x000ea20000300800 */
[----:B----4-:R-:W-:-:S15]  /*355b0*/  HMMA.16816.F32 R40, R32, R8, R28 ;  /* 0x000000082028723c */ /* 0x010fde000000181c */
[----:B------:R-:W-:-:S09]  /*355c0*/  NOP ;  /* 0x0000000000007918 */ /* 0x000fd20000000000 */
[----:B------:R-:W-:Y:S02]  /*355d0*/  IMAD.MOV.U32 R31, RZ, RZ, R40 ;  /* 0x000000ffff1f7224 */ /* 0x000fe400078e0028 */
[----:B------:R-:W-:Y:S02]  /*355e0*/  IMAD.MOV.U32 R30, RZ, RZ, R41 ;  /* 0x000000ffff1e7224 */ /* 0x000fe400078e0029 */
[----:B------:R-:W-:Y:S02]  /*355f0*/  IMAD.MOV.U32 R29, RZ, RZ, R42 ;  /* 0x000000ffff1d7224 */ /* 0x000fe400078e002a */
[----:B------:R-:W-:Y:S01]  /*35600*/  IMAD.MOV.U32 R28, RZ, RZ, R43 ;  /* 0x000000ffff1c7224 */ /* 0x000fe200078e002b */
[----:B--2---:R-:W-:Y:S04]  /*35610*/  STL.64 [R1+0x3298], R38 ;  /* 0x0032982601007387 */ /* 0x004fe80000100a00 */
[----:B---3--:R-:W-:Y:S04]  /*35620*/  STL.64 [R1+0x3290], R36 ;  /* 0x0032902401007387 */ /* 0x008fe80000100a00 */
[----:B------:R-:W2:Y:S04]  /*35630*/  LDL.LU R50, [R1+0x184] ;  /* 0x0001840001327983 */ /* 0x000ea80000300800 */
[----:B------:R-:W2:Y:S04]  /*35640*/  LDL.LU R52, [R1+0x180] ;  /* 0x0001800001347983 */ /* 0x000ea80000300800 */
[----:B------:R-:W3:Y:S04]  /*35650*/  LDL.LU R54, [R1+0x18c] ;  /* 0x00018c0001367983 */ /* 0x000ee80000300800 */
[----:B------:R-:W3:Y:S04]  /*35660*/  LDL.LU R0, [R1+0x188] ;  /* 0x0001880001007983 */ /* 0x000ee80000300800 */
[----:B------:R-:W-:Y:S04]  /*35670*/  STL.64 [R1+0x31a8], R30 ;  /* 0x0031a81e01007387 */ /* 0x000fe80000100a00 */
[----:B------:R0:W-:Y:S02]  /*35680*/  STL.64 [R1+0x31a0], R28 ;  /* 0x0031a01c01007387 */ /* 0x0001e40000100a00 */
[C---:B0-----:R-:W-:Y:S06]  /*35690*/  HMMA.16816.F32 R28, R32.reuse, R6, R24 ;  /* 0x00000006201c723c */ /* 0x041fec0000001818 */
[C---:B------:R-:W-:Y:S06]  /*356a0*/  HMMA.16816.F32 R24, R32.reuse, R4, R20 ;  /* 0x000000042018723c */ /* 0x040fec0000001814 */
[----:B------:R-:W-:Y:S11]  /*356b0*/  HMMA.16816.F32 R20, R32, R2, R12 ;  /* 0x000000022014723c */ /* 0x000ff6000000180c */
[----:B------:R-:W-:Y:S04]  /*356c0*/  STL.64 [R1+0x740], R28 ;  /* 0x0007401c01007387 */ /* 0x000fe80000100a00 */
[----:B------:R-:W-:Y:S04]  /*356d0*/  STL.64 [R1+0x748], R30 ;  /* 0x0007481e01007387 */ /* 0x000fe80000100a00 */
[----:B------:R-:W-:Y:S04]  /*356e0*/  STL.64 [R1+0x730], R24 ;  /* 0x0007301801007387 */ /* 0x000fe80000100a00 */
[----:B------:R-:W-:Y:S04]  /*356f0*/  STL.64 [R1+0x738], R26 ;  /* 0x0007381a01007387 */ /* 0x000fe80000100a00 */
[----:B------:R-:W4:Y:S04]  /*35700*/  LDL.LU.64 R12, [R1+0xd80] ;  /* 0x000d8000010c7983 */ /* 0x000f280000300a00 */
[----:B------:R0:W-:Y:S04]  /*35710*/  STL.64 [R1+0x510], R20 ;  /* 0x0005101401007387 */ /* 0x0001e80000100a00 */
[----:B------:R1:W-:Y:S04]  /*35720*/  STL.64 [R1+0x518], R22 ;  /* 0x0005181601007387 */ /* 0x0003e80000100a00 */
[----:B------:R-:W4:Y:S01]  /*35730*/  LDL.LU.64 R14, [R1+0xd88] ;  /* 0x000d8800010e7983 */ /* 0x000f220000300a00 */
[----:B------:R-:W-:-:S02]  /*35740*/  IMAD R32, R59, 0x100, R58 ;  /* 0x000001003b207824 */ /* 0x000fc400078e023a */
[----:B------:R-:W-:Y:S02]  /*35750*/  IMAD R33, R60, 0x100, R18 ;  /* 0x000001003c217824 */ /* 0x000fe400078e0212 */
[----:B------:R-:W-:Y:S02]  /*35760*/  IMAD R34, R55, 0x100, R61 ;  /* 0x0000010037227824 */ /* 0x000fe400078e023d */
[----:B------:R-:W-:Y:S01]  /*35770*/  IMAD R35, R51, 0x100, R53 ;  /* 0x0000010033237824 */ /* 0x000fe200078e0235 */
[----:B------:R-:W-:Y:S02]  /*35780*/  F2FP.F16.E4M3.UNPACK_B R32, R32 ;  /* 0x00000020ff20723e */ /* 0x000fe400020006ff */
[----:B------:R-:W-:Y:S02]  /*35790*/  F2FP.F16.E4M3.UNPACK_B R33, R33 ;  /* 0x00000021ff21723e */ /* 0x000fe400020006ff */
[----:B------:R-:W-:Y:S02]  /*357a0*/  F2FP.F16.E4M3.UNPACK_B R34, R34 ;  /* 0x00000022ff22723e */ /* 0x000fe400020006ff */
[----:B------:R-:W-:Y:S01]  /*357b0*/  F2FP.F16.E4M3.UNPACK_B R35, R35 ;  /* 0x00000023ff23723e */ /* 0x000fe200020006ff */
[----:B0-----:R-:W2:Y:S04]  /*357c0*/  LDL.LU.64 R20, [R1+0xd70] ;  /* 0x000d700001147983 */ /* 0x001ea80000300a00 */
[----:B-1----:R-:W2:Y:S04]  /*357d0*/  LDL.LU.64 R22, [R1+0xd78] ;  /* 0x000d780001167983 */ /* 0x002ea80000300a00 */
[----:B------:R-:W3:Y:S04]  /*357e0*/  LDL.LU.64 R36, [R1+0xd60] ;  /* 0x000d600001247983 */ /* 0x000ee80000300a00 */
        /* <DEDUP_REMOVED lines=10> */
[----:B------:R-:W3:Y:S01]  /*35890*/  LDL.LU.64 R26, [R1+0xca8] ;  /* 0x000ca800011a7983 */ /* 0x000ee20000300a00 */
[----:B----4-:R-:W-:-:S15]  /*358a0*/  HMMA.16816.F32 R12, R32, R16, R12 ;  /* 0x00000010200c723c */ /* 0x010fde000000180c */
[----:B------:R-:W-:-:S08]  /*358b0*/  NOP ;  /* 0x0000000000007918 */ /* 0x000fd00000000000 */
[----:B------:R-:W-:Y:S04]  /*358c0*/  STL.64 [R1+0x500], R12 ;  /* 0x0005000c01007387 */ /* 0x000fe80000100a00 */
[----:B------:R0:W-:Y:S04]  /*358d0*/  STL.64 [R1+0x508], R14 ;  /* 0x0005080e01007387 */ /* 0x0001e80000100a00 */
[----:B0-----:R-:W2:Y:S04]  /*358e0*/  LDL.LU.64 R14, [R1+0x32a8] ;  /* 0x0032a800010e7983 */ /* 0x001ea80000300a00 */
[----:B------:R-:W3:Y:S01]  /*358f0*/  LDL.LU.64 R12, [R1+0x32a0] ;  /* 0x0032a000010c7983 */ /* 0x000ee20000300a00 */
[C---:B--2---:R-:W-:Y:S06]  /*35900*/  HMMA.16816.F32 R20, R32.reuse, R14, R20 ;  /* 0x0000000e2014723c */ /* 0x044fec0000001814 */
[----:B---3--:R-:W-:-:S15]  /*35910*/  HMMA.16816.F32 R36, R32, R12, R36 ;  /* 0x0000000c2024723c */ /* 0x008fde0000001824 */
[----:B------:R-:W-:-:S02]  /*35920*/  NOP ;  /* 0x0000000000007918 */ /* 0x000fc40000000000 */
[----:B------:R0:W-:Y:S04]  /*35930*/  STL.64 [R1+0x4f0], R20 ;  /* 0x0004f01401007387 */ /* 0x0001e80000100a00 */
[----:B------:R1:W-:Y:S04]  /*35940*/  STL.64 [R1+0x4f8], R22 ;  /* 0x0004f81601007387 */ /* 0x0003e80000100a00 */
[----:B0-----:R-:W2:Y:S04]  /*35950*/  LDL.LU.64 R20, [R1+0xcf0] ;  /* 0x000cf00001147983 */ /* 0x001ea80000300a00 */
[----:B-1----:R-:W2:Y:S04]  /*35960*/  LDL.LU.64 R22, [R1+0xcf8] ;  /* 0x000cf80001167983 */ /* 0x002ea80000300a00 */
[----:B------:R-:W-:Y:S04]  /*35970*/  STL.64 [R1+0x4e0], R36 ;  /* 0x0004e02401007387 */ /* 0x000fe80000100a00 */
[----:B------:R0:W-:Y:S04]  /*35980*/  STL.64 [R1+0x4e8], R38 ;  /* 0x0004e82601007387 */ /* 0x0001e80000100a00 */
[----:B0-----:R-:W3:Y:S04]  /*35990*/  LDL.LU.64 R38, [R1+0x3298] ;  /* 0x0032980001267983 */ /* 0x001ee80000300a00 */
[----:B------:R-:W3:Y:S01]  /*359a0*/  LDL.LU.64 R36, [R1+0x3290] ;  /* 0x0032900001247983 */ /* 0x000ee20000300a00 */
[C---:B------:R-:W-:Y:S06]  /*359b0*/  HMMA.16816.F32 R56, R32.reuse, R10, R56 ;  /* 0x0000000a2038723c */ /* 0x040fec0000001838 */
[C---:B------:R-:W-:Y:S06]  /*359c0*/  HMMA.16816.F32 R44, R32.reuse, R8, R44 ;  /* 0x00000008202c723c */ /* 0x040fec000000182c */
[C---:B------:R-:W-:Y:S06]  /*359d0*/  HMMA.16816.F32 R40, R32.reuse, R6, R40 ;  /* 0x000000062028723c */ /* 0x040fec0000001828 */
[C---:B------:R-:W-:Y:S06]  /*359e0*/  HMMA.16816.F32 R28, R32.reuse, R4, R28 ;  /* 0x00000004201c723c */ /* 0x040fec000000181c */
[----:B------:R-:W-:Y:S07]  /*359f0*/  HMMA.16816.F32 R24, R32, R2, R24 ;  /* 0x000000022018723c */ /* 0x000fee0000001818 */
[----:B------:R-:W-:-:S02]  /*35a00*/  IMAD R34, R52, 0x100, R50 ;  /* 0x0000010034227824 */ /* 0x000fc400078e0232 */
[----:B------:R-:W-:-:S03]  /*35a10*/  IMAD R35, R0, 0x100, R54 ;  /* 0x0000010000237824 */ /* 0x000fc600078e0236 */
[----:B------:R-:W-:Y:S02]  /*35a20*/  F2FP.F16.E4M3.UNPACK_B R34, R34 ;  /* 0x00000022ff22723e */ /* 0x000fe400020006ff */
[----:B------:R-:W-:Y:S01]  /*35a30*/  F2FP.F16.E4M3.UNPACK_B R35, R35 ;  /* 0x00000023ff23723e */ /* 0x000fe200020006ff */
[----:B------:R-:W-:Y:S04]  /*35a40*/  STL.64 [R1+0x4d0], R56 ;  /* 0x0004d03801007387 */ /* 0x000fe80000100a00 */
[----:B------:R0:W-:Y:S04]  /*35a50*/  STL.64 [R1+0x4d8], R58 ;  /* 0x0004d83a01007387 */ /* 0x0001e80000100a00 */
        /* <DEDUP_REMOVED lines=8> */
[----:B0-----:R-:W4:Y:S04]  /*35ae0*/  LDL.LU R59, [R1+0x194] ;  /* 0x00019400013b7983 */ /* 0x001f280000300800 */
[----:B------:R-:W4:Y:S04]  /*35af0*/  LDL.LU R60, [R1+0x190] ;  /* 0x00019000013c7983 */ /* 0x000f280000300800 */
[----:B------:R-:W4:Y:S04]  /*35b00*/  LDL.LU.64 R52, [R1+0xce0] ;  /* 0x000ce00001347983 */ /* 0x000f280000300a00 */
[----:B------:R-:W4:Y:S01]  /*35b10*/  LDL.LU.64 R54, [R1+0xce8] ;  /* 0x000ce80001367983 */ /* 0x000f220000300a00 */
[----:B---3--:R-:W-:-:S02]  /*35b20*/  IMAD R32, R37, 0x100, R39 ;  /* 0x0000010025207824 */ /* 0x008fc400078e0227 */
[----:B------:R-:W-:-:S03]  /*35b30*/  IMAD R33, R38, 0x100, R36 ;  /* 0x0000010026217824 */ /* 0x000fc600078e0224 */
[----:B------:R-:W-:Y:S02]  /*35b40*/  F2FP.F16.E4M3.UNPACK_B R32, R32 ;  /* 0x00000020ff20723e */ /* 0x000fe400020006ff */
[----:B------:R-:W-:-:S07]  /*35b50*/  F2FP.F16.E4M3.UNPACK_B R33, R33 ;  /* 0x00000021ff21723e */ /* 0x000fce00020006ff */
[----:B--2---:R-:W-:-:S15]  /*35b60*/  HMMA.16816.F32 R20, R32, R16, R20 ;  /* 0x000000102014723c */ /* 0x004fde0000001814 */
[----:B------:R-:W-:-:S08]  /*35b70*/  NOP ;  /* 0x0000000000007918 */ /* 0x000fd00000000000 */
[----:B------:R0:W-:Y:S04]  /*35b80*/  STL.64 [R1+0x4a0], R20 ;  /* 0x0004a01401007387 */ /* 0x0001e80000100a00 */
[----:B------:R2:W-:Y:S04]  /*35b90*/  STL.64 [R1+0x4a8], R22 ;  /* 0x0004a81601007387 */ /* 0x0005e80000100a00 */
[----:B------:R-:W3:Y:S04]  /*35ba0*/  LDL.LU.64 R48, [R1+0xcd0] ;  /* 0x000cd00001307983 */ /* 0x000ee80000300a00 */
[----:B------:R-:W3:Y:S04]  /*35bb0*/  LDL.LU.64 R50, [R1+0xcd8] ;  /* 0x000cd80001327983 */ /* 0x000ee80000300a00 */
[----:B-1----:R-:W3:Y:S04]  /*35bc0*/  LDL.LU.64 R44, [R1+0xcc0] ;  /* 0x000cc000012c7983 */ /* 0x002ee80000300a00 */
[----:B----4-:R-:W4:Y:S04]  /*35bd0*/  LDL.LU.64 R46, [R1+0xcc8] ;  /* 0x000cc800012e7983 */ /* 0x010f280000300a00 */
[----:B------:R-:W4:Y:S04]  /*35be0*/  LDL.LU.64 R40, [R1+0xcb0] ;  /* 0x000cb00001287983 */ /* 0x000f280000300a00 */
[----:B------:R-:W4:Y:S04]  /*35bf0*/  LDL.LU.64 R42, [R1+0xcb8] ;  /* 0x000cb800012a7983 */ /* 0x000f280000300a00 */
[----:B------:R-:W4:Y:S04]  /*35c00*/  LDL.LU.64 R28, [R1+0x700] ;  /* 0x00070000011c7983 */ /* 0x000f280000300a00 */
[----:B------:R-:W4:Y:S04]  /*35c10*/  LDL.LU.64 R30, [R1+0x708] ;  /* 0x00070800011e7983 */ /* 0x000f280000300a00 */
[----:B------:R-:W4:Y:S04]  /*35c20*/  LDL.LU.64 R24, [R1+0x6f0] ;  /* 0x0006f00001187983 */ /* 0x000f280000300a00 */
[----:B------:R-:W4:Y:S04]  /*35c30*/  LDL.LU.64 R26, [R1+0x6f8] ;  /* 0x0006f800011a7983 */ /* 0x000f280000300a00 */
[----:B0-----:R-:W4:Y:S04]  /*35c40*/  LDL.LU.64 R20, [R1+0xc40] ;  /* 0x000c400001147983 */ /* 0x001f280000300a00 */
[----:B--2---:R-:W2:Y:S04]  /*35c50*/  LDL.LU.64 R22, [R1+0xc48] ;  /* 0x000c480001167983 */ /* 0x004ea80000300a00 */
[----:B------:R-:W3:Y:S04]  /*35c60*/  LDL.LU R39, [R1+0x1b4] ;  /* 0x0001b40001277983 */ /* 0x000ee80000300800 */
[----:B------:R-:W4:Y:S04]  /*35c70*/  LDL.LU R37, [R1+0x1b0] ;  /* 0x0001b00001257983 */ /* 0x000f280000300800 */
[----:B------:R-:W4:Y:S04]  /*35c80*/  LDL.LU R36, [R1+0x1bc] ;  /* 0x0001bc0001247983 */ /* 0x000f280000300800 */
[----:B------:R-:W3:Y:S04]  /*35c90*/  LDL.LU R38, [R1+0x1b8] ;  /* 0x0001b80001267983 */ /* 0x000ee80000300800 */
[----:B---3--:R-:W-:Y:S04]  /*35ca0*/  STL.64 [R1+0x3278], R38 ;  /* 0x0032782601007387 */ /* 0x008fe80000100a00 */
[----:B----4-:R0:W-:Y:S04]  /*35cb0*/  STL.64 [R1+0x3270], R36 ;  /* 0x0032702401007387 */ /* 0x0101e80000100a00 */
[----:B------:R-:W3:Y:S01]  /*35cc0*/  LDL.LU R61, [R1+0x19c] ;  /* 0x00019c00013d7983 */ /* 0x000ee20000300800 */
[----:B0-----:R-:W-:Y:S03]  /*35cd0*/  HMMA.16816.F32 R36, R32, R14, R52 ;  /* 0x0000000e2024723c */ /* 0x001fe60000001834 */
[----:B------:R-:W3:-:S15]  /*35ce0*/  LDL.LU R55, [R1+0x198] ;  /* 0x0001980001377983 */ /* 0x000ede0000300800 */
[----:B------:R-:W-:-:S05]  /*35cf0*/  NOP ;  /* 0x0000000000007918 */ /* 0x000fca0000000000 */
[----:B------:R-:W-:Y:S04]  /*35d00*/  STL.64 [R1+0x490], R36 ;  /* 0x0004902401007387 */ /* 0x000fe80000100a00 */
[----:B------:R0:W-:Y:S04]  /*35d10*/  STL.64 [R1+0x498], R38 ;  /* 0x0004982601007387 */ /* 0x0001e80000100a00 */
[----:B------:R-:W4:Y:S04]  /*35d20*/  LDL.LU R54, [R1+0x1a4] ;  /* 0x0001a40001367983 */ /* 0x000f280000300800 */
[----:B------:R-:W4:Y:S04]  /*35d30*/  LDL.LU R0, [R1+0x1a0] ;  /* 0x0001a00001007983 */ /* 0x000f280000300800 */
[----:B------:R-:W4:Y:S01]  /*35d40*/  LDL.LU R53, [R1+0x1ac] ;  /* 0x0001ac0001357983 */ /* 0x000f220000300800 */
[----:B0-----:R-:W-:Y:S03]  /*35d50*/  HMMA.16816.F32 R36, R32, R12, R48 ;  /* 0x0000000c2024723c */ /* 0x001fe60000001830 */
[----:B------:R-:W4:-:S15]  /*35d60*/  LDL.LU R51, [R1+0x1a8] ;  /* 0x0001a80001337983 */ /* 0x000f1e0000300800 */
[----:B------:R-:W-:-:S05]  /*35d70*/  NOP ;  /* 0x0000000000007918 */ /* 0x000fca0000000000 */
[----:B------:R-:W-:Y:S04]  /*35d80*/  STL.64 [R1+0x480], R36 ;  /* 0x0004802401007387 */ /* 0x000fe80000100a00 */
[----:B------:R-:W-:Y:S04]  /*35d90*/  STL.64 [R1+0x488], R38 ;  /* 0x0004882601007387 */ /* 0x000fe80000100a00 */
[----:B------:R-:W-:Y:S04]  /*35da0*/  STL.64 [R1+0x3288], R14 ;  /* 0x0032880e01007387 */ /* 0x000fe80000100a00 */
[----:B------:R0:W-:Y:S04]  /*35db0*/  STL.64 [R1+0x3280], R12 ;  /* 0x0032800c01007387 */ /* 0x0001e80000100a00 */
[----:B------:R-:W4:Y:S04]  /*35dc0*/  LDL.LU R50, [R1+0x1c4] ;  /* 0x0001c40001327983 */ /* 0x000f280000300800 */
[----:B------:R-:W4:Y:S01]  /*35dd0*/  LDL.LU R52, [R1+0x1c0] ;  /* 0x0001c00001347983 */ /* 0x000f220000300800 */
[C---:B0-----:R-:W-:Y:S06]  /*35de0*/  HMMA.16816.F32 R12, R32.reuse, R10, R44 ;  /* 0x0000000a200c723c */ /* 0x041fec000000182c */
[C---:B------:R-:W-:Y:S06]  /*35df0*/  HMMA.16816.F32 R36, R32.reuse, R8, R40 ;  /* 0x000000082024723c */ /* 0x040fec0000001828 */
[C---:B------:R-:W-:Y:S06]  /*35e00*/  HMMA.16816.F32 R28, R32.reuse, R6, R28 ;  /* 0x00000006201c723c */ /* 0x040fec000000181c */
[C---:B--2---:R-:W-:Y:S05]  /*35e10*/  HMMA.16816.F32 R20, R32.reuse, R2, R20 ;  /* 0x000000022014723c */ /* 0x044fea0000001814 */
[----:B------:R-:W-:Y:S04]  /*35e20*/  STL.64 [R1+0x470], R12 ;  /* 0x0004700c01007387 */ /* 0x000fe80000100a00 */
[----:B------:R0:W-:Y:S02]  /*35e30*/  STL.64 [R1+0x478], R14 ;  /* 0x0004780e01007387 */ /* 0x0001e40000100a00 */
[----:B0-----:R-:W-:Y:S02]  /*35e40*/  HMMA.16816.F32 R12, R32, R4, R24 ;  /* 0x00000004200c723c */ /* 0x001fe40000001818 */
[----:B------:R-:W-:Y:S04]  /*35e50*/  STL.64 [R1+0x460], R36 ;  /* 0x0004602401007387 */ /* 0x000fe80000100a00 */
[----:B------:R-:W-:Y:S04]  /*35e60*/  STL.64 [R1+0x468], R38 ;  /* 0x0004682601007387 */ /* 0x000fe80000100a00 */
[----:B------:R-:W-:Y:S04]  /*35e70*/  STL.64 [R1+0x700], R28 ;  /* 0x0007001c01007387 */ /* 0x000fe80000100a00 */
[----:B------:R-:W-:Y:S09]  /*35e80*/  STL.64 [R1+0x708], R30 ;  /* 0x0007081e01007387 */ /* 0x000ff20000100a00 */
[----:B------:R0:W-:Y:S04]  /*35e90*/  STL.64 [R1+0x6f0], R12 ;  /* 0x0006f00c01007387 */ /* 0x0001e80000100a00 */
[----:B------:R1:W-:Y:S04]  /*35ea0*/  STL.64 [R1+0x6f8], R14 ;  /* 0x0006f80e01007387 */ /* 0x0003e80000100a00 */
[----:B0-----:R-:W2:Y:S04]  /*35eb0*/  LDL.LU.64 R12, [R1+0xc90] ;  /* 0x000c9000010c7983 */ /* 0x001ea80000300a00 */
[----:B------:R0:W-:Y:S04]  /*35ec0*/  STL.64 [R1+0x450], R20 ;  /* 0x0004501401007387 */ /* 0x0001e80000100a00 */
[----:B------:R0:W-:Y:S04]  /*35ed0*/  STL.64 [R1+0x458], R22 ;  /* 0x0004581601007387 */ /* 0x0001e80000100a00 */
[----:B-1----:R-:W2:Y:S01]  /*35ee0*/  LDL.LU.64 R14, [R1+0xc98] ;  /* 0x000c9800010e7983 */ /* 0x002ea20000300a00 */
[----:B------:R-:W-:-:S03]  /*35ef0*/  IMAD R32, R60, 0x100, R59 ;  /* 0x000001003c207824 */ /* 0x000fc600078e023b */
[----:B------:R-:W2:Y:S04]  /*35f00*/  LDL.LU.64 R36, [R1+0xc80] ;  /* 0x000c800001247983 */ /* 0x000ea80000300a00 */
[----:B------:R-:W2:Y:S04]  /*35f10*/  LDL.LU.64 R38, [R1+0xc88] ;  /* 0x000c880001267983 */ /* 0x000ea80000300a00 */
[----:B------:R-:W2:Y:S04]  /*35f20*/  LDL.LU.64 R56, [R1+0xc70] ;  /* 0x000c700001387983 */ /* 0x000ea80000300a00 */
[----:B------:R-:W2:Y:S01]  /*35f30*/  LDL.LU.64 R58, [R1+0xc78] ;  /* 0x000c7800013a7983 */ /* 0x000ea20000300a00 */
[----:B------:R-:W-:-:S03]  /*35f40*/  F2FP.F16.E4M3.UNPACK_B R32, R32 ;  /* 0x00000020ff20723e */ /* 0x000fc600020006ff */
[----:B------:R-:W2:Y:S04]  /*35f50*/  LDL.LU.64 R44, [R1+0xc60] ;  /* 0x000c6000012c7983 */ /* 0x000ea80000300a00 */
[----:B------:R-:W2:Y:S04]  /*35f60*/  LDL.LU.64 R46, [R1+0xc68] ;  /* 0x000c6800012e7983 */ /* 0x000ea80000300a00 */
[----:B------:R-:W2:Y:S04]  /*35f70*/  LDL.LU.64 R40, [R1+0xc50] ;  /* 0x000c500001287983 */ /* 0x000ea80000300a00 */
[----:B------:R-:W2:Y:S04]  /*35f80*/  LDL.LU.64 R42, [R1+0xc58] ;  /* 0x000c5800012a7983 */ /* 0x000ea80000300a00 */
[----:B------:R-:W2:Y:S04]  /*35f90*/  LDL.LU.64 R28, [R1+0x6e0] ;  /* 0x0006e000011c7983 */ /* 0x000ea80000300a00 */
[----:B------:R-:W2:Y:S04]  /*35fa0*/  LDL.LU.64 R30, [R1+0x6e8] ;  /* 0x0006e800011e7983 */ /* 0x000ea80000300a00 */
[----:B------:R-:W2:Y:S04]  /*35fb0*/  LDL.LU.64 R24, [R1+0x6d0] ;  /* 0x0006d00001187983 */ /* 0x000ea80000300a00 */
[----:B------:R-:W2:Y:S04]  /*35fc0*/  LDL.LU.64 R26, [R1+0x6d8] ;  /* 0x0006d800011a7983 */ /* 0x000ea80000300a00 */
[----:B0-----:R-:W2:Y:S04]  /*35fd0*/  LDL.LU.64 R20, [R1+0xbe0] ;  /* 0x000be00001147983 */ /* 0x001ea80000300a00 */
[----:B------:R-:W2:Y:S01]  /*35fe0*/  LDL.LU.64 R22, [R1+0xbe8] ;  /* 0x000be80001167983 */ /* 0x000ea20000300a00 */
[----:B---3--:R-:W-:-:S05]  /*35ff0*/  IMAD R33, R55, 0x100, R61 ;  /* 0x0000010037217824 */ /* 0x008fca00078e023d */
[----:B------:R-:W-:Y:S01]  /*36000*/  F2FP.F16.E4M3.UNPACK_B R33, R33 ;  /* 0x00000021ff21723e */ /* 0x000fe200020006ff */
[----:B----4-:R-:W-:Y:S02]  /*36010*/  IMAD R34, R0, 0x100, R54 ;  /* 0x0000010000227824 */ /* 0x010fe400078e0236 */
[----:B------:R-:W3:Y:S04]  /*36020*/  LDL.LU R54, [R1+0x1cc] ;  /* 0x0001cc0001367983 */ /* 0x000ee80000300800 */
[----:B------:R-:W3:Y:S01]  /*36030*/  LDL.LU R0, [R1+0x1c8] ;  /* 0x0001c80001007983 */ /* 0x000ee20000300800 */
[----:B------:R-:W-:Y:S01]  /*36040*/  F2FP.F16.E4M3.UNPACK_B R34, R34 ;  /* 0x00000022ff22723e */ /* 0x000fe200020006ff */
[----:B------:R-:W-:-:S05]  /*36050*/  IMAD R35, R51, 0x100, R53 ;  /* 0x0000010033237824 */ /* 0x000fca00078e0235 */
[----:B------:R-:W-:-:S07]  /*36060*/  F2FP.F16.E4M3.UNPACK_B R35, R35 ;  /* 0x00000023ff23723e */ /* 0x000fce00020006ff */
[----:B--2---:R-:W-:-:S15]  /*36070*/  HMMA.16816.F32 R12, R32, R16, R12 ;  /* 0x00000010200c723c */ /* 0x004fde000000180c */
[----:B------:R-:W-:-:S08]  /*36080*/  NOP ;  /* 0x0000000000007918 */ /* 0x000fd00000000000 */
[----:B------:R-:W-:Y:S04]  /*36090*/  STL.64 [R1+0x440], R12 ;  /* 0x0004400c01007387 */ /* 0x000fe80000100a00 */
[----:B------:R0:W-:Y:S04]  /*360a0*/  STL.64 [R1+0x448], R14 ;  /* 0x0004480e01007387 */ /* 0x0001e80000100a00 */
[----:B0-----:R-:W2:Y:S04]  /*360b0*/  LDL.LU.64 R14, [R1+0x3288] ;  /* 0x00328800010e7983 */ /* 0x001ea80000300a00 */
[----:B------:R-:W4:Y:S01]  /*360c0*/  LDL.LU.64 R12, [R1+0x3280] ;  /* 0x00328000010c7983 */ /* 0x000f220000300a00 */
[C---:B------:R-:W-:Y:S06]  /*360d0*/  HMMA.16816.F32 R44, R32.reuse, R10, R44 ;  /* 0x0000000a202c723c */ /* 0x040fec000000182c */
[C---:B------:R-:W-:Y:S06]  /*360e0*/  HMMA.16816.F32 R40, R32.reuse, R8, R40 ;  /* 0x000000082028723c */ /* 0x040fec0000001828 */
[C---:B------:R-:W-:Y:S06]  /*360f0*/  HMMA.16816.F32 R28, R32.reuse, R6, R28 ;  /* 0x00000006201c723c */ /* 0x040fec000000181c */
[C---:B------:R-:W-:Y:S06]  /*36100*/  HMMA.16816.F32 R24, R32.reuse, R4, R24 ;  /* 0x000000042018723c */ /* 0x040fec0000001818 */
[C---:B------:R-:W-:Y:S06]  /*36110*/  HMMA.16816.F32 R20, R32.reuse, R2, R20 ;  /* 0x000000022014723c */ /* 0x040fec0000001814 */
[C---:B--2---:R-:W-:Y:S06]  /*36120*/  HMMA.16816.F32 R36, R32.reuse, R14, R36 ;  /* 0x0000000e2024723c */ /* 0x044fec0000001824 */
[----:B----4-:R-:W-:-:S15]  /*36130*/  HMMA.16816.F32 R56, R32, R12, R56 ;  /* 0x0000000c2038723c */ /* 0x010fde0000001838 */
[----:B------:R-:W-:-:S02]  /*36140*/  NOP ;  /* 0x0000000000007918 */ /* 0x000fc40000000000 */
[----:B------:R-:W-:Y:S04]  /*36150*/  STL.64 [R1+0x430], R36 ;  /* 0x0004302401007387 */ /* 0x000fe80000100a00 */
[----:B------:R0:W-:Y:S04]  /*36160*/  STL.64 [R1+0x438], R38 ;  /* 0x0004382601007387 */ /* 0x0001e80000100a00 */
[----:B0-----:R-:W2:Y:S04]  /*36170*/  LDL.LU.64 R38, [R1+0x3278] ;  /* 0x0032780001267983 */ /* 0x001ea80000300a00 */
[----:B------:R-:W2:Y:S04]  /*36180*/  LDL.LU.64 R36, [R1+0x3270] ;  /* 0x0032700001247983 */ /* 0x000ea80000300a00 */
[----:B------:R-:W-:Y:S04]  /*36190*/  STL.64 [R1+0x420], R56 ;  /* 0x0004203801007387 */ /* 0x000fe80000100a00 */
[----:B------:R-:W-:Y:S04]  /*361a0*/  STL.64 [R1+0x428], R58 ;  /* 0x0004283a01007387 */ /* 0x000fe80000100a00 */
[----:B------:R-:W-:Y:S04]  /*361b0*/  STL.64 [R1+0x410], R44 ;  /* 0x0004102c01007387 */ /* 0x000fe80000100a00 */
[----:B------:R-:W-:Y:S04]  /*361c0*/  STL.64 [R1+0x418], R46 ;  /* 0x0004182e01007387 */ /* 0x000fe80000100a00 */
[----:B------:R-:W-:Y:S04]  /*361d0*/  STL.64 [R1+0x400], R40 ;  /* 0x0004002801007387 */ /* 0x000fe80000100a00 */
[----:B------:R-:W-:Y:S04]  /*361e0*/  STL.64 [R1+0x408], R42 ;  /* 0x0004082a01007387 */ /* 0x000fe80000100a00 */
[----:B------:R0:W-:Y:S04]  /*361f0*/  STL.64 [R1+0x6e0], R28 ;  /* 0x0006e01c01007387 */ /* 0x0001e80000100a00 */
[----:B------:R1:W-:Y:S04]  /*36200*/  STL.64 [R1+0x6e8], R30 ;  /* 0x0006e81e01007387 */ /* 0x0003e80000100a00 */
[----:B0-----:R-:W4:Y:S04]  /*36210*/  LDL.LU.64 R28, [R1+0xc30] ;  /* 0x000c3000011c7983 */ /* 0x001f280000300a00 */
[----:B------:R0:W-:Y:S04]  /*36220*/  STL.64 [R1+0x6d0], R24 ;  /* 0x0006d01801007387 */ /* 0x0001e80000100a00 */
[----:B------:R3:W-:Y:S04]  /*36230*/  STL.64 [R1+0x6d8], R26 ;  /* 0x0006d81a01007387 */ /* 0x0007e80000100a00 */
[----:B-1----:R-:W4:Y:S04]  /*36240*/  LDL.LU.64 R30, [R1+0xc38] ;  /* 0x000c3800011e7983 */ /* 0x002f280000300a00 */
[----:B------:R1:W-:Y:S04]  /*36250*/  STL.64 [R1+0x3f0], R20 ;  /* 0x0003f01401007387 */ /* 0x0003e80000100a00 */
[----:B------:R1:W-:Y:S04]  /*36260*/  STL.64 [R1+0x3f8], R22 ;  /* 0x0003f81601007387 */ /* 0x0003e80000100a00 */
[----:B0-----:R-:W4:Y:S04]  /*36270*/  LDL.LU.64 R24, [R1+0xc20] ;  /* 0x000c200001187983 */ /* 0x001f280000300a00 */
[----:B---3--:R-:W3:Y:S04]  /*36280*/  LDL.LU.64 R26, [R1+0xc28] ;  /* 0x000c2800011a7983 */ /* 0x008ee80000300a00 */
[----:B-1----:R-:W3:Y:S04]  /*36290*/  LDL.LU.64 R20, [R1+0xc10] ;  /* 0x000c100001147983 */ /* 0x002ee80000300a00 */
[----:B------:R-:W3:Y:S01]  /*362a0*/  LDL.LU.64 R22, [R1+0xc18] ;  /* 0x000c180001167983 */ /* 0x000ee20000300a00 */
[----:B------:R-:W-:-:S02]  /*362b0*/  IMAD R34, R52, 0x100, R50 ;  /* 0x0000010034227824 */ /* 0x000fc400078e0232 */
[----:B------:R-:W-:Y:S01]  /*362c0*/  IMAD R35, R0, 0x100, R54 ;  /* 0x0000010000237824 */ /* 0x000fe200078e0236 */
[----:B------:R-:W3:Y:S04]  /*362d0*/  LDL.LU R46, [R1+0x1d4] ;  /* 0x0001d400012e7983 */ /* 0x000ee80000300800 */
[----:B------:R-:W3:Y:S04]  /*362e0*/  LDL.LU R58, [R1+0x1d0] ;  /* 0x0001d000013a7983 */ /* 0x000ee80000300800 */
[----:B------:R-:W3:Y:S01]  /*362f0*/  LDL.LU R59, [R1+0x1dc] ;  /* 0x0001dc00013b7983 */ /* 0x000ee20000300800 */
[----:B------:R-:W-:-:S02]  /*36300*/  F2FP.F16.E4M3.UNPACK_B R34, R34 ;  /* 0x00000022ff22723e */ /* 0x000fc400020006ff */
[----:B------:R-:W-:Y:S01]  /*36310*/  F2FP.F16.E4M3.UNPACK_B R35, R35 ;  /* 0x00000023ff23723e */ /* 0x000fe200020006ff */
[----:B------:R-:W3:Y:S04]  /*36320*/  LDL.LU R60, [R1+0x1d8] ;  /* 0x0001d800013c7983 */ /* 0x000ee80000300800 */
[----:B------:R-:W3:Y:S04]  /*36330*/  LDL.LU R61, [R1+0x1e4] ;  /* 0x0001e400013d7983 */ /* 0x000ee80000300800 */
[----:B------:R-:W3:Y:S04]  /*36340*/  LDL.LU R55, [R1+0x1e0] ;  /* 0x0001e00001377983 */ /* 0x000ee80000300800 */
[----:B------:R-:W3:Y:S04]  /*36350*/  LDL.LU R53, [R1+0x1ec] ;  /* 0x0001ec0001357983 */ /* 0x000ee80000300800 */
[----:B------:R-:W3:Y:S01]  /*36360*/  LDL.LU R51, [R1+0x1e8] ;  /* 0x0001e80001337983 */ /* 0x000ee20000300800 */
[----:B--2---:R-:W-:-:S02]  /*36370*/  IMAD R32, R37, 0x100, R39 ;  /* 0x0000010025207824 */ /* 0x004fc400078e0227 */
[----:B------:R-:W-:-:S03]  /*36380*/  IMAD R33, R38, 0x100, R36 ;  /* 0x0000010026217824 */ /* 0x000fc600078e0224 */
[----:B------:R-:W-:Y:S02]  /*36390*/  F2FP.F16.E4M3.UNPACK_B R32, R32 ;  /* 0x00000020ff20723e */ /* 0x000fe400020006ff */
[----:B------:R-:W-:-:S07]  /*363a0*/  F2FP.F16.E4M3.UNPACK_B R33, R33 ;  /* 0x00000021ff21723e */ /* 0x000fce00020006ff */
[C---:B----4-:R-:W-:Y:S06]  /*363b0*/  HMMA.16816.F32 R28, R32.reuse, R16, R28 ;  /* 0x00000010201c723c */ /* 0x050fec000000181c */
[C---:B---3--:R-:W-:Y:S06]  /*363c0*/  HMMA.16816.F32 R24, R32.reuse, R14, R24 ;  /* 0x0000000e2018723c */ /* 0x048fec0000001818 */
[C---:B------:R-:W-:Y:S11]  /*363d0*/  HMMA.16816.F32 R20, R32.reuse, R12, R20 ;  /* 0x0000000c2014723c */ /* 0x040ff60000001814 */
[----:B------:R0:W-:Y:S04]  /*363e0*/  STL.64 [R1+0x3e0], R28 ;  /* 0x0003e01c01007387 */ /* 0x0001e80000100a00 */
[----:B------:R1:W-:Y:S04]  /*363f0*/  STL.64 [R1+0x3e8], R30 ;  /* 0x0003e81e01007387 */ /* 0x0003e80000100a00 */
[----:B------:R-:W2:Y:S04]  /*36400*/  LDL.LU.64 R40, [R1+0xbf0] ;  /* 0x000bf00001287983 */ /* 0x000ea80000300a00 */
[----:B------:R3:W-:Y:S04]  /*36410*/  STL.64 [R1+0x3d0], R24 ;  /* 0x0003d01801007387 */ /* 0x0007e80000100a00 */
[----:B------:R4:W-:Y:S04]  /*36420*/  STL.64 [R1+0x3d8], R26 ;  /* 0x0003d81a01007387 */ /* 0x0009e80000100a00 */
[----:B------:R-:W2:Y:S04]  /*36430*/  LDL.LU.64 R42, [R1+0xbf8] ;  /* 0x000bf800012a7983 */ /* 0x000ea80000300a00 */
[----:B------:R4:W-:Y:S04]  /*36440*/  STL.64 [R1+0x3c0], R20 ;  /* 0x0003c01401007387 */ /* 0x0009e80000100a00 */
[----:B------:R4:W-:Y:S04]  /*36450*/  STL.64 [R1+0x3c8], R22 ;  /* 0x0003c81601007387 */ /* 0x0009e80000100a00 */
[----:B0-----:R-:W2:Y:S04]  /*36460*/  LDL.LU.64 R28, [R1+0x6c0] ;  /* 0x0006c000011c7983 */ /* 0x001ea80000300a00 */
[----:B-1----:R-:W2:Y:S04]  /*36470*/  LDL.LU.64 R30, [R1+0x6c8] ;  /* 0x0006c800011e7983 */ /* 0x002ea80000300a00 */
[----:B---3--:R-:W3:Y:S04]  /*36480*/  LDL.LU.64 R24, [R1+0x6b0] ;  /* 0x0006b00001187983 */ /* 0x008ee80000300a00 */
[----:B----4-:R-:W3:Y:S04]  /*36490*/  LDL.LU.64 R26, [R1+0x6b8] ;  /* 0x0006b800011a7983 */ /* 0x010ee80000300a00 */
[----:B------:R-:W4:Y:S04]  /*364a0*/  LDL.LU.64 R20, [R1+0xb80] ;  /* 0x000b800001147983 */ /* 0x000f280000300a00 */
[----:B------:R-:W4:Y:S04]  /*364b0*/  LDL.LU.64 R22, [R1+0xb88] ;  /* 0x000b880001167983 */ /* 0x000f280000300a00 */
[----:B------:R-:W-:Y:S04]  /*364c0*/  STL.64 [R1+0x3268], R14 ;  /* 0x0032680e01007387 */ /* 0x000fe80000100a00 */
[----:B------:R0:W-:Y:S04]  /*364d0*/  STL.64 [R1+0x3260], R12 ;  /* 0x0032600c01007387 */ /* 0x0001e80000100a00 */
[----:B0-----:R-:W3:Y:S04]  /*364e0*/  LDL.LU.64 R12, [R1+0xc00] ;  /* 0x000c0000010c7983 */ /* 0x001ee80000300a00 */
[----:B------:R-:W3:Y:S04]  /*364f0*/  LDL.LU.64 R14, [R1+0xc08] ;  /* 0x000c0800010e7983 */ /* 0x000ee80000300a00 */
[----:B------:R-:W4:Y:S04]  /*36500*/  LDL.LU R39, [R1+0x1f4] ;  /* 0x0001f40001277983 */ /* 0x000f280000300800 */
[----:B------:R-:W4:Y:S04]  /*36510*/  LDL.LU R37, [R1+0x1f0] ;  /* 0x0001f00001257983 */ /* 0x000f280000300800 */
[----:B------:R-:W4:Y:S04]  /*36520*/  LDL.LU R36, [R1+0x1fc] ;  /* 0x0001fc0001247983 */ /* 0x000f280000300800 */
[----:B------:R-:W4:Y:S01]  /*36530*/  LDL.LU R38, [R1+0x1f8] ;  /* 0x0001f80001267983 */ /* 0x000f220000300800 */
[C---:B--2---:R-:W-:Y:S06]  /*36540*/  HMMA.16816.F32 R28, R32.reuse, R6, R28 ;  /* 0x00000006201c723c */ /* 0x044fec000000181c */
[C---:B---3--:R-:W-:Y:S01]  /*36550*/  HMMA.16816.F32 R12, R32.reuse, R10, R12 ;  /* 0x0000000a200c723c */ /* 0x048fe2000000180c */
[----:B----4-:R-:W-:Y:S04]  /*36560*/  STL.64 [R1+0x3258], R38 ;  /* 0x0032582601007387 */ /* 0x010fe80000100a00 */
[----:B------:R0:W-:Y:S04]  /*36570*/  STL.64 [R1+0x3250], R36 ;  /* 0x0032502401007387 */ /* 0x0001e80000100a00 */
[----:B------:R-:W2:Y:S04]  /*36580*/  LDL.LU R50, [R1+0x204] ;  /* 0x0002040001327983 */ /* 0x000ea80000300800 */
[----:B------:R-:W2:Y:S04]  /*36590*/  LDL.LU R52, [R1+0x200] ;  /* 0x0002000001347983 */ /* 0x000ea80000300800 */
[----:B------:R-:W3:Y:S04]  /*365a0*/  LDL.LU R54, [R1+0x20c] ;  /* 0x00020c0001367983 */ /* 0x000ee80000300800 */
[----:B------:R-:W3:Y:S01]  /*365b0*/  LDL.LU R0, [R1+0x208] ;  /* 0x0002080001007983 */ /* 0x000ee20000300800 */
[C---:B------:R-:W-:Y:S06]  /*365c0*/  HMMA.16816.F32 R20, R32.reuse, R2, R20 ;  /* 0x000000022014723c */ /* 0x040fec0000001814 */
[C---:B0-----:R-:W-:Y:S01]  /*365d0*/  HMMA.16816.F32 R36, R32.reuse, R8, R40 ;  /* 0x000000082024723c */ /* 0x041fe20000001828 */
[----:B------:R-:W-:Y:S04]  /*365e0*/  STL.64 [R1+0x3b0], R12 ;  /* 0x0003b00c01007387 */ /* 0x000fe80000100a00 */
[----:B------:R0:W-:Y:S02]  /*365f0*/  STL.64 [R1+0x3b8], R14 ;  /* 0x0003b80e01007387 */ /* 0x0001e40000100a00 */
[----:B0-----:R-:W-:-:S15]  /*36600*/  HMMA.16816.F32 R12, R32, R4, R24 ;  /* 0x00000004200c723c */ /* 0x001fde0000001818 */
[----:B------:R-:W-:-:S01]  /*36610*/  NOP ;  /* 0x0000000000007918 */ /* 0x000fc20000000000 */
        /* <DEDUP_REMOVED lines=9> */
[----:B-1----:R-:W4:Y:S01]  /*366b0*/  LDL.LU.64 R14, [R1+0xbd8] ;  /* 0x000bd800010e7983 */ /* 0x002f220000300a00 */
[----:B------:R-:W-:-:S02]  /*366c0*/  IMAD R32, R58, 0x100, R46 ;  /* 0x000001003a207824 */ /* 0x000fc400078e022e */
[----:B------:R-:W-:Y:S02]  /*366d0*/  IMAD R33, R60, 0x100, R59 ;  /* 0x000001003c217824 */ /* 0x000fe400078e023b */
[----:B------:R-:W-:Y:S02]  /*366e0*/  IMAD R34, R55, 0x100, R61 ;  /* 0x0000010037227824 */ /* 0x000fe400078e023d */
[----:B------:R-:W-:Y:S01]  /*366f0*/  IMAD R35, R51, 0x100, R53 ;  /* 0x0000010033237824 */ /* 0x000fe200078e0235 */
[----:B------:R-:W2:Y:S01]  /*36700*/  LDL.LU.64 R36, [R1+0xbc0] ;  /* 0x000bc00001247983 */ /* 0x000ea20000300a00 */
[----:B------:R-:W-:Y:S02]  /*36710*/  F2FP.F16.E4M3.UNPACK_B R32, R32 ;  /* 0x00000020ff20723e */ /* 0x000fe400020006ff */
[----:B------:R-:W-:Y:S02]  /*36720*/  F2FP.F16.E4M3.UNPACK_B R33, R33 ;  /* 0x00000021ff21723e */ /* 0x000fe400020006ff */
[----:B------:R-:W-:-:S02]  /*36730*/  F2FP.F16.E4M3.UNPACK_B R34, R34 ;  /* 0x00000022ff22723e */ /* 0x000fc400020006ff */
[----:B------:R-:W-:Y:S01]  /*36740*/  F2FP.F16.E4M3.UNPACK_B R35, R35 ;  /* 0x00000023ff23723e */ /* 0x000fe200020006ff */
[----:B------:R-:W2:Y:S04]  /*36750*/  LDL.LU.64 R38, [R1+0xbc8] ;  /* 0x000bc80001267983 */ /* 0x000ea80000300a00 */
[----:B------:R-:W3:Y:S04]  /*36760*/  LDL.LU.64 R56, [R1+0xbb0] ;  /* 0x000bb00001387983 */ /* 0x000ee80000300a00 */
[----:B------:R-:W3:Y:S04]  /*36770*/  LDL.LU.64 R58, [R1+0xbb8] ;  /* 0x000bb800013a7983 */ /* 0x000ee80000300a00 */
[----:B------:R-:W2:Y:S04]  /*36780*/  LDL.LU.64 R44, [R1+0xba0] ;  /* 0x000ba000012c7983 */ /* 0x000ea80000300a00 */
[----:B------:R-:W2:Y:S04]  /*36790*/  LDL.LU.64 R46, [R1+0xba8] ;  /* 0x000ba800012e7983 */ /* 0x000ea80000300a00 */
[----:B------:R-:W3:Y:S04]  /*367a0*/  LDL.LU.64 R40, [R1+0xb90] ;  /* 0x000b900001287983 */ /* 0x000ee80000300a00 */
[----:B------:R-:W3:Y:S04]  /*367b0*/  LDL.LU.64 R42, [R1+0xb98] ;  /* 0x000b9800012a7983 */ /* 0x000ee80000300a00 */
[----:B------:R-:W3:Y:S04]  /*367c0*/  LDL.LU.64 R28, [R1+0x6a0] ;  /* 0x0006a000011c7983 */ /* 0x000ee80000300a00 */
[----:B------:R-:W3:Y:S04]  /*367d0*/  LDL.LU.64 R30, [R1+0x6a8] ;  /* 0x0006a800011e7983 */ /* 0x000ee80000300a00 */
[----:B------:R-:W3:Y:S04]  /*367e0*/  LDL.LU.64 R24, [R1+0x690] ;  /* 0x0006900001187983 */ /* 0x000ee80000300a00 */
[----:B------:R-:W3:Y:S04]  /*367f0*/  LDL.LU.64 R26, [R1+0x698] ;  /* 0x00069800011a7983 */ /* 0x000ee80000300a00 */
[----:B0-----:R-:W3:Y:S04]  /*36800*/  LDL.LU.64 R20, [R1+0xb20] ;  /* 0x000b200001147983 */ /* 0x001ee80000300a00 */
[----:B------:R-:W3:Y:S01]  /*36810*/  LDL.LU.64 R22, [R1+0xb28] ;  /* 0x000b280001167983 */ /* 0x000ee20000300a00 */
[----:B----4-:R-:W-:-:S15]  /*36820*/  HMMA.16816.F32 R12, R32, R16, R12 ;  /* 0x00000010200c723c */ /* 0x010fde000000180c */
[----:B------:R-:W-:-:S08]  /*36830*/  NOP ;  /* 0x0000000000007918 */ /* 0x000fd00000000000 */
[----:B------:R-:W-:Y:S04]  /*36840*/  STL.64 [R1+0x380], R12 ;  /* 0x0003800c01007387 */ /* 0x000fe80000100a00 */
[----:B------:R0:W-:Y:S04]  /*36850*/  STL.64 [R1+0x388], R14 ;  /* 0x0003880e01007387 */ /* 0x0001e80000100a00 */
[----:B0-----:R-:W4:Y:S04]  /*36860*/  LDL.LU.64 R14, [R1+0x3268] ;  /* 0x00326800010e7983 */ /* 0x001f280000300a00 */
[----:B------:R-:W3:Y:S01]  /*36870*/  LDL.LU.64 R12, [R1+0x3260] ;  /* 0x00326000010c7983 */ /* 0x000ee20000300a00 */
[C---:B--2---:R-:W-:Y:S06]  /*36880*/  HMMA.16816.F32 R44, R32.reuse, R10, R44 ;  /* 0x0000000a202c723c */ /* 0x044fec000000182c */
[C---:B----4-:R-:W-:Y:S06]  /*36890*/  HMMA.16816.F32 R36, R32.reuse, R14, R36 ;  /* 0x0000000e2024723c */ /* 0x050fec0000001824 */
[----:B---3--:R-:W-:-:S15]  /*368a0*/  HMMA.16816.F32 R56, R32, R12, R56 ;  /* 0x0000000c2038723c */ /* 0x008fde0000001838 */
[----:B------:R-:W-:-:S02]  /*368b0*/  NOP ;  /* 0x0000000000007918 */ /* 0x000fc40000000000 */
[----:B------:R-:W-:Y:S04]  /*368c0*/  STL.64 [R1+0x370], R36 ;  /* 0x0003702401007387 */ /* 0x000fe80000100a00 */
[----:B------:R0:W-:Y:S04]  /*368d0*/  STL.64 [R1+0x378], R38 ;  /* 0x0003782601007387 */ /* 0x0001e80000100a00 */
[----:B0-----:R-:W2:Y:S04]  /*368e0*/  LDL.LU.64 R38, [R1+0x3258] ;  /* 0x0032580001267983 */ /* 0x001ea80000300a00 */
[----:B------:R-:W2:Y:S04]  /*368f0*/  LDL.LU.64 R36, [R1+0x3250] ;  /* 0x0032500001247983 */ /* 0x000ea80000300a00 */
[----:B------:R-:W-:Y:S04]  /*36900*/  STL.64 [R1+0x3248], R14 ;  /* 0x0032480e01007387 */ /* 0x000fe80000100a00 */
[----:B------:R0:W-:Y:S02]  /*36910*/  STL.64 [R1+0x3240], R12 ;  /* 0x0032400c01007387 */ /* 0x0001e40000100a00 */
[C---:B0-----:R-:W-:Y:S02]  /*36920*/  HMMA.16816.F32 R12, R32.reuse, R8, R40 ;  /* 0x00000008200c723c */ /* 0x041fe40000001828 */
[----:B------:R-:W-:Y:S04]  /*36930*/  STL.64 [R1+0x360], R56 ;  /* 0x0003603801007387 */ /* 0x000fe80000100a00 */
[----:B------:R-:W-:Y:S04]  /*36940*/  STL.64 [R1+0x368], R58 ;  /* 0x0003683a01007387 */ /* 0x000fe80000100a00 */
[----:B------:R-:W-:Y:S04]  /*36950*/  STL.64 [R1+0x3228], R10 ;  /* 0x0032280a01007387 */ /* 0x000fe80000100a00 */
[----:B------:R-:W-:Y:S04]  /*36960*/  STL.64 [R1+0x350], R44 ;  /* 0x0003502c01007387 */ /* 0x000fe80000100a00 */
[----:B------:R-:W-:Y:S04]  /*36970*/  STL.64 [R1+0x358], R46 ;  /* 0x0003582e01007387 */ /* 0x000fe80000100a00 */
[----:B------:R-:W-:Y:S04]  /*36980*/  STL.64 [R1+0x3220], R8 ;  /* 0x0032200801007387 */ /* 0x000fe80000100a00 */
[----:B------:R-:W-:Y:S04]  /*36990*/  STL.64 [R1+0x340], R12 ;  /* 0x0003400c01007387 */ /* 0x000fe80000100a00 */
[----:B------:R0:W-:Y:S02]  /*369a0*/  STL.64 [R1+0x348], R14 ;  /* 0x0003480e01007387 */ /* 0x0001e40000100a00 */
[C---:B0-----:R-:W-:Y:S06]  /*369b0*/  HMMA.16816.F32 R12, R32.reuse, R6, R28 ;  /* 0x00000006200c723c */ /* 0x041fec000000181c */
[----:B------:R-:W-:Y:S01]  /*369c0*/  STL.64 [R1+0x3238], R6 ;  /* 0x0032380601007387 */ /* 0x000fe20000100a00 */
[----:B------:R-:W-:-:S15]  /*369d0*/  HMMA.16816.F32 R8, R32, R4, R24 ;  /* 0x000000042008723c */ /* 0x000fde0000001818 */
[----:B------:R-:W-:-:S01]  /*369e0*/  NOP ;  /* 0x0000000000007918 */ /* 0x000fc20000000000 */
[----:B------:R-:W-:Y:S04]  /*369f0*/  STL.64 [R1+0x6a0], R12 ;  /* 0x0006a00c01007387 */ /* 0x000fe80000100a00 */
[----:B------:R-:W-:Y:S04]  /*36a00*/  STL.64 [R1+0x6a8], R14 ;  /* 0x0006a80e01007387 */ /* 0x000fe80000100a00 */
[----:B------:R0:W-:Y:S02]  /*36a10*/  STL.64 [R1+0x3230], R4 ;  /* 0x0032300401007387 */ /* 0x0001e40000100a00 */
[----:B0-----:R-:W-:Y:S02]  /*36a20*/  HMMA.16816.F32 R4, R32, R2, R20 ;  /* 0x000000022004723c */ /* 0x001fe40000001814 */
[----:B------:R-:W-:Y:S04]  /*36a30*/  STL.64 [R1+0x690], R8 ;  /* 0x0006900801007387 */ /* 0x000fe80000100a00 */
[----:B------:R-:W-:-:S15]  /*36a40*/  STL.64 [R1+0x698], R10 ;  /* 0x0006980a01007387 */ /* 0x000fde0000100a00 */
[----:B------:R-:W-:-:S02]  /*36a50*/  NOP ;  /* 0x0000000000007918 */ /* 0x000fc40000000000 */
[----:B------:R0:W-:Y:S04]  /*36a60*/  STL.64 [R1+0x330], R4 ;  /* 0x0003300401007387 */ /* 0x0001e80000100a00 */
[----:B------:R1:W-:Y:S04]  /*36a70*/  STL.64 [R1+0x338], R6 ;  /* 0x0003380601007387 */ /* 0x0003e80000100a00 */
[----:B------:R-:W3:Y:S04]  /*36a80*/  LDL.LU.64 R12, [R1+0xb70] ;  /* 0x000b7000010c7983 */ /* 0x000ee80000300a00 */
[----:B------:R-:W3:Y:S01]  /*36a90*/  LDL.LU.64 R14, [R1+0xb78] ;  /* 0x000b7800010e7983 */ /* 0x000ee20000300a00 */
[----:B------:R-:W-:-:S02]  /*36aa0*/  IMAD R34, R52, 0x100, R50 ;  /* 0x0000010034227824 */ /* 0x000fc400078e0232 */
[----:B------:R-:W-:-:S03]  /*36ab0*/  IMAD R35, R0, 0x100, R54 ;  /* 0x0000010000237824 */ /* 0x000fc600078e0236 */
[----:B------:R-:W-:Y:S02]  /*36ac0*/  F2FP.F16.E4M3.UNPACK_B R34, R34 ;  /* 0x00000022ff22723e */ /* 0x000fe400020006ff */
[----:B------:R-:W-:Y:S01]  /*36ad0*/  F2FP.F16.E4M3.UNPACK_B R35, R35 ;  /* 0x00000023ff23723e */ /* 0x000fe200020006ff */
[----:B0-----:R-:W4:Y:S04]  /*36ae0*/  LDL.LU.64 R4, [R1+0xb60] ;  /* 0x000b600001047983 */ /* 0x001f280000300a00 */
[----:B-1----:R-:W4:Y:S04]  /*36af0*/  LDL.LU.64 R6, [R1+0xb68] ;  /* 0x000b680001067983 */ /* 0x002f280000300a00 */
[----:B------:R-:W4:Y:S04]  /*36b00*/  LDL.LU.64 R8, [R1+0xb50] ;  /* 0x000b500001087983 */ /* 0x000f280000300a00 */
        /* <DEDUP_REMOVED lines=11> */
[----:B------:R-:W4:Y:S01]  /*36bc0*/  LDL.LU R18, [R1+0x214] ;  /* 0x0002140001127983 */ /* 0x000f220000300800 */
[----:B--2---:R-:W-:-:S02]  /*36bd0*/  IMAD R32, R37, 0x100, R39 ;  /* 0x0000010025207824 */ /* 0x004fc400078e0227 */
[----:B------:R-:W-:Y:S02]  /*36be0*/  IMAD R33, R38, 0x100, R36 ;  /* 0x0000010026217824 */ /* 0x000fe400078e0224 */
[----:B------:R-:W2:Y:S04]  /*36bf0*/  LDL.LU R36, [R1+0x210] ;  /* 0x0002100001247983 */ /* 0x000ea80000300800 */
[----:B------:R-:W2:Y:S01]  /*36c00*/  LDL.LU R58, [R1+0x21c] ;  /* 0x00021c00013a7983 */ /* 0x000ea20000300800 */
[----:B------:R-:W-:Y:S02]  /*36c10*/  F2FP.F16.E4M3.UNPACK_B R32, R32 ;  /* 0x00000020ff20723e */ /* 0x000fe400020006ff */
[----:B------:R-:W-:Y:S01]  /*36c20*/  F2FP.F16.E4M3.UNPACK_B R33, R33 ;  /* 0x00000021ff21723e */ /* 0x000fe200020006ff */
[----:B------:R-:W2:Y:S04]  /*36c30*/  LDL.LU R37, [R1+0x218] ;  /* 0x0002180001257983 */ /* 0x000ea80000300800 */
        /* <DEDUP_REMOVED lines=9> */
[----:B------:R-:W2:Y:S01]  /*36cd0*/  LDL.LU R52, [R1+0x240] ;  /* 0x0002400001347983 */ /* 0x000ea20000300800 */
[----:B---3--:R-:W-:-:S15]  /*36ce0*/  HMMA.16816.F32 R12, R32, R16, R12 ;  /* 0x00000010200c723c */ /* 0x008fde000000180c */
[----:B------:R-:W-:-:S08]  /*36cf0*/  NOP ;  /* 0x0000000000007918 */ /* 0x000fd00000000000 */
[----:B------:R-:W-:Y:S04]  /*36d00*/  STL.64 [R1+0x320], R12 ;  /* 0x0003200c01007387 */ /* 0x000fe80000100a00 */
[----:B------:R0:W-:Y:S04]  /*36d10*/  STL.64 [R1+0x328], R14 ;  /* 0x0003280e01007387 */ /* 0x0001e80000100a00 */
[----:B0-----:R-:W4:Y:S04]  /*36d20*/  LDL.LU.64 R14, [R1+0x3248] ;  /* 0x00324800010e7983 */ /* 0x001f280000300a00 */
[----:B------:R-:W3:Y:S01]  /*36d30*/  LDL.LU.64 R12, [R1+0x3240] ;  /* 0x00324000010c7983 */ /* 0x000ee20000300a00 */
[C---:B----4-:R-:W-:Y:S06]  /*36d40*/  HMMA.16816.F32 R4, R32.reuse, R14, R4 ;  /* 0x0000000e2004723c */ /* 0x050fec0000001804 */
[----:B---3--:R-:W-:-:S15]  /*36d50*/  HMMA.16816.F32 R8, R32, R12, R8 ;  /* 0x0000000c2008723c */ /* 0x008fde0000001808 */
[----:B------:R-:W-:-:S02]  /*36d60*/  NOP ;  /* 0x0000000000007918 */ /* 0x000fc40000000000 */
[----:B------:R-:W-:Y:S04]  /*36d70*/  STL.64 [R1+0x310], R4 ;  /* 0x0003100401007387 */ /* 0x000fe80000100a00 */
[----:B------:R0:W-:Y:S04]  /*36d80*/  STL.64 [R1+0x318], R6 ;  /* 0x0003180601007387 */ /* 0x0001e80000100a00 */
[----:B0-----:R-:W3:Y:S04]  /*36d90*/  LDL.LU.64 R6, [R1+0x3238] ;  /* 0x0032380001067983 */ /* 0x001ee80000300a00 */
[----:B------:R-:W4:Y:S04]  /*36da0*/  LDL.LU.64 R4, [R1+0x3230] ;  /* 0x0032300001047983 */ /* 0x000f280000300a00 */
[----:B------:R-:W2:Y:S04]  /*36db0*/  LDL.LU R54, [R1+0x24c] ;  /* 0x00024c0001367983 */ /* 0x000ea80000300800 */
[----:B------:R-:W2:Y:S04]  /*36dc0*/  LDL.LU R0, [R1+0x248] ;  /* 0x0002480001007983 */ /* 0x000ea80000300800 */
[----:B------:R-:W-:Y:S04]  /*36dd0*/  STL.64 [R1+0x300], R8 ;  /* 0x0003000801007387 */ /* 0x000fe80000100a00 */
[----:B------:R0:W-:Y:S04]  /*36de0*/  STL.64 [R1+0x308], R10 ;  /* 0x0003080a01007387 */ /* 0x0001e80000100a00 */
[----:B0-----:R-:W4:Y:S04]  /*36df0*/  LDL.LU.64 R10, [R1+0x3228] ;  /* 0x00322800010a7983 */ /* 0x001f280000300a00 */
[----:B------:R-:W2:Y:S01]  /*36e00*/  LDL.LU.64 R8, [R1+0x3220] ;  /* 0x0032200001087983 */ /* 0x000ea20000300a00 */
[C---:B---3--:R-:W-:Y:S06]  /*36e10*/  HMMA.16816.F32 R28, R32.reuse, R6, R28 ;  /* 0x00000006201c723c */ /* 0x048fec000000181c */
[C---:B----4-:R-:W-:Y:S06]  /*36e20*/  HMMA.16816.F32 R44, R32.reuse, R10, R44 ;  /* 0x0000000a202c723c */ /* 0x050fec000000182c */
[C---:B--2---:R-:W-:Y:S06]  /*36e30*/  HMMA.16816.F32 R40, R32.reuse, R8, R40 ;  /* 0x000000082028723c */ /* 0x044fec0000001828 */
[C---:B------:R-:W-:Y:S11]  /*36e40*/  HMMA.16816.F32 R20, R32.reuse, R4, R20 ;  /* 0x000000042014723c */ /* 0x040ff60000001814 */
[----:B------:R0:W-:Y:S04]  /*36e50*/  STL.64 [R1+0x2f0], R44 ;  /* 0x0002f02c01007387 */ /* 0x0001e80000100a00 */
[----:B------:R1:W-:Y:S04]  /*36e60*/  STL.64 [R1+0x2f8], R46 ;  /* 0x0002f82e01007387 */ /* 0x0003e80000100a00 */
[----:B------:R-:W-:Y:S04]  /*36e70*/  STL.64 [R1+0x2e0], R40 ;  /* 0x0002e02801007387 */ /* 0x000fe80000100a00 */
[----:B------:R-:W-:Y:S04]  /*36e80*/  STL.64 [R1+0x2e8], R42 ;  /* 0x0002e82a01007387 */ /* 0x000fe80000100a00 */
[----:B0-----:R-:W2:Y:S04]  /*36e90*/  LDL.LU.64 R44, [R1+0xb10] ;  /* 0x000b1000012c7983 */ /* 0x001ea80000300a00 */
[----:B------:R-:W-:Y:S04]  /*36ea0*/  STL.64 [R1+0x680], R28 ;  /* 0x0006801c01007387 */ /* 0x000fe80000100a00 */
[----:B------:R-:W-:Y:S04]  /*36eb0*/  STL.64 [R1+0x688], R30 ;  /* 0x0006881e01007387 */ /* 0x000fe80000100a00 */
[----:B-1----:R-:W2:Y:S04]  /*36ec0*/  LDL.LU.64 R46, [R1+0xb18] ;  /* 0x000b1800012e7983 */ /* 0x002ea80000300a00 */
[----:B------:R0:W-:Y:S04]  /*36ed0*/  STL.64 [R1+0x670], R20 ;  /* 0x0006701401007387 */ /* 0x0001e80000100a00 */
[----:B------:R1:W-:Y:S04]  /*36ee0*/  STL.64 [R1+0x678], R22 ;  /* 0x0006781601007387 */ /* 0x0003e80000100a00 */
[----:B0-----:R-:W3:Y:S04]  /*36ef0*/  LDL.LU.64 R20, [R1+0xb00] ;  /* 0x000b000001147983 */ /* 0x001ee80000300a00 */
[----:B-1----:R-:W3:Y:S01]  /*36f00*/  LDL.LU.64 R22, [R1+0xb08] ;  /* 0x000b080001167983 */ /* 0x002ee20000300a00 */
[----:B------:R-:W-:Y:S03]  /*36f10*/  HMMA.16816.F32 R24, R32, R2, R24 ;  /* 0x000000022018723c */ /* 0x000fe60000001818 */
[----:B------:R-:W4:Y:S01]  /*36f20*/  LDL.LU.64 R40, [R1+0xaf0] ;  /* 0x000af00001287983 */ /* 0x000f220000300a00 */
[----:B------:R-:W-:-:S02]  /*36f30*/  IMAD R36, R36, 0x100, R18 ;  /* 0x0000010024247824 */ /* 0x000fc400078e0212 */
[----:B------:R-:W-:Y:S02]  /*36f40*/  IMAD R37, R37, 0x100, R58 ;  /* 0x0000010025257824 */ /* 0x000fe400078e023a */
[----:B------:R-:W-:Y:S02]  /*36f50*/  IMAD R38, R38, 0x100, R59 ;  /* 0x0000010026267824 */ /* 0x000fe400078e023b */
[----:B------:R-:W-:Y:S01]  /*36f60*/  IMAD R39, R39, 0x100, R60 ;  /* 0x0000010027277824 */ /* 0x000fe200078e023c */
[----:B------:R-:W4:Y:S01]  /*36f70*/  LDL.LU.64 R42, [R1+0xaf8] ;  /* 0x000af800012a7983 */ /* 0x000f220000300a00 */
[----:B------:R-:W-:Y:S02]  /*36f80*/  F2FP.F16.E4M3.UNPACK_B R36, R36 ;  /* 0x00000024ff24723e */ /* 0x000fe400020006ff */
[----:B------:R-:W-:Y:S02]  /*36f90*/  F2FP.F16.E4M3.UNPACK_B R37, R37 ;  /* 0x00000025ff25723e */ /* 0x000fe400020006ff */
[----:B------:R-:W-:-:S02]  /*36fa0*/  F2FP.F16.E4M3.UNPACK_B R38, R38 ;  /* 0x00000026ff26723e */ /* 0x000fc400020006ff */
[----:B------:R-:W-:-:S05]  /*36fb0*/  F2FP.F16.E4M3.UNPACK_B R39, R39 ;  /* 0x00000027ff27723e */ /* 0x000fca00020006ff */
[----:B------:R0:W-:Y:S04]  /*36fc0*/  STL.64 [R1+0x2d0], R24 ;  /* 0x0002d01801007387 */ /* 0x0001e80000100a00 */
[----:B------:R1:W-:Y:S04]  /*36fd0*/  STL.64 [R1+0x2d8], R26 ;  /* 0x0002d81a01007387 */ /* 0x0003e80000100a00 */
[----:B------:R-:W4:Y:S04]  /*36fe0*/  LDL.LU.64 R28, [R1+0xae0] ;  /* 0x000ae000011c7983 */ /* 0x000f280000300a00 */
[----:B------:R-:W4:Y:S04]  /*36ff0*/  LDL.LU.64 R30, [R1+0xae8] ;  /* 0x000ae800011e7983 */ /* 0x000f280000300a00 */
[----:B0-----:R-:W4:Y:S04]  /*37000*/  LDL.LU.64 R24, [R1+0xad0] ;  /* 0x000ad00001187983 */ /* 0x001f280000300a00 */
[----:B-1----:R-:W4:Y:S01]  /*37010*/  LDL.LU.64 R26, [R1+0xad8] ;  /* 0x000ad800011a7983 */ /* 0x002f220000300a00 */
[C---:B--2---:R-:W-:Y:S06]  /*37020*/  HMMA.16816.F32 R44, R36.reuse, R16, R44 ;  /* 0x00000010242c723c */ /* 0x044fec000000182c */
[----:B---3--:R-:W-:Y:S01]  /*37030*/  HMMA.16816.F32 R32, R36, R14, R20 ;  /* 0x0000000e2420723c */ /* 0x008fe20000001814 */
[----:B------:R-:W2:-:S15]  /*37040*/  LDL.LU.64 R20, [R1+0x660] ;  /* 0x0006600001147983 */ /* 0x000e9e0000300a00 */
[----:B------:R-:W-:-:S01]  /*37050*/  NOP ;  /* 0x0000000000007918 */ /* 0x000fc20000000000 */
[----:B------:R-:W-:Y:S04]  /*37060*/  STL.64 [R1+0x2c0], R44 ;  /* 0x0002c02c01007387 */ /* 0x000fe80000100a00 */
[----:B------:R-:W-:Y:S04]  /*37070*/  STL.64 [R1+0x2c8], R46 ;  /* 0x0002c82e01007387 */ /* 0x000fe80000100a00 */
[----:B------:R-:W2:Y:S04]  /*37080*/  LDL.LU.64 R22, [R1+0x668] ;  /* 0x0006680001167983 */ /* 0x000ea80000300a00 */
[----:B------:R-:W-:Y:S04]  /*37090*/  STL.64 [R1+0x2b0], R32 ;  /* 0x0002b02001007387 */ /* 0x000fe80000100a00 */
[----:B------:R4:W-:Y:S04]  /*370a0*/  STL.64 [R1+0x2b8], R34 ;  /* 0x0002b82201007387 */ /* 0x0009e80000100a00 */
[----:B------:R-:W-:Y:S04]  /*370b0*/  STL.64 [R1+0x3218], R14 ;  /* 0x0032180e01007387 */ /* 0x000fe80000100a00 */
[----:B------:R0:W-:Y:S01]  /*370c0*/  STL.64 [R1+0x3210], R12 ;  /* 0x0032100c01007387 */ /* 0x0001e20000100a00 */
[C---:B----4-:R-:W-:Y:S06]  /*370d0*/  HMMA.16816.F32 R32, R36.reuse, R12, R40 ;  /* 0x0000000c2420723c */ /* 0x050fec0000001828 */
[----:B0-----:R-:W-:-:S15]  /*370e0*/  HMMA.16816.F32 R12, R36, R10, R28 ;  /* 0x0000000a240c723c */ /* 0x001fde000000181c */
[----:B------:R-:W-:-:S02]  /*370f0*/  NOP ;  /* 0x0000000000007918 */ /* 0x000fc40000000000 */
[----:B------:R-:W-:Y:S04]  /*37100*/  STL.64 [R1+0x2a0], R32 ;  /* 0x0002a02001007387 */ /* 0x000fe80000100a00 */
[----:B------:R-:W-:Y:S04]  /*37110*/  STL.64 [R1+0x2a8], R34 ;  /* 0x0002a82201007387 */ /* 0x000fe80000100a00 */
[----:B------:R-:W-:Y:S04]  /*37120*/  STL.64 [R1+0x290], R12 ;  /* 0x0002900c01007387 */ /* 0x000fe80000100a00 */
[----:B------:R0:W-:Y:S04]  /*37130*/  STL.64 [R1+0x298], R14 ;  /* 0x0002980e01007387 */ /* 0x0001e80000100a00 */
[----:B------:R-:W3:Y:S01]  /*37140*/  LDL.LU R47, [R1+0xe40] ;  /* 0x000e4000012f7983 */ /* 0x000ee20000300800 */
[----:B0-----:R-:W-:Y:S01]  /*37150*/  HMMA.16816.F32 R12, R36, R8, R24 ;  /* 0x00000008240c723c */ /* 0x001fe20000001818 */
[----:B------:R-:W-:-:S15]  /*37160*/  IMAD R32, R55, 0x100, R61 ;  /* 0x0000010037207824 */ /* 0x000fde00078e023d */
[----:B------:R-:W-:-:S07]  /*37170*/  NOP ;  /* 0x0000000000007918 */ /* 0x000fce0000000000 */
[----:B------:R0:W-:Y:S04]  /*37180*/  STL.64 [R1+0x280], R12 ;  /* 0x0002800c01007387 */ /* 0x0001e80000100a00 */
[----:B------:R1:W-:Y:S04]  /*37190*/  STL.64 [R1+0x288], R14 ;  /* 0x0002880e01007387 */ /* 0x0003e80000100a00 */
[----:B------:R-:W3:Y:S04]  /*371a0*/  LDL.LU R45, [R1+0xe3c] ;  /* 0x000e3c00012d7983 */ /* 0x000ee80000300800 */
[----:B------:R-:W4:Y:S04]  /*371b0*/  LDL.LU R58, [R1+0xe48] ;  /* 0x000e4800013a7983 */ /* 0x000f280000300800 */
[----:B------:R-:W4:Y:S04]  /*371c0*/  LDL.LU R59, [R1+0xe44] ;  /* 0x000e4400013b7983 */ /* 0x000f280000300800 */
[----:B0-----:R-:W3:Y:S04]  /*371d0*/  LDL.LU.64 R12, [R1+0x650] ;  /* 0x00065000010c7983 */ /* 0x001ee80000300a00 */
[----:B-1----:R-:W3:Y:S01]  /*371e0*/  LDL.LU.64 R14, [R1+0x658] ;  /* 0x00065800010e7983 */ /* 0x002ee20000300a00 */
[----:B------:R-:W-:-:S02]  /*371f0*/  IMAD R33, R51, 0x100, R53 ;  /* 0x0000010033217824 */ /* 0x000fc400078e0235 */
[----:B------:R-:W-:Y:S01]  /*37200*/  IMAD R34, R52, 0x100, R50 ;  /* 0x0000010034227824 */ /* 0x000fe200078e0232 */
[----:B--2---:R-:W-:-:S15]  /*37210*/  HMMA.16816.F32 R20, R36, R6, R20 ;  /* 0x000000062414723c */ /* 0x004fde0000001814 */
[----:B------:R-:W-:-:S08]  /*37220*/  NOP ;  /* 0x0000000000007918 */ /* 0x000fd00000000000 */
[----:B------:R0:W-:Y:S04]  /*37230*/  STL.64 [R1+0x660], R20 ;  /* 0x0006601401007387 */ /* 0x0001e80000100a00 */
[----:B------:R1:W-:Y:S04]  /*37240*/  STL.64 [R1+0x668], R22 ;  /* 0x0006681601007387 */ /* 0x0003e80000100a00 */
[----:B------:R-:W2:Y:S04]  /*37250*/  LDL.LU.64 R40, [R1+0xa90] ;  /* 0x000a900001287983 */ /* 0x000ea80000300a00 */
[----:B------:R-:W2:Y:S04]  /*37260*/  LDL.LU.64 R42, [R1+0xa98] ;  /* 0x000a9800012a7983 */ /* 0x000ea80000300a00 */
[----:B------:R-:W4:Y:S04]  /*37270*/  LDL.LU.64 R28, [R1+0xa80] ;  /* 0x000a8000011c7983 */ /* 0x000f280000300a00 */
[----:B------:R-:W4:Y:S04]  /*37280*/  LDL.LU.64 R30, [R1+0xa88] ;  /* 0x000a8800011e7983 */ /* 0x000f280000300a00 */
[----:B------:R-:W2:Y:S04]  /*37290*/  LDL.LU.64 R24, [R1+0xa70] ;  /* 0x000a700001187983 */ /* 0x000ea80000300a00 */
[----:B------:R-:W2:Y:S04]  /*372a0*/  LDL.LU.64 R26, [R1+0xa78] ;  /* 0x000a7800011a7983 */ /* 0x000ea80000300a00 */
[----:B0-----:R-:W4:Y:S04]  /*372b0*/  LDL.LU.64 R20, [R1+0xa60] ;  /* 0x000a600001147983 */ /* 0x001f280000300a00 */
[----:B-1----:R-:W4:Y:S04]  /*372c0*/  LDL.LU.64 R22, [R1+0xa68] ;  /* 0x000a680001167983 */ /* 0x002f280000300a00 */
[----:B------:R-:W4:Y:S04]  /*372d0*/  LDL.LU R18, [R1+0xe50] ;  /* 0x000e500001127983 */ /* 0x000f280000300800 */
[----:B------:R-:W4:Y:S04]  /*372e0*/  LDL.LU R44, [R1+0xe4c] ;  /* 0x000e4c00012c7983 */ /* 0x000f280000300800 */
[----:B------:R-:W4:Y:S04]  /*372f0*/  LDL.LU R46, [R1+0xe58] ;  /* 0x000e5800012e7983 */ /* 0x000f280000300800 */
[----:B------:R-:W4:Y:S04]  /*37300*/  LDL.LU R60, [R1+0xe54] ;  /* 0x000e5400013c7983 */ /* 0x000f280000300800 */
[----:B------:R-:W4:Y:S04]  /*37310*/  LDL.LU R61, [R1+0xe64] ;  /* 0x000e6400013d7983 */ /* 0x000f280000300800 */
[----:B------:R-:W2:Y:S04]  /*37320*/  LDL.LU R55, [R1+0xe60] ;  /* 0x000e600001377983 */ /* 0x000ea80000300800 */
[----:B------:R-:W4:Y:S04]  /*37330*/  LDL.LU R53, [R1+0xe6c] ;  /* 0x000e6c0001357983 */ /* 0x000f280000300800 */
[----:B------:R-:W3:Y:S04]  /*37340*/  LDL.LU R51, [R1+0xe68] ;  /* 0x000e680001337983 */ /* 0x000ee80000300800 */
[----:B------:R-:W3:Y:S01]  /*37350*/  LDL.LU R50, [R1+0xe74] ;  /* 0x000e740001327983 */ /* 0x000ee20000300800 */
[----:B------:R-:W-:-:S03]  /*37360*/  IMAD R35, R0, 0x100, R54 ;  /* 0x0000010000237824 */ /* 0x000fc600078e0236 */
[----:B---3--:R0:W-:Y:S04]  /*37370*/  STL.64 [R1+0x31f8], R50 ;  /* 0x0031f83201007387 */ /* 0x0081e80000100a00 */
[----:B------:R-:W3:Y:S04]  /*37380*/  LDL.LU.64 R48, [R1+0xaa0] ;  /* 0x000aa00001307983 */ /* 0x000ee80000300a00 */
[----:B0-----:R-:W3:Y:S04]  /*37390*/  LDL.LU.64 R50, [R1+0xaa8] ;  /* 0x000aa80001327983 */ /* 0x001ee80000300a00 */
[----:B------:R-:W4:Y:S04]  /*373a0*/  LDL.LU R52, [R1+0xe70] ;  /* 0x000e700001347983 */ /* 0x000f280000300800 */
[----:B------:R-:W2:Y:S01]  /*373b0*/  LDL.LU R54, [R1+0xe7c] ;  /* 0x000e7c0001367983 */ /* 0x000ea20000300800 */
[----:B------:R-:W-:Y:S01]  /*373c0*/  HMMA.16816.F32 R12, R36, R4, R12 ;  /* 0x00000004240c723c */ /* 0x000fe2000000180c */
[----:B------:R-:W-:-:S02]  /*373d0*/  F2FP.F16.E4M3.UNPACK_B R32, R32 ;  /* 0x00000020ff20723e */ /* 0x000fc400020006ff */
[----:B--2---:R-:W-:Y:S04]  /*373e0*/  STL.64 [R1+0x3208], R54 ;  /* 0x0032083601007387 */ /* 0x004fe80000100a00 */
[----:B----4-:R0:W-:Y:S04]  /*373f0*/  STL.64 [R1+0x3200], R52 ;  /* 0x0032003401007387 */ /* 0x0101e80000100a00 */
[----:B0-----:R-:W2:Y:S04]  /*37400*/  LDL.LU.64 R52, [R1+0xab0] ;  /* 0x000ab00001347983 */ /* 0x001ea80000300a00 */
[----:B------:R-:W2:Y:S04]  /*37410*/  LDL.LU.64 R54, [R1+0xab8] ;  /* 0x000ab80001367983 */ /* 0x000ea80000300a00 */
[----:B------:R-:W4:Y:S04]  /*37420*/  LDL.LU R0, [R1+0xe78] ;  /* 0x000e780001007983 */ /* 0x000f280000300800 */
[----:B------:R-:W-:Y:S04]  /*37430*/  STL.64 [R1+0x650], R12 ;  /* 0x0006500c01007387 */ /* 0x000fe80000100a00 */
[----:B------:R0:W-:Y:S04]  /*37440*/  STL.64 [R1+0x658], R14 ;  /* 0x0006580e01007387 */ /* 0x0001e80000100a00 */
[----:B0-----:R-:W4:Y:S04]  /*37450*/  LDL.LU.64 R14, [R1+0x3218] ;  /* 0x00321800010e7983 */ /* 0x001f280000300a00 */
[----:B------:R-:W4:Y:S01]  /*37460*/  LDL.LU.64 R12, [R1+0x3210] ;  /* 0x00321000010c7983 */ /* 0x000f220000300a00 */
[----:B------:R-:W-:-:S02]  /*37470*/  F2FP.F16.E4M3.UNPACK_B R33, R33 ;  /* 0x00000021ff21723e */ /* 0x000fc400020006ff */
[----:B------:R-:W-:Y:S02]  /*37480*/  F2FP.F16.E4M3.UNPACK_B R34, R34 ;  /* 0x00000022ff22723e */ /* 0x000fe400020006ff */
[----:B------:R-:W-:-:S07]  /*37490*/  F2FP.F16.E4M3.UNPACK_B R35, R35 ;  /* 0x00000023ff23723e */ /* 0x000fce00020006ff */
[C---:B---3--:R-:W-:Y:S06]  /*374a0*/  HMMA.16816.F32 R48, R32.reuse, R16, R48 ;  /* 0x000000102030723c */ /* 0x048fec0000001830 */
[C---:B------:R-:W-:Y:S06]  /*374b0*/  HMMA.16816.F32 R24, R32.reuse, R10, R24 ;  /* 0x0000000a2018723c */ /* 0x040fec0000001818 */
[----:B------:R-:W-:Y:S06]  /*374c0*/  HMMA.16816.F32 R20, R32, R8, R20 ;  /* 0x000000082014723c */ /* 0x000fec0000001814 */
[----:B--2---:R-:W-:Y:S06]  /*374d0*/  HMMA.16816.F32 R52, R36, R2, R52 ;  /* 0x000000022434723c */ /* 0x004fec0000001834 */
[C---:B----4-:R-:W-:Y:S06]  /*374e0*/  HMMA.16816.F32 R36, R32.reuse, R14, R40 ;  /* 0x0000000e2024723c */ /* 0x050fec0000001828 */
[----:B------:R-:W-:Y:S11]  /*374f0*/  HMMA.16816.F32 R28, R32, R12, R28 ;  /* 0x0000000c201c723c */ /* 0x000ff6000000181c */
[----:B------:R0:W-:Y:S04]  /*37500*/  STL.64 [R1+0x270], R52 ;  /* 0x0002703401007387 */ /* 0x0001e80000100a00 */
[----:B------:R1:W-:Y:S04]  /*37510*/  STL.64 [R1+0x278], R54 ;  /* 0x0002783601007387 */ /* 0x0003e80000100a00 */
[----:B------:R2:W-:Y:S04]  /*37520*/  STL.64 [R1+0x260], R48 ;  /* 0x0002603001007387 */ /* 0x0005e80000100a00 */
[----:B------:R3:W-:Y:S04]  /*37530*/  STL.64 [R1+0x268], R50 ;  /* 0x0002683201007387 */ /* 0x0007e80000100a00 */
[----:B------:R4:W-:Y:S04]  /*37540*/  STL.64 [R1+0x250], R36 ;  /* 0x0002502401007387 */ /* 0x0009e80000100a00 */
[----:B------:R-:W-:Y:S04]  /*37550*/  STL.64 [R1+0x258], R38 ;  /* 0x0002582601007387 */ /* 0x000fe80000100a00 */
[----:B------:R-:W-:Y:S04]  /*37560*/  STL.64 [R1+0x240], R28 ;  /* 0x0002401c01007387 */ /* 0x000fe80000100a00 */
[----:B------:R-:W-:Y:S04]  /*37570*/  STL.64 [R1+0x248], R30 ;  /* 0x0002481e01007387 */ /* 0x000fe80000100a00 */
[----:B------:R4:W-:Y:S04]  /*37580*/  STL.64 [R1+0x230], R24 ;  /* 0x0002301801007387 */ /* 0x0009e80000100a00 */
[----:B------:R4:W-:Y:S04]  /*37590*/  STL.64 [R1+0x238], R26 ;  /* 0x0002381a01007387 */ /* 0x0009e80000100a00 */
[----:B0-----:R-:W4:Y:S04]  /*375a0*/  LDL.LU.64 R52, [R1+0x640] ;  /* 0x0006400001347983 */ /* 0x001f280000300a00 */
[----:B-1----:R-:W4:Y:S04]  /*375b0*/  LDL.LU.64 R54, [R1+0x648] ;  /* 0x0006480001367983 */ /* 0x002f280000300a00 */
[----:B------:R0:W-:Y:S04]  /*375c0*/  STL.64 [R1+0x220], R20 ;  /* 0x0002201401007387 */ /* 0x0001e80000100a00 */
[----:B------:R1:W-:Y:S04]  /*375d0*/  STL.64 [R1+0x228], R22 ;  /* 0x0002281601007387 */ /* 0x0003e80000100a00 */
[----:B--2---:R-:W2:Y:S04]  /*375e0*/  LDL.LU.64 R48, [R1+0x630] ;  /* 0x0006300001307983 */ /* 0x004ea80000300a00 */
[----:B---3--:R-:W2:Y:S01]  /*375f0*/  LDL.LU.64 R50, [R1+0x638] ;  /* 0x0006380001327983 */ /* 0x008ea20000300a00 */
[----:B----4-:R-:W-:-:S03]  /*37600*/  IMAD R37, R59, 0x100, R58 ;  /* 0x000001003b257824 */ /* 0x010fc600078e023a */
[----:B------:R-:W3:Y:S04]  /*37610*/  LDL.LU.64 R56, [R1+0xa50] ;  /* 0x000a500001387983 */ /* 0x000ee80000300a00 */
[----:B------:R-:W3:Y:S04]  /*37620*/  LDL.LU.64 R58, [R1+0xa58] ;  /* 0x000a5800013a7983 */ /* 0x000ee80000300a00 */
[----:B------:R-:W4:Y:S04]  /*37630*/  LDL.LU.64 R24, [R1+0xa40] ;  /* 0x000a400001187983 */ /* 0x000f280000300a00 */
[----:B------:R-:W4:Y:S04]  /*37640*/  LDL.LU.64 R26, [R1+0xa48] ;  /* 0x000a4800011a7983 */ /* 0x000f280000300a00 */
[----:B0-----:R-:W4:Y:S04]  /*37650*/  LDL.LU.64 R20, [R1+0xa30] ;  /* 0x000a300001147983 */ /* 0x001f280000300a00 */
[----:B-1----:R-:W4:Y:S01]  /*37660*/  LDL.LU.64 R22, [R1+0xa38] ;  /* 0x000a380001167983 */ /* 0x002f220000300a00 */
[----:B------:R-:W-:-:S02]  /*37670*/  IMAD R36, R45, 0x100, R47 ;  /* 0x000001002d247824 */ /* 0x000fc400078e022f */
[----:B------:R-:W-:Y:S02]  /*37680*/  IMAD R38, R44, 0x100, R18 ;  /* 0x000001002c267824 */ /* 0x000fe400078e0212 */
[----:B------:R-:W-:Y:S01]  /*37690*/  IMAD R39, R60, 0x100, R46 ;  /* 0x000001003c277824 */ /* 0x000fe200078e022e */
[----:B------:R-:W-:Y:S01]  /*376a0*/  F2FP.F16.E4M3.UNPACK_B R37, R37 ;  /* 0x00000025ff25723e */ /* 0x000fe200020006ff */
[----:B------:R-:W4:Y:S01]  /*376b0*/  LDL.LU.64 R44, [R1+0xa20] ;  /* 0x000a2000012c7983 */ /* 0x000f220000300a00 */
[----:B------:R-:W-:Y:S02]  /*376c0*/  F2FP.F16.E4M3.UNPACK_B R36, R36 ;  /* 0x00000024ff24723e */ /* 0x000fe400020006ff */
[----:B------:R-:W-:Y:S02]  /*376d0*/  F2FP.F16.E4M3.UNPACK_B R38, R38 ;  /* 0x00000026ff26723e */ /* 0x000fe400020006ff */
[----:B------:R-:W-:Y:S01]  /*376e0*/  F2FP.F16.E4M3.UNPACK_B R39, R39 ;  /* 0x00000027ff27723e */ /* 0x000fe200020006ff */
[----:B------:R-:W4:Y:S04]  /*376f0*/  LDL.LU.64 R46, [R1+0xa28] ;  /* 0x000a2800012e7983 */ /* 0x000f280000300a00 */
[----:B------:R-:W4:Y:S04]  /*37700*/  LDL.LU.64 R40, [R1+0x980] ;  /* 0x0009800001287983 */ /* 0x000f280000300a00 */
[----:B------:R-:W4:Y:S04]  /*37710*/  LDL.LU.64 R42, [R1+0x988] ;  /* 0x00098800012a7983 */ /* 0x000f280000300a00 */
[----:B------:R-:W4:Y:S04]  /*37720*/  LDL.LU.64 R28, [R1+0x970] ;  /* 0x00097000011c7983 */ /* 0x000f280000300a00 */
[----:B------:R-:W4:Y:S01]  /*37730*/  LDL.LU.64 R30, [R1+0x978] ;  /* 0x00097800011e7983 */ /* 0x000f220000300a00 */
[C---:B------:R-:W-:Y:S06]  /*37740*/  HMMA.16816.F32 R52, R32.reuse, R6, R52 ;  /* 0x000000062034723c */ /* 0x040fec0000001834 */
[C---:B--2---:R-:W-:Y:S06]  /*37750*/  HMMA.16816.F32 R48, R32.reuse, R4, R48 ;  /* 0x000000042030723c */ /* 0x044fec0000001830 */
[----:B---3--:R-:W-:Y:S06]  /*37760*/  HMMA.16816.F32 R56, R32, R2, R56 ;  /* 0x000000022038723c */ /* 0x008fec0000001838 */
[C---:B----4-:R-:W-:Y:S06]  /*37770*/  HMMA.16816.F32 R32, R36.reuse, R16, R24 ;  /* 0x000000102420723c */ /* 0x050fec0000001818 */
[C---:B------:R-:W-:Y:S01]  /*37780*/  HMMA.16816.F32 R20, R36.reuse, R14, R20 ;  /* 0x0000000e2414723c */ /* 0x040fe20000001814 */
[----:B------:R-:W-:Y:S04]  /*37790*/  STL.64 [R1+0x640], R52 ;  /* 0x0006403401007387 */ /* 0x000fe80000100a00 */
[----:B------:R0:W-:Y:S04]  /*377a0*/  STL.64 [R1+0x648], R54 ;  /* 0x0006483601007387 */ /* 0x0001e80000100a00 */
[----:B0-----:R-:W2:Y:S04]  /*377b0*/  LDL.LU.64 R54, [R1+0x3208] ;  /* 0x0032080001367983 */ /* 0x001ea80000300a00 */
[----:B------:R-:W3:Y:S04]  /*377c0*/  LDL.LU.64 R52, [R1+0x3200] ;  /* 0x0032000001347983 */ /* 0x000ee80000300a00 */
[----:B------:R-:W-:Y:S04]  /*377d0*/  STL.64 [R1+0x630], R48 ;  /* 0x0006303001007387 */ /* 0x000fe80000100a00 */
[----:B------:R0:W-:Y:S04]  /*377e0*/  STL.64 [R1+0x638], R50 ;  /* 0x0006383201007387 */ /* 0x0001e80000100a00 */
[----:B0-----:R-:W3:Y:S04]  /*377f0*/  LDL.LU.64 R50, [R1+0x31f8] ;  /* 0x0031f80001327983 */ /* 0x001ee80000300a00 */
[----:B------:R-:W-:Y:S04]  /*37800*/  STL.64 [R1+0x210], R56 ;  /* 0x0002103801007387 */ /* 0x000fe80000100a00 */
[----:B------:R-:W-:Y:S04]  /*37810*/  STL.64 [R1+0x218], R58 ;  /* 0x0002183a01007387 */ /* 0x000fe80000100a00 */
[----:B------:R-:W4:Y:S04]  /*37820*/  LDL.LU.64 R24, [R1+0x620] ;  /* 0x0006200001187983 */ /* 0x000f280000300a00 */
[----:B------:R-:W-:Y:S04]  /*37830*/  STL.64 [R1+0x200], R32 ;  /* 0x0002002001007387 */ /* 0x000fe80000100a00 */
[----:B------:R-:W-:Y:S04]  /*37840*/  STL.64 [R1+0x208], R34 ;  /* 0x0002082201007387 */ /* 0x000fe80000100a00 */
[----:B------:R-:W4:Y:S04]  /*37850*/  LDL.LU.64 R26, [R1+0x628] ;  /* 0x00062800011a7983 */ /* 0x000f280000300a00 */
[----:B------:R0:W-:Y:S04]  /*37860*/  STL.64 [R1+0x1f0], R20 ;  /* 0x0001f01401007387 */ /* 0x0001e80000100a00 */
[----:B------:R1:W-:Y:S04]  /*37870*/  STL.64 [R1+0x1f8], R22 ;  /* 0x0001f81601007387 */ /* 0x0003e80000100a00 */
[----:B0-----:R-:W2:Y:S04]  /*37880*/  LDL.LU.64 R20, [R1+0x610] ;  /* 0x0006100001147983 */ /* 0x001ea80000300a00 */
[----:B-1----:R-:W2:Y:S01]  /*37890*/  LDL.LU.64 R22, [R1+0x618] ;  /* 0x0006180001167983 */ /* 0x002ea20000300a00 */
[C---:B------:R-:W-:Y:S06]  /*378a0*/  HMMA.16816.F32 R44, R36.reuse, R12, R44 ;  /* 0x0000000c242c723c */ /* 0x040fec000000182c */
[C---:B------:R-:W-:Y:S06]  /*378b0*/  HMMA.16816.F32 R40, R36.reuse, R10, R40 ;  /* 0x0000000a2428723c */ /* 0x040fec0000001828 */
[C---:B------:R-:W-:Y:S11]  /*378c0*/  HMMA.16816.F32 R28, R36.reuse, R8, R28 ;  /* 0x00000008241c723c */ /* 0x040ff6000000181c */
[----:B------:R0:W-:Y:S04]  /*378d0*/  STL.64 [R1+0x1e0], R44 ;  /* 0x0001e02c01007387 */ /* 0x0001e80000100a00 */
[----:B------:R1:W-:Y:S04]  /*378e0*/  STL.64 [R1+0x1e8], R46 ;  /* 0x0001e82e01007387 */ /* 0x0003e80000100a00 */
[----:B------:R-:W-:Y:S04]  /*378f0*/  STL.64 [R1+0x1d0], R40 ;  /* 0x0001d02801007387 */ /* 0x000fe80000100a00 */
[----:B------:R-:W-:Y:S04]  /*37900*/  STL.64 [R1+0x1d8], R42 ;  /* 0x0001d82a01007387 */ /* 0x000fe80000100a00 */
[----:B------:R-:W-:Y:S04]  /*37910*/  STL.64 [R1+0x1c0], R28 ;  /* 0x0001c01c01007387 */ /* 0x000fe80000100a00 */
[----:B------:R-:W-:Y:S04]  /*37920*/  STL.64 [R1+0x1c8], R30 ;  /* 0x0001c81e01007387 */ /* 0x000fe80000100a00 */
[----:B0-----:R-:W3:Y:S04]  /*37930*/  LDL.LU R44, [R1+0xe84] ;  /* 0x000e8400012c7983 */ /* 0x001ee80000300800 */
[----:B-1----:R-:W3:Y:S04]  /*37940*/  LDL.LU R46, [R1+0xe80] ;  /* 0x000e8000012e7983 */ /* 0x002ee80000300800 */
[----:B------:R-:W3:Y:S04]  /*37950*/  LDL.LU R58, [R1+0xe8c] ;  /* 0x000e8c00013a7983 */ /* 0x000ee80000300800 */
[----:B------:R-:W3:Y:S01]  /*37960*/  LDL.LU R59, [R1+0xe88] ;  /* 0x000e8800013b7983 */ /* 0x000ee20000300800 */
[C---:B----4-:R-:W-:Y:S06]  /*37970*/  HMMA.16816.F32 R24, R36.reuse, R6, R24 ;  /* 0x000000062418723c */ /* 0x050fec0000001818 */
[----:B--2---:R-:W-:Y:S01]  /*37980*/  HMMA.16816.F32 R20, R36, R4, R20 ;  /* 0x000000042414723c */ /* 0x004fe20000001814 */
[----:B---3--:R-:W-:-:S02]  /*37990*/  IMAD R33, R51, 0x100, R53 ;  /* 0x0000010033217824 */ /* 0x008fc400078e0235 */
[----:B------:R-:W-:-:S14]  /*379a0*/  IMAD R34, R52, 0x100, R50 ;  /* 0x0000010034227824 */ /* 0x000fdc00078e0232 */
[----:B------:R0:W-:Y:S04]  /*379b0*/  STL.64 [R1+0x620], R24 ;  /* 0x0006201801007387 */ /* 0x0001e80000100a00 */
[----:B------:R1:W-:Y:S04]  /*379c0*/  STL.64 [R1+0x628], R26 ;  /* 0x0006281a01007387 */ /* 0x0003e80000100a00 */
[----:B------:R-:W2:Y:S04]  /*379d0*/  LDL.LU.64 R48, [R1+0x960] ;  /* 0x0009600001307983 */ /* 0x000ea80000300a00 */
[----:B------:R-:W2:Y:S01]  /*379e0*/  LDL.LU.64 R50, [R1+0x968] ;  /* 0x0009680001327983 */ /* 0x000ea20000300a00 */
[----:B------:R-:W-:-:S03]  /*379f0*/  IMAD R32, R55, 0x100, R61 ;  /* 0x0000010037207824 */ /* 0x000fc600078e023d */
[----:B------:R-:W-:Y:S04]  /*37a00*/  STL.64 [R1+0x610], R20 ;  /* 0x0006101401007387 */ /* 0x000fe80000100a00 */
[----:B------:R3:W-:Y:S04]  /*37a10*/  STL.64 [R1+0x618], R22 ;  /* 0x0006181601007387 */ /* 0x0007e80000100a00 */
[----:B0-----:R-:W4:Y:S04]  /*37a20*/  LDL.LU.64 R24, [R1+0x940] ;  /* 0x0009400001187983 */ /* 0x001f280000300a00 */
[----:B-1----:R-:W4:Y:S04]  /*37a30*/  LDL.LU.64 R26, [R1+0x948] ;  /* 0x00094800011a7983 */ /* 0x002f280000300a00 */
[----:B------:R-:W4:Y:S04]  /*37a40*/  LDL.LU.64 R40, [R1+0x930] ;  /* 0x0009300001287983 */ /* 0x000f280000300a00 */
[----:B------:R-:W4:Y:S04]  /*37a50*/  LDL.LU.64 R42, [R1+0x938] ;  /* 0x00093800012a7983 */ /* 0x000f280000300a00 */
[----:B------:R-:W4:Y:S04]  /*37a60*/  LDL.LU.64 R28, [R1+0x920] ;  /* 0x00092000011c7983 */ /* 0x000f280000300a00 */
[----:B------:R-:W4:Y:S01]  /*37a70*/  LDL.LU.64 R30, [R1+0x928] ;  /* 0x00092800011e7983 */ /* 0x000f220000300a00 */
[----:B------:R-:W-:-:S03]  /*37a80*/  IMAD R35, R0, 0x100, R54 ;  /* 0x0000010000237824 */ /* 0x000fc600078e0236 */
[----:B---3--:R-:W3:Y:S04]  /*37a90*/  LDL.LU R22, [R1+0xe94] ;  /* 0x000e940001167983 */ /* 0x008ee80000300800 */
[----:B------:R-:W3:Y:S04]  /*37aa0*/  LDL.LU R23, [R1+0xe90] ;  /* 0x000e900001177983 */ /* 0x000ee80000300800 */
[----:B------:R-:W4:Y:S04]  /*37ab0*/  LDL.LU R55, [R1+0xea4] ;  /* 0x000ea40001377983 */ /* 0x000f280000300800 */
[----:B------:R-:W3:Y:S04]  /*37ac0*/  LDL.LU R53, [R1+0xea0] ;  /* 0x000ea00001357983 */ /* 0x000ee80000300800 */
[----:B------:R-:W3:Y:S04]  /*37ad0*/  LDL.LU R52, [R1+0xeac] ;  /* 0x000eac0001347983 */ /* 0x000ee80000300800 */
[----:B------:R-:W4:Y:S01]  /*37ae0*/  LDL.LU R54, [R1+0xea8] ;  /* 0x000ea80001367983 */ /* 0x000f220000300800 */
[----:B--2---:R-:W-:Y:S03]  /*37af0*/  HMMA.16816.F32 R36, R36, R2, R48 ;  /* 0x000000022424723c */ /* 0x004fe60000001830 */
[----:B----4-:R-:W-:Y:S04]  /*37b00*/  STL.64 [R1+0x31d8], R54 ;  /* 0x0031d83601007387 */ /* 0x010fe80000100a00 */
[----:B---3--:R0:W-:Y:S04]  /*37b10*/  STL.64 [R1+0x31d0], R52 ;  /* 0x0031d03401007387 */ /* 0x0081e80000100a00 */
[----:B0-----:R-:W2:Y:S04]  /*37b20*/  LDL.LU.64 R52, [R1+0x950] ;  /* 0x0009500001347983 */ /* 0x001ea80000300a00 */
[----:B------:R-:W2:Y:S04]  /*37b30*/  LDL.LU.64 R54, [R1+0x958] ;  /* 0x0009580001367983 */ /* 0x000ea80000300a00 */
[----:B------:R-:W3:Y:S04]  /*37b40*/  LDL.LU.64 R48, [R1+0x31f0] ;  /* 0x0031f00001307983 */ /* 0x000ee80000300a00 */
[----:B------:R-:W4:Y:S04]  /*37b50*/  LDL.LU R18, [R1+0xe9c] ;  /* 0x000e9c0001127983 */ /* 0x000f280000300800 */
[----:B------:R-:W4:Y:S04]  /*37b60*/  LDL.LU R0, [R1+0xe98] ;  /* 0x000e980001007983 */ /* 0x000f280000300800 */
[----:B------:R-:W-:Y:S04]  /*37b70*/  STL.64 [R1+0x1b0], R36 ;  /* 0x0001b02401007387 */ /* 0x000fe80000100a00 */
[----:B------:R0:W-:Y:S04]  /*37b80*/  STL.64 [R1+0x1b8], R38 ;  /* 0x0001b82601007387 */ /* 0x0001e80000100a00 */
[----:B------:R-:W4:Y:S04]  /*37b90*/  LDL.LU R60, [R1+0xeb4] ;  /* 0x000eb400013c7983 */ /* 0x000f280000300800 */
[----:B------:R-:W4:Y:S04]  /*37ba0*/  LDL.LU R61, [R1+0xeb0] ;  /* 0x000eb000013d7983 */ /* 0x000f280000300800 */
[----:B------:R-:W2:Y:S04]  /*37bb0*/  LDL.LU R51, [R1+0xebc] ;  /* 0x000ebc0001337983 */ /* 0x000ea80000300800 */
[----:B------:R-:W2:Y:S01]  /*37bc0*/  LDL.LU R50, [R1+0xeb8] ;  /* 0x000eb80001327983 */ /* 0x000ea20000300800 */
[----:B------:R-:W-:-:S02]  /*37bd0*/  F2FP.F16.E4M3.UNPACK_B R32, R32 ;  /* 0x00000020ff20723e */ /* 0x000fc400020006ff */
[----:B------:R-:W-:Y:S02]  /*37be0*/  F2FP.F16.E4M3.UNPACK_B R33, R33 ;  /* 0x00000021ff21723e */ /* 0x000fe400020006ff */
[----:B------:R-:W-:Y:S02]  /*37bf0*/  F2FP.F16.E4M3.UNPACK_B R34, R34 ;  /* 0x00000022ff22723e */ /* 0x000fe400020006ff */
[----:B------:R-:W-:-:S07]  /*37c00*/  F2FP.F16.E4M3.UNPACK_B R35, R35 ;  /* 0x00000023ff23723e */ /* 0x000fce00020006ff */
[C---:B0-----:R-:W-:Y:S06]  /*37c10*/  HMMA.16816.F32 R36, R32.reuse, R14, R24 ;  /* 0x0000000e2024723c */ /* 0x041fec0000001818 */
[C---:B------:R-:W-:Y:S06]  /*37c20*/  HMMA.16816.F32 R40, R32.reuse, R12, R40 ;  /* 0x0000000c2028723c */ /* 0x040fec0000001828 */
[C---:B------:R-:W-:Y:S01]  /*37c30*/  HMMA.16816.F32 R28, R32.reuse, R10, R28 ;  /* 0x0000000a201c723c */ /* 0x040fe2000000181c */
[----:B--2---:R-:W-:Y:S04]  /*37c40*/  STL.64 [R1+0x31e8], R50 ;  /* 0x0031e83201007387 */ /* 0x004fe80000100a00 */
[----:B---3--:R0:W-:Y:S04]  /*37c50*/  STL.64 [R1+0x31e0], R48 ;  /* 0x0031e03001007387 */ /* 0x0081e80000100a00 */
[----:B------:R-:W2:Y:S01]  /*37c60*/  LDL.LU.64 R24, [R1+0x910] ;  /* 0x0009100001187983 */ /* 0x000ea20000300a00 */
[----:B0-----:R-:W-:-:S15]  /*37c70*/  HMMA.16816.F32 R48, R32, R16, R52 ;  /* 0x000000102030723c */ /* 0x001fde0000001834 */
[----:B------:R-:W-:-:S08]  /*37c80*/  NOP ;  /* 0x0000000000007918 */ /* 0x000fd00000000000 */
[----:B------:R0:W-:Y:S04]  /*37c90*/  STL.64 [R1+0x1a0], R48 ;  /* 0x0001a03001007387 */ /* 0x0001e80000100a00 */
[----:B------:R1:W-:Y:S04]  /*37ca0*/  STL.64 [R1+0x1a8], R50 ;  /* 0x0001a83201007387 */ /* 0x0003e80000100a00 */
[----:B------:R-:W2:Y:S04]  /*37cb0*/  LDL.LU.64 R26, [R1+0x918] ;  /* 0x00091800011a7983 */ /* 0x000ea80000300a00 */
[----:B------:R3:W-:Y:S04]  /*37cc0*/  STL.64 [R1+0x190], R36 ;  /* 0x0001902401007387 */ /* 0x0007e80000100a00 */
[----:B------:R-:W-:Y:S04]  /*37cd0*/  STL.64 [R1+0x198], R38 ;  /* 0x0001982601007387 */ /* 0x000fe80000100a00 */
[----:B------:R4:W-:Y:S04]  /*37ce0*/  STL.64 [R1+0x180], R40 ;  /* 0x0001802801007387 */ /* 0x0009e80000100a00 */
[----:B------:R4:W-:Y:S04]  /*37cf0*/  STL.64 [R1+0x188], R42 ;  /* 0x0001882a01007387 */ /* 0x0009e80000100a00 */
[----:B------:R4:W-:Y:S04]  /*37d00*/  STL.64 [R1+0x170], R28 ;  /* 0x0001701c01007387 */ /* 0x0009e80000100a00 */
[----:B------:R4:W-:Y:S04]  /*37d10*/  STL.64 [R1+0x178], R30 ;  /* 0x0001781e01007387 */ /* 0x0009e80000100a00 */
[----:B0-----:R-:W2:Y:S04]  /*37d20*/  LDL.LU.64 R48, [R1+0x600] ;  /* 0x0006000001307983 */ /* 0x001ea80000300a00 */
[----:B-1----:R-:W2:Y:S04]  /*37d30*/  LDL.LU.64 R50, [R1+0x608] ;  /* 0x0006080001327983 */ /* 0x002ea80000300a00 */
[----:B------:R-:W2:Y:S04]  /*37d40*/  LDL.LU.64 R52, [R1+0x5f0] ;  /* 0x0005f00001347983 */ /* 0x000ea80000300a00 */
[----:B------:R-:W2:Y:S01]  /*37d50*/  LDL.LU.64 R54, [R1+0x5f8] ;  /* 0x0005f80001367983 */ /* 0x000ea20000300a00 */
[----:B---3--:R-:W-:-:S03]  /*37d60*/  IMAD R37, R59, 0x100, R58 ;  /* 0x000001003b257824 */ /* 0x008fc600078e023a */
[----:B------:R-:W3:Y:S01]  /*37d70*/  LDL.LU.64 R56, [R1+0x900] ;  /* 0x0009000001387983 */ /* 0x000ee20000300a00 */
[----:B------:R-:W-:-:S03]  /*37d80*/  IMAD R36, R46, 0x100, R44 ;  /* 0x000001002e247824 */ /* 0x000fc600078e022c */
[----:B------:R-:W3:Y:S04]  /*37d90*/  LDL.LU.64 R58, [R1+0x908] ;  /* 0x00090800013a7983 */ /* 0x000ee80000300a00 */
[----:B------:R-:W3:Y:S04]  /*37da0*/  LDL.LU.64 R44, [R1+0x8f0] ;  /* 0x0008f000012c7983 */ /* 0x000ee80000300a00 */
[----:B------:R-:W3:Y:S04]  /*37db0*/  LDL.LU.64 R46, [R1+0x8f8] ;  /* 0x0008f800012e7983 */ /* 0x000ee80000300a00 */
[----:B----4-:R-:W4:Y:S04]  /*37dc0*/  LDL.LU.64 R40, [R1+0x8e0] ;  /* 0x0008e00001287983 */ /* 0x010f280000300a00 */
[----:B------:R-:W4:Y:S04]  /*37dd0*/  LDL.LU.64 R42, [R1+0x8e8] ;  /* 0x0008e800012a7983 */ /* 0x000f280000300a00 */
[----:B------:R-:W4:Y:S04]  /*37de0*/  LDL.LU.64 R28, [R1+0x8d0] ;  /* 0x0008d000011c7983 */ /* 0x000f280000300a00 */
[----:B------:R-:W4:Y:S01]  /*37df0*/  LDL.LU.64 R30, [R1+0x8d8] ;  /* 0x0008d800011e7983 */ /* 0x000f220000300a00 */
[----:B------:R-:W-:Y:S01]  /*37e00*/  IMAD R38, R23, 0x100, R22 ;  /* 0x0000010017267824 */ /* 0x000fe200078e0216 */
[C---:B--2---:R-:W-:Y:S06]  /*37e10*/  HMMA.16816.F32 R24, R32.reuse, R8, R24 ;  /* 0x000000082018723c */ /* 0x044fec0000001818 */
[C---:B------:R-:W-:Y:S06]  /*37e20*/  HMMA.16816.F32 R48, R32.reuse, R6, R48 ;  /* 0x000000062030723c */ /* 0x040fec0000001830 */
[----:B------:R-:W-:Y:S11]  /*37e30*/  HMMA.16816.F32 R52, R32, R4, R52 ;  /* 0x000000042034723c */ /* 0x000ff60000001834 */
[----:B------:R0:W-:Y:S04]  /*37e40*/  STL.64 [R1+0x160], R24 ;  /* 0x0001601801007387 */ /* 0x0001e80000100a00 */
[----:B------:R1:W-:Y:S04]  /*37e50*/  STL.64 [R1+0x168], R26 ;  /* 0x0001681a01007387 */ /* 0x0003e80000100a00 */
[----:B0-----:R-:W2:Y:S04]  /*37e60*/  LDL.LU.64 R24, [R1+0x8c0] ;  /* 0x0008c00001187983 */ /* 0x001ea80000300a00 */
[----:B-1----:R-:W2:Y:S04]  /*37e70*/  LDL.LU.64 R26, [R1+0x8c8] ;  /* 0x0008c800011a7983 */ /* 0x002ea80000300a00 */
[----:B------:R-:W2:Y:S04]  /*37e80*/  LDL.LU.64 R20, [R1+0x8b0] ;  /* 0x0008b00001147983 */ /* 0x000ea80000300a00 */
[----:B------:R-:W2:Y:S04]  /*37e90*/  LDL.LU.64 R22, [R1+0x8b8] ;  /* 0x0008b80001167983 */ /* 0x000ea80000300a00 */
[----:B------:R-:W-:Y:S04]  /*37ea0*/  STL.64 [R1+0x600], R48 ;  /* 0x0006003001007387 */ /* 0x000fe80000100a00 */
[----:B------:R0:W-:Y:S04]  /*37eb0*/  STL.64 [R1+0x608], R50 ;  /* 0x0006083201007387 */ /* 0x0001e80000100a00 */
[----:B0-----:R-:W2:Y:S04]  /*37ec0*/  LDL.LU.64 R50, [R1+0x31e8] ;  /* 0x0031e80001327983 */ /* 0x001ea80000300a00 */
[----:B------:R-:W2:Y:S04]  /*37ed0*/  LDL.LU.64 R48, [R1+0x31e0] ;  /* 0x0031e00001307983 */ /* 0x000ea80000300a00 */
[----:B------:R-:W-:Y:S04]  /*37ee0*/  STL.64 [R1+0x5f0], R52 ;  /* 0x0005f03401007387 */ /* 0x000fe80000100a00 */
[----:B------:R0:W-:Y:S04]  /*37ef0*/  STL.64 [R1+0x5f8], R54 ;  /* 0x0005f83601007387 */ /* 0x0001e80000100a00 */
[----:B0-----:R-:W2:Y:S04]  /*37f00*/  LDL.LU.64 R54, [R1+0x31d8] ;  /* 0x0031d80001367983 */ /* 0x001ea80000300a00 */
[----:B------:R-:W2:Y:S01]  /*37f10*/  LDL.LU.64 R52, [R1+0x31d0] ;  /* 0x0031d00001347983 */ /* 0x000ea20000300a00 */
[----:B------:R-:W-:Y:S01]  /*37f20*/  IMAD R39, R0, 0x100, R18 ;  /* 0x0000010000277824 */ /* 0x000fe200078e0212 */
[----:B------:R-:W-:-:S02]  /*37f30*/  F2FP.F16.E4M3.UNPACK_B R36, R36 ;  /* 0x00000024ff24723e */ /* 0x000fc400020006ff */
[----:B------:R-:W-:Y:S02]  /*37f40*/  F2FP.F16.E4M3.UNPACK_B R37, R37 ;  /* 0x00000025ff25723e */ /* 0x000fe400020006ff */
[----:B------:R-:W-:Y:S02]  /*37f50*/  F2FP.F16.E4M3.UNPACK_B R38, R38 ;  /* 0x00000026ff26723e */ /* 0x000fe400020006ff */
[----:B------:R-:W-:Y:S01]  /*37f60*/  F2FP.F16.E4M3.UNPACK_B R39, R39 ;  /* 0x00000027ff27723e */ /* 0x000fe200020006ff */
[----:B---3--:R-:W-:Y:S06]  /*37f70*/  HMMA.16816.F32 R56, R32, R2, R56 ;  /* 0x000000022038723c */ /* 0x008fec0000001838 */
[C---:B------:R-:W-:Y:S06]  /*37f80*/  HMMA.16816.F32 R44, R36.reuse, R16, R44 ;  /* 0x00000010242c723c */ /* 0x040fec000000182c */
[C---:B----4-:R-:W-:Y:S06]  /*37f90*/  HMMA.16816.F32 R28, R36.reuse, R12, R28 ;  /* 0x0000000c241c723c */ /* 0x050fec000000181c */
[----:B------:R-:W-:Y:S05]  /*37fa0*/  HMMA.16816.F32 R32, R36, R14, R40 ;  /* 0x0000000e2420723c */ /* 0x000fea0000001828 */
[----:B------:R-:W-:Y:S04]  /*37fb0*/  STL.64 [R1+0x150], R56 ;  /* 0x0001503801007387 */ /* 0x000fe80000100a00 */
[----:B------:R-:W-:Y:S04]  /*37fc0*/  STL.64 [R1+0x158], R58 ;  /* 0x0001583a01007387 */ /* 0x000fe80000100a00 */
[----:B------:R-:W-:Y:S04]  /*37fd0*/  STL.64 [R1+0x140], R44 ;  /* 0x0001402c01007387 */ /* 0x000fe80000100a00 */
[----:B------:R-:W-:Y:S01]  /*37fe0*/  STL.64 [R1+0x148], R46 ;  /* 0x0001482e01007387 */ /* 0x000fe20000100a00 */
[----:B------:R-:W-:-:S03]  /*37ff0*/  IMAD.MOV.U32 R0, RZ, RZ, R31 ;  /* 0x000000ffff007224 */ /* 0x000fc600078e001f */
[----:B------:R-:W-:Y:S04]  /*38000*/  STL.64 [R1+0x120], R28 ;  /* 0x0001201c01007387 */ /* 0x000fe80000100a00 */
[----:B------:R-:W-:Y:S04]  /*38010*/  STL.64 [R1+0x130], R32 ;  /* 0x0001302001007387 */ /* 0x000fe80000100a00 */
[----:B------:R-:W-:Y:S04]  /*38020*/  STL.64 [R1+0x138], R34 ;  /* 0x0001382201007387 */ /* 0x000fe80000100a00 */
[----:B------:R-:W-:Y:S04]  /*38030*/  STL [R1+0x128], R30 ;  /* 0x0001281e01007387 */ /* 0x000fe80000100800 */
[----:B------:R0:W-:Y:S01]  /*38040*/  STL [R1+0x2e38], R0 ;  /* 0x002e380001007387 */ /* 0x0001e20000100800 */
[C---:B--2---:R-:W-:Y:S06]  /*38050*/  HMMA.16816.F32 R24, R36.reuse, R10, R24 ;  /* 0x0000000a2418723c */ /* 0x044fec0000001818 */
[----:B------:R-:W-:-:S15]  /*38060*/  HMMA.16816.F32 R20, R36, R8, R20 ;  /* 0x000000082414723c */ /* 0x000fde0000001814 */
[----:B------:R-:W-:-:S02]  /*38070*/  NOP ;  /* 0x0000000000007918 */ /* 0x000fc40000000000 */
[----:B------:R1:W-:Y:S04]  /*38080*/  STL.64 [R1+0x110], R24 ;  /* 0x0001101801007387 */ /* 0x0003e80000100a00 */
[----:B------:R2:W-:Y:S03]  /*38090*/  STL.64 [R1+0x118], R26 ;  /* 0x0001181a01007387 */ /* 0x0005e60000100a00 */
[----:B0-----:R-:W-:Y:S01]  /*380a0*/  IMAD.MOV.U32 R0, RZ, RZ, R23 ;  /* 0x000000ffff007224 */ /* 0x001fe200078e0017 */
[----:B------:R0:W-:Y:S04]  /*380b0*/  STL.64 [R1+0x100], R20 ;  /* 0x0001001401007387 */ /* 0x0001e80000100a00 */
[----:B------:R3:W-:Y:S01]  /*380c0*/  STL [R1+0x108], R22 ;  /* 0x0001081601007387 */ /* 0x0007e20000100800 */
[----:B------:R-:W-:-:S02]  /*380d0*/  IMAD R32, R53, 0x100, R55 ;  /* 0x0000010035207824 */ /* 0x000fc400078e0237 */
[----:B------:R-:W-:Y:S02]  /*380e0*/  IMAD R33, R54, 0x100, R52 ;  /* 0x0000010036217824 */ /* 0x000fe400078e0234 */
[----:B------:R-:W4:Y:S04]  /*380f0*/  LDL.LU.64 R52, [R1+0x5e0] ;  /* 0x0005e00001347983 */ /* 0x000f280000300a00 */
[----:B------:R-:W4:Y:S04]  /*38100*/  LDL.LU.64 R54, [R1+0x5e8] ;  /* 0x0005e80001367983 */ /* 0x000f280000300a00 */
[----:B------:R4:W-:Y:S04]  /*38110*/  STL [R1+0x2e3c], R0 ;  /* 0x002e3c0001007387 */ /* 0x0009e80000100800 */
[----:B------:R-:W4:Y:S04]  /*38120*/  LDL.LU.64 R28, [R1+0x5d0] ;  /* 0x0005d000011c7983 */ /* 0x000f280000300a00 */
[----:B------:R-:W4:Y:S04]  /*38130*/  LDL.LU.64 R30, [R1+0x5d8] ;  /* 0x0005d800011e7983 */ /* 0x000f280000300a00 */
[----:B-1----:R-:W4:Y:S04]  /*38140*/  LDL.LU.64 R24, [R1+0x8a0] ;  /* 0x0008a00001187983 */ /* 0x002f280000300a00 */
[----:B--2---:R-:W2:Y:S04]  /*38150*/  LDL.LU.64 R26, [R1+0x8a8] ;  /* 0x0008a800011a7983 */ /* 0x004ea80000300a00 */
[----:B0-----:R-:W2:Y:S04]  /*38160*/  LDL.LU.64 R20, [R1+0x890] ;  /* 0x0008900001147983 */ /* 0x001ea80000300a00 */
[----:B---3--:R-:W3:Y:S04]  /*38170*/  LDL.LU.64 R22, [R1+0x898] ;  /* 0x0008980001167983 */ /* 0x008ee80000300a00 */
[----:B------:R-:W3:Y:S04]  /*38180*/  LDL.LU.64 R40, [R1+0x880] ;  /* 0x0008800001287983 */ /* 0x000ee80000300a00 */
[----:B------:R-:W3:Y:S01]  /*38190*/  LDL.LU.64 R42, [R1+0x888] ;  /* 0x00088800012a7983 */ /* 0x000ee20000300a00 */
[----:B------:R-:W-:-:S02]  /*381a0*/  IMAD R34, R61, 0x100, R60 ;  /* 0x000001003d227824 */ /* 0x000fc400078e023c */
[----:B------:R-:W-:Y:S01]  /*381b0*/  IMAD R35, R50, 0x100, R51 ;  /* 0x0000010032237824 */ /* 0x000fe200078e0233 */
[----:B------:R-:W-:Y:S02]  /*381c0*/  F2FP.F16.E4M3.UNPACK_B R32, R32 ;  /* 0x00000020ff20723e */ /* 0x000fe400020006ff */
[----:B------:R-:W-:Y:S01]  /*381d0*/  F2FP.F16.E4M3.UNPACK_B R33, R33 ;  /* 0x00000021ff21723e */ /* 0x000fe200020006ff */
[----:B------:R-:W3:Y:S01]  /*381e0*/  LDL.LU R45, [R1+0xf04] ;  /* 0x000f0400012d7983 */ /* 0x000ee20000300800 */
[----:B------:R-:W-:Y:S02]  /*381f0*/  F2FP.F16.E4M3.UNPACK_B R34, R34 ;  /* 0x00000022ff22723e */ /* 0x000fe400020006ff */
[----:B------:R-:W-:Y:S01]  /*38200*/  F2FP.F16.E4M3.UNPACK_B R35, R35 ;  /* 0x00000023ff23723e */ /* 0x000fe200020006ff */
[----:B------:R-:W3:Y:S04]  /*38210*/  LDL.LU R18, [R1+0xf00] ;  /* 0x000f000001127983 */ /* 0x000ee80000300800 */
[----:B------:R-:W3:Y:S04]  /*38220*/  LDL.LU R44, [R1+0xf0c] ;  /* 0x000f0c00012c7983 */ /* 0x000ee80000300800 */
[----:B------:R-:W3:Y:S04]  /*38230*/  LDL.LU R46, [R1+0xf08] ;  /* 0x000f0800012e7983 */ /* 0x000ee80000300800 */
[----:B------:R-:W3:Y:S04]  /*38240*/  LDL.LU R58, [R1+0xf14] ;  /* 0x000f1400013a7983 */ /* 0x000ee80000300800 */
[----:B------:R-:W3:Y:S04]  /*38250*/  LDL.LU R59, [R1+0xf10] ;  /* 0x000f1000013b7983 */ /* 0x000ee80000300800 */
[----:B------:R-:W3:Y:S04]  /*38260*/  LDL.LU R60, [R1+0xf1c] ;  /* 0x000f1c00013c7983 */ /* 0x000ee80000300800 */
[----:B------:R-:W3:Y:S01]  /*38270*/  LDL.LU R61, [R1+0xf18] ;  /* 0x000f1800013d7983 */ /* 0x000ee20000300800 */
[C---:B----4-:R-:W-:Y:S06]  /*38280*/  HMMA.16816.F32 R52, R36.reuse, R6, R52 ;  /* 0x000000062434723c */ /* 0x050fec0000001834 */
[C---:B------:R-:W-:Y:S06]  /*38290*/  HMMA.16816.F32 R28, R36.reuse, R4, R28 ;  /* 0x00000004241c723c */ /* 0x040fec000000181c */
[----:B--2---:R-:W-:Y:S06]  /*382a0*/  HMMA.16816.F32 R24, R36, R2, R24 ;  /* 0x000000022418723c */ /* 0x004fec0000001818 */
[C---:B---3--:R-:W-:Y:S06]  /*382b0*/  HMMA.16816.F32 R20, R32.reuse, R16, R20 ;  /* 0x000000102014723c */ /* 0x048fec0000001814 */
[C---:B------:R-:W-:Y:S01]  /*382c0*/  HMMA.16816.F32 R36, R32.reuse, R14, R40 ;  /* 0x0000000e2024723c */ /* 0x040fe20000001828 */
[----:B------:R-:W-:Y:S05]  /*382d0*/  STL.64 [R1+0x5e0], R52 ;  /* 0x0005e03401007387 */ /* 0x000fea0000100a00 */
[----:B------:R-:W-:Y:S01]  /*382e0*/  IMAD.MOV.U32 R0, RZ, RZ, R29 ;  /* 0x000000ffff007224 */ /* 0x000fe200078e001d */
[----:B------:R-:W-:Y:S04]  /*382f0*/  STL.64 [R1+0x5e8], R54 ;  /* 0x0005e83601007387 */ /* 0x000fe80000100a00 */
[----:B------:R0:W-:Y:S04]  /*38300*/  STL [R1+0x5d0], R28 ;  /* 0x0005d01c01007387 */ /* 0x0001e80000100800 */
[----:B------:R1:W-:Y:S04]  /*38310*/  STL.64 [R1+0x5d8], R30 ;  /* 0x0005d81e01007387 */ /* 0x0003e80000100a00 */
[----:B------:R-:W-:Y:S04]  /*38320*/  STL [R1+0x2e40], R0 ;  /* 0x002e400001007387 */ /* 0x000fe80000100800 */
[----:B0-----:R-:W2:Y:S04]  /*38330*/  LDL.LU.64 R28, [R1+0x870] ;  /* 0x00087000011c7983 */ /* 0x001ea80000300a00 */
[----:B-1----:R-:W2:Y:S04]  /*38340*/  LDL.LU.64 R30, [R1+0x878] ;  /* 0x00087800011e7983 */ /* 0x002ea80000300a00 */
[----:B------:R0:W-:Y:S04]  /*38350*/  STL.64 [R1+0xf0], R24 ;  /* 0x0000f01801007387 */ /* 0x0001e80000100a00 */
[----:B------:R1:W-:Y:S04]  /*38360*/  STL.64 [R1+0xf8], R26 ;  /* 0x0000f81a01007387 */ /* 0x0003e80000100a00 */
[----:B0-----:R-:W3:Y:S04]  /*38370*/  LDL.LU.64 R24, [R1+0x860] ;  /* 0x0008600001187983 */ /* 0x001ee80000300a00 */
[----:B-1----:R-:W3:Y:S04]  /*38380*/  LDL.LU.64 R26, [R1+0x868] ;  /* 0x00086800011a7983 */ /* 0x002ee80000300a00 */
[----:B------:R0:W-:Y:S04]  /*38390*/  STL.64 [R1+0xe0], R20 ;  /* 0x0000e01401007387 */ /* 0x0001e80000100a00 */
[----:B------:R1:W-:Y:S04]  /*383a0*/  STL.64 [R1+0xe8], R22 ;  /* 0x0000e81601007387 */ /* 0x0003e80000100a00 */
[----:B0-----:R-:W4:Y:S04]  /*383b0*/  LDL.LU.64 R20, [R1+0x850] ;  /* 0x0008500001147983 */ /* 0x001f280000300a00 */
[----:B-1----:R-:W4:Y:S04]  /*383c0*/  LDL.LU.64 R22, [R1+0x858] ;  /* 0x0008580001167983 */ /* 0x002f280000300a00 */
[----:B------:R-:W-:Y:S04]  /*383d0*/  STL [R1+0x31b8], R19 ;  /* 0x0031b81301007387 */ /* 0x000fe80000100800 */
[----:B------:R-:W-:Y:S04]  /*383e0*/  STL.64 [R1+0x31b0], R16 ;  /* 0x0031b01001007387 */ /* 0x000fe80000100a00 */
[----:B------:R-:W4:Y:S04]  /*383f0*/  LDL.LU R55, [R1+0xf24] ;  /* 0x000f240001377983 */ /* 0x000f280000300800 */
[----:B------:R-:W4:Y:S04]  /*38400*/  LDL.LU R53, [R1+0xf20] ;  /* 0x000f200001357983 */ /* 0x000f280000300800 */
[----:B------:R0:W-:Y:S04]  /*38410*/  STL.64 [R1+0xd0], R36 ;  /* 0x0000d02401007387 */ /* 0x0001e80000100a00 */
[----:B------:R-:W-:Y:S04]  /*38420*/  STL.64 [R1+0xd8], R38 ;  /* 0x0000d82601007387 */ /* 0x000fe80000100a00 */
[----:B------:R-:W4:Y:S04]  /*38430*/  LDL.LU R51, [R1+0xf2c] ;  /* 0x000f2c0001337983 */ /* 0x000f280000300800 */
[----:B------:R-:W4:Y:S01]  /*38440*/  LDL.LU R50, [R1+0xf28] ;  /* 0x000f280001327983 */ /* 0x000f220000300800 */
[----:B0-----:R-:W-:Y:S01]  /*38450*/  IMAD R36, R18, 0x100, R45 ;  /* 0x0000010012247824 */ /* 0x001fe200078e022d */
[C---:B--2---:R-:W-:Y:S06]  /*38460*/  HMMA.16816.F32 R28, R32.reuse, R12, R28 ;  /* 0x0000000c201c723c */ /* 0x044fec000000181c */
[C---:B---3--:R-:W-:Y:S06]  /*38470*/  HMMA.16816.F32 R24, R32.reuse, R10, R24 ;  /* 0x0000000a2018723c */ /* 0x048fec0000001818 */
[----:B----4-:R-:W-:-:S12]  /*38480*/  HMMA.16816.F32 R16, R32, R8, R20 ;  /* 0x000000082010723c */ /* 0x010fd80000001814 */
[----:B------:R-:W-:Y:S01]  /*38490*/  IMAD.MOV.U32 R0, RZ, RZ, R31 ;  /* 0x000000ffff007224 */ /* 0x000fe200078e001f */
[----:B------:R-:W-:Y:S04]  /*384a0*/  STL.64 [R1+0x31c8], R50 ;  /* 0x0031c83201007387 */ /* 0x000fe80000100a00 */
[----:B------:R0:W-:Y:S04]  /*384b0*/  STL.64 [R1+0x31c0], R48 ;  /* 0x0031c03001007387 */ /* 0x0001e80000100a00 */
[----:B------:R-:W2:Y:S04]  /*384c0*/  LDL.LU R52, [R1+0xf34] ;  /* 0x000f340001347983 */ /* 0x000ea80000300800 */
[----:B------:R-:W2:Y:S04]  /*384d0*/  LDL.LU R54, [R1+0xf30] ;  /* 0x000f300001367983 */ /* 0x000ea80000300800 */
[----:B------:R-:W-:Y:S04]  /*384e0*/  STL.64 [R1+0xc0], R28 ;  /* 0x0000c01c01007387 */ /* 0x000fe80000100a00 */
[----:B------:R-:W-:Y:S04]  /*384f0*/  STL [R1+0xc8], R30 ;  /* 0x0000c81e01007387 */ /* 0x000fe80000100800 */
[----:B------:R-:W-:Y:S04]  /*38500*/  STL [R1+0x2ec8], R0 ;  /* 0x002ec80001007387 */ /* 0x000fe80000100800 */
[----:B------:R-:W-:Y:S04]  /*38510*/  STL.64 [R1+0xb0], R24 ;  /* 0x0000b01801007387 */ /* 0x000fe80000100a00 */
[----:B------:R-:W-:Y:S04]  /*38520*/  STL.64 [R1+0xb8], R26 ;  /* 0x0000b81a01007387 */ /* 0x000fe80000100a00 */
[----:B0-----:R-:W3:Y:S04]  /*38530*/  LDL.LU.64 R48, [R1+0x5c0] ;  /* 0x0005c00001307983 */ /* 0x001ee80000300a00 */
[----:B------:R-:W3:Y:S04]  /*38540*/  LDL.LU.64 R50, [R1+0x5c8] ;  /* 0x0005c80001327983 */ /* 0x000ee80000300a00 */
[----:B------:R0:W-:Y:S04]  /*38550*/  STL.64 [R1+0xa0], R16 ;  /* 0x0000a01001007387 */ /* 0x0001e80000100a00 */
[----:B------:R1:W-:Y:S04]  /*38560*/  STL.64 [R1+0xa8], R18 ;  /* 0x0000a81201007387 */ /* 0x0003e80000100a00 */
[----:B0-----:R-:W4:Y:S04]  /*38570*/  LDL.LU.64 R16, [R1+0x5b0] ;  /* 0x0005b00001107983 */ /* 0x001f280000300a00 */
[----:B-1----:R-:W4:Y:S04]  /*38580*/  LDL.LU.64 R18, [R1+0x5b8] ;  /* 0x0005b80001127983 */ /* 0x002f280000300a00 */
[----:B------:R-:W2:Y:S04]  /*38590*/  LDL.LU.64 R28, [R1+0x840] ;  /* 0x00084000011c7983 */ /* 0x000ea80000300a00 */
[----:B------:R-:W2:Y:S01]  /*385a0*/  LDL.LU.64 R30, [R1+0x848] ;  /* 0x00084800011e7983 */ /* 0x000ea20000300a00 */
[----:B------:R-:W-:-:S03]  /*385b0*/  IMAD R37, R46, 0x100, R44 ;  /* 0x000001002e257824 */ /* 0x000fc600078e022c */
[----:B------:R-:W2:Y:S04]  /*385c0*/  LDL.LU.64 R44, [R1+0x820] ;  /* 0x00082000012c7983 */ /* 0x000ea80000300a00 */
[----:B------:R-:W2:Y:S04]  /*385d0*/  LDL.LU.64 R46, [R1+0x828] ;  /* 0x00082800012e7983 */ /* 0x000ea80000300a00 */
[----:B------:R-:W2:Y:S04]  /*385e0*/  LDL.LU.64 R40, [R1+0x810] ;  /* 0x0008100001287983 */ /* 0x000ea80000300a00 */
[----:B------:R-:W2:Y:S04]  /*385f0*/  LDL.LU.64 R42, [R1+0x818] ;  /* 0x00081800012a7983 */ /* 0x000ea80000300a00 */
[----:B------:R-:W2:Y:S04]  /*38600*/  LDL.LU.64 R24, [R1+0x800] ;  /* 0x0008000001187983 */ /* 0x000ea80000300a00 */
[----:B------:R-:W2:Y:S04]  /*38610*/  LDL.LU.64 R26, [R1+0x808] ;  /* 0x00080800011a7983 */ /* 0x000ea80000300a00 */
[----:B------:R-:W2:Y:S01]  /*38620*/  LDL.LU.64 R20, [R1+0x7f0] ;  /* 0x0007f00001147983 */ /* 0x000ea20000300a00 */
[----:B------:R-:W-:-:S03]  /*38630*/  IMAD R38, R59, 0x100, R58 ;  /* 0x000001003b267824 */ /* 0x000fc600078e023a */
[----:B------:R-:W2:Y:S01]  /*38640*/  LDL.LU.64 R22, [R1+0x7f8] ;  /* 0x0007f80001167983 */ /* 0x000ea20000300a00 */
[----:B------:R-:W-:-:S03]  /*38650*/  IMAD R39, R61, 0x100, R60 ;  /* 0x000001003d277824 */ /* 0x000fc600078e023c */
[----:B------:R-:W2:Y:S04]  /*38660*/  LDL.LU R59, [R1+0xf3c] ;  /* 0x000f3c00013b7983 */ /* 0x000ea80000300800 */
[----:B------:R-:W2:Y:S01]  /*38670*/  LDL.LU R60, [R1+0xf38] ;  /* 0x000f3800013c7983 */ /* 0x000ea20000300800 */
[C---:B---3--:R-:W-:Y:S06]  /*38680*/  HMMA.16816.F32 R48, R32.reuse, R6, R48 ;  /* 0x000000062030723c */ /* 0x048fec0000001830 */
[C---:B----4-:R-:W-:Y:S06]  /*38690*/  HMMA.16816.F32 R16, R32.reuse, R4, R16 ;  /* 0x000000042010723c */ /* 0x050fec0000001810 */
[----:B--2---:R-:W-:Y:S11]  /*386a0*/  HMMA.16816.F32 R32, R32, R2, R28 ;  /* 0x000000022020723c */ /* 0x004ff6000000181c */
[----:B------:R-:W-:Y:S04]  /*386b0*/  STL.64 [R1+0x5c0], R48 ;  /* 0x0005c03001007387 */ /* 0x000fe80000100a00 */
[----:B------:R0:W-:Y:S04]  /*386c0*/  STL.64 [R1+0x5c8], R50 ;  /* 0x0005c83201007387 */ /* 0x0001e80000100a00 */
[----:B0-----:R-:W2:Y:S04]  /*386d0*/  LDL.LU.64 R50, [R1+0x31c8] ;  /* 0x0031c80001327983 */ /* 0x001ea80000300a00 */
[----:B------:R-:W3:Y:S04]  /*386e0*/  LDL.LU.64 R48, [R1+0x31c0] ;  /* 0x0031c00001307983 */ /* 0x000ee80000300a00 */
[----:B------:R-:W-:Y:S04]  /*386f0*/  STL.64 [R1+0x5b0], R16 ;  /* 0x0005b01001007387 */ /* 0x000fe80000100a00 */
[----:B------:R0:W-:Y:S04]  /*38700*/  STL.64 [R1+0x5b8], R18 ;  /* 0x0005b81201007387 */ /* 0x0001e80000100a00 */
[----:B0-----:R-:W4:Y:S04]  /*38710*/  LDL.LU R19, [R1+0x31b8] ;  /* 0x0031b80001137983 */ /* 0x001f280000300800 */
[----:B------:R-:W2:Y:S04]  /*38720*/  LDL.LU.64 R16, [R1+0x31b0] ;  /* 0x0031b00001107983 */ /* 0x000ea80000300a00 */
[----:B------:R-:W4:Y:S04]  /*38730*/  LDL.LU.64 R30, [R1+0x31a8] ;  /* 0x0031a800011e7983 */ /* 0x000f280000300a00 */
[----:B------:R-:W4:Y:S04]  /*38740*/  LDL.LU.64 R28, [R1+0x31a0] ;  /* 0x0031a000011c7983 */ /* 0x000f280000300a00 */
[----:B------:R0:W-:Y:S04]  /*38750*/  STL.64 [R1+0x90], R32 ;  /* 0x0000902001007387 */ /* 0x0001e80000100a00 */
[----:B------:R1:W-:Y:S04]  /*38760*/  STL.64 [R1+0x98], R34 ;  /* 0x0000982201007387 */ /* 0x0003e80000100a00 */
[----:B0-----:R-:W2:Y:S04]  /*38770*/  LDL.LU.64 R32, [R1+0x830] ;  /* 0x0008300001207983 */ /* 0x001ea80000300a00 */
[----:B-1----:R-:W2:Y:S01]  /*38780*/  LDL.LU.64 R34, [R1+0x838] ;  /* 0x0008380001227983 */ /* 0x002ea20000300a00 */
[----:B------:R-:W-:-:S02]  /*38790*/  F2FP.F16.E4M3.UNPACK_B R36, R36 ;  /* 0x00000024ff24723e */ /* 0x000fc400020006ff */
[----:B------:R-:W-:Y:S02]  /*387a0*/  F2FP.F16.E4M3.UNPACK_B R37, R37 ;  /* 0x00000025ff25723e */ /* 0x000fe400020006ff */
[----:B------:R-:W-:Y:S02]  /*387b0*/  F2FP.F16.E4M3.UNPACK_B R38, R38 ;  /* 0x00000026ff26723e */ /* 0x000fe400020006ff */
[----:B------:R-:W-:-:S07]  /*387c0*/  F2FP.F16.E4M3.UNPACK_B R39, R39 ;  /* 0x00000027ff27723e */ /* 0x000fce00020006ff */
[C---:B------:R-:W-:Y:S06]  /*387d0*/  HMMA.16816.F32 R44, R36.reuse, R14, R44 ;  /* 0x0000000e242c723c */ /* 0x040fec000000182c */
[C---:B------:R-:W-:Y:S06]  /*387e0*/  HMMA.16816.F32 R20, R36.reuse, R8, R20 ;  /* 0x000000082414723c */ /* 0x040fec0000001814 */
[C---:B------:R-:W-:Y:S06]  /*387f0*/  HMMA.16816.F32 R24, R36.reuse, R10, R24 ;  /* 0x0000000a2418723c */ /* 0x040fec0000001818 */
[----:B--2---:R-:W-:-:S15]  /*38800*/  HMMA.16816.F32 R32, R36, R16, R32 ;  /* 0x000000102420723c */ /* 0x004fde0000001820 */
[----:B------:R-:W-:-:S08]  /*38810*/  NOP ;  /* 0x0000000000007918 */ /* 0x000fd00000000000 */
[----:B------:R-:W-:Y:S04]  /*38820*/  STL.64 [R1+0x80], R32 ;  /* 0x0000802001007387 */ /* 0x000fe80000100a00 */
[----:B------:R0:W-:Y:S01]  /*38830*/  STL [R1+0x88], R34 ;  /* 0x0000882201007387 */ /* 0x0001e20000100800 */
[----:B------:R-:W-:Y:S02]  /*38840*/  IMAD.MOV.U32 R61, RZ, RZ, R35 ;  /* 0x000000ffff3d7224 */ /* 0x000fe400078e0023 */
[----:B0-----:R-:W-:Y:S03]  /*38850*/  HMMA.16816.F32 R32, R36, R12, R40 ;  /* 0x0000000c2420723c */ /* 0x001fe60000001828 */
[----:B------:R0:W-:-:S15]  /*38860*/  STL [R1+0x2dd8], R61 ;  /* 0x002dd83d01007387 */ /* 0x0001de0000100800 */
[----:B------:R-:W-:-:S05]  /*38870*/  NOP ;  /* 0x0000000000007918 */ /* 0x000fca0000000000 */
[----:B------:R1:W-:Y:S01]  /*38880*/  STL.64 [R1+0x60], R32 ;  /* 0x0000602001007387 */ /* 0x0003e20000100a00 */
[----:B0-----:R-:W-:-:S03]  /*38890*/  IMAD.MOV.U32 R61, RZ, RZ, R35 ;  /* 0x000000ffff3d7224 */ /* 0x001fc600078e0023 */
[----:B------:R-:W-:Y:S04]  /*388a0*/  STL.64 [R1+0x70], R44 ;  /* 0x0000702c01007387 */ /* 0x000fe80000100a00 */
[----:B------:R-:W-:Y:S04]  /*388b0*/  STL.64 [R1+0x78], R46 ;  /* 0x0000782e01007387 */ /* 0x000fe80000100a00 */
[----:B------:R-:W-:Y:S04]  /*388c0*/  STL [R1+0x68], R34 ;  /* 0x0000682201007387 */ /* 0x000fe80000100800 */
[----:B------:R0:W-:Y:S04]  /*388d0*/  STL [R1+0x2ddc], R61 ;  /* 0x002ddc3d01007387 */ /* 0x0001e80000100800 */
[----:B------:R2:W-:Y:S04]  /*388e0*/  STL.64 [R1+0x50], R24 ;  /* 0x0000501801007387 */ /* 0x0005e80000100a00 */
[----:B------:R3:W-:Y:S04]  /*388f0*/  STL.64 [R1+0x58], R26 ;  /* 0x0000581a01007387 */ /* 0x0007e80000100a00 */
[----:B------:R-:W-:Y:S04]  /*38900*/  STL.64 [R1+0x40], R20 ;  /* 0x0000401401007387 */ /* 0x000fe80000100a00 */
[----:B------:R-:W-:Y:S01]  /*38910*/  STL [R1+0x48], R22 ;  /* 0x0000481601007387 */ /* 0x000fe20000100800 */
[----:B-1----:R-:W-:-:S02]  /*38920*/  IMAD R32, R53, 0x100, R55 ;  /* 0x0000010035207824 */ /* 0x002fc400078e0237 */
[----:B0-----:R-:W-:Y:S02]  /*38930*/  IMAD.MOV.U32 R61, RZ, RZ, R23 ;  /* 0x000000ffff3d7224 */ /* 0x001fe400078e0017 */
[----:B------:R-:W-:-:S03]  /*38940*/  IMAD R34, R54, 0x100, R52 ;  /* 0x0000010036227824 */ /* 0x000fc600078e0234 */
[----:B------:R0:W-:Y:S04]  /*38950*/  STL [R1+0x2e10], R61 ;  /* 0x002e103d01007387 */ /* 0x0001e80000100800 */
[----:B------:R-:W4:Y:S04]  /*38960*/  LDL.LU.64 R52, [R1+0x5a0] ;  /* 0x0005a00001347983 */ /* 0x000f280000300a00 */
[----:B------:R-:W4:Y:S04]  /*38970*/  LDL.LU.64 R54, [R1+0x5a8] ;  /* 0x0005a80001367983 */ /* 0x000f280000300a00 */
[----:B--2---:R-:W2:Y:S04]  /*38980*/  LDL.LU.64 R24, [R1+0x590] ;  /* 0x0005900001187983 */ /* 0x004ea80000300a00 */
[----:B---3--:R-:W2:Y:S04]  /*38990*/  LDL.LU.64 R26, [R1+0x598] ;  /* 0x00059800011a7983 */ /* 0x008ea80000300a00 */
[----:B------:R-:W3:Y:S04]  /*389a0*/  LDL.LU.64 R44, [R1+0x7e0] ;  /* 0x0007e000012c7983 */ /* 0x000ee80000300a00 */
[----:B------:R-:W3:Y:S01]  /*389b0*/  LDL.LU.64 R46, [R1+0x7e8] ;  /* 0x0007e800012e7983 */ /* 0x000ee20000300a00 */
[----:B------:R-:W-:-:S03]  /*389c0*/  IMAD R33, R50, 0x100, R51 ;  /* 0x0000010032217824 */ /* 0x000fc600078e0233 */
[----:B0-----:R-:W3:Y:S04]  /*389d0*/  LDL.LU R61, [R1+0xf48] ;  /* 0x000f4800013d7983 */ /* 0x001ee80000300800 */
[----:B------:R-:W3:Y:S04]  /*389e0*/  LDL.LU R0, [R1+0xf54] ;  /* 0x000f540001007983 */ /* 0x000ee80000300800 */
[----:B------:R-:W3:Y:S04]  /*389f0*/  LDL.LU R18, [R1+0xf50] ;  /* 0x000f500001127983 */ /* 0x000ee80000300800 */
[----:B------:R-:W3:Y:S04]  /*38a00*/  LDL.LU R51, [R1+0xf5c] ;  /* 0x000f5c0001337983 */ /* 0x000ee80000300800 */
[----:B------:R-:W3:Y:S04]  /*38a10*/  LDL.LU R50, [R1+0xf58] ;  /* 0x000f580001327983 */ /* 0x000ee80000300800 */
[----:B------:R-:W3:Y:S04]  /*38a20*/  LDL.LU.64 R20, [R1+0x7d0] ;  /* 0x0007d00001147983 */ /* 0x000ee80000300a00 */
[----:B------:R-:W3:Y:S04]  /*38a30*/  LDL.LU.64 R22, [R1+0x7d8] ;  /* 0x0007d80001167983 */ /* 0x000ee80000300a00 */
[----:B------:R-:W3:Y:S04]  /*38a40*/  LDL.LU.64 R40, [R1+0x7c0] ;  /* 0x0007c00001287983 */ /* 0x000ee80000300a00 */
[----:B------:R-:W3:Y:S01]  /*38a50*/  LDL.LU.64 R42, [R1+0x7c8] ;  /* 0x0007c800012a7983 */ /* 0x000ee20000300a00 */
[----:B------:R-:W-:-:S03]  /*38a60*/  IMAD R35, R60, 0x100, R59 ;  /* 0x000001003c237824 */ /* 0x000fc600078e023b */
[----:B------:R-:W3:Y:S04]  /*38a70*/  LDL.LU.64 R56, [R1+0x7b0] ;  /* 0x0007b00001387983 */ /* 0x000ee80000300a00 */
[----:B------:R-:W3:Y:S01]  /*38a80*/  LDL.LU.64 R58, [R1+0x7b8] ;  /* 0x0007b800013a7983 */ /* 0x000ee20000300a00 */
[----:B------:R-:W-:Y:S02]  /*38a90*/  F2FP.F16.E4M3.UNPACK_B R32, R32 ;  /* 0x00000020ff20723e */ /* 0x000fe400020006ff */
[----:B------:R-:W-:Y:S02]  /*38aa0*/  F2FP.F16.E4M3.UNPACK_B R33, R33 ;  /* 0x00000021ff21723e */ /* 0x000fe400020006ff */
[----:B------:R-:W-:Y:S02]  /*38ab0*/  F2FP.F16.E4M3.UNPACK_B R34, R34 ;  /* 0x00000022ff22723e */ /* 0x000fe400020006ff */
[----:B------:R-:W-:Y:S01]  /*38ac0*/  F2FP.F16.E4M3.UNPACK_B R35, R35 ;  /* 0x00000023ff23723e */ /* 0x000fe200020006ff */
[C---:B----4-:R-:W-:Y:S06]  /*38ad0*/  HMMA.16816.F32 R52, R36.reuse, R6, R52 ;  /* 0x000000062434723c */ /* 0x050fec0000001834 */
[C---:B--2---:R-:W-:Y:S06]  /*38ae0*/  HMMA.16816.F32 R24, R36.reuse, R4, R24 ;  /* 0x000000042418723c */ /* 0x044fec0000001818 */
[----:B---3--:R-:W-:Y:S06]  /*38af0*/  HMMA.16816.F32 R36, R36, R2, R44 ;  /* 0x000000022424723c */ /* 0x008fec000000182c */
[C---:B------:R-:W-:Y:S06]  /*38b00*/  HMMA.16816.F32 R20, R32.reuse, R16, R20 ;  /* 0x000000102014723c */ /* 0x040fec0000001814 */
[C---:B------:R-:W-:Y:S06]  /*38b10*/  HMMA.16816.F32 R40, R32.reuse, R14, R40 ;  /* 0x0000000e2028723c */ /* 0x040fec0000001828 */
[----:B------:R-:W-:Y:S01]  /*38b20*/  HMMA.16816.F32 R56, R32, R12, R56 ;  /* 0x0000000c2038723c */ /* 0x000fe20000001838 */
[----:B------:R0:W-:Y:S04]  /*38b30*/  STL.64 [R1+0x5a0], R52 ;  /* 0x0005a03401007387 */ /* 0x0001e80000100a00 */
[----:B------:R1:W-:Y:S04]  /*38b40*/  STL.64 [R1+0x5a8], R54 ;  /* 0x0005a83601007387 */ /* 0x0003e80000100a00 */
[----:B0-----:R-:W2:Y:S04]  /*38b50*/  LDL.LU.64 R52, [R1+0x7a0] ;  /* 0x0007a00001347983 */ /* 0x001ea80000300a00 */
[----:B-1----:R-:W2:Y:S04]  /*38b60*/  LDL.LU.64 R54, [R1+0x7a8] ;  /* 0x0007a80001367983 */ /* 0x002ea80000300a00 */
[----:B------:R-:W-:Y:S04]  /*38b70*/  STL.64 [R1+0x590], R24 ;  /* 0x0005901801007387 */ /* 0x000fe80000100a00 */
[----:B------:R0:W-:Y:S04]  /*38b80*/  STL.64 [R1+0x598], R26 ;  /* 0x0005981a01007387 */ /* 0x0001e80000100a00 */
[----:B0-----:R-:W3:Y:S04]  /*38b90*/  LDL.LU.64 R26, [R1+0x3198] ;  /* 0x00319800011a7983 */ /* 0x001ee80000300a00 */
[----:B------:R-:W3:Y:S04]  /*38ba0*/  LDL.LU.64 R24, [R1+0x3190] ;  /* 0x0031900001187983 */ /* 0x000ee80000300a00 */
[----:B------:R-:W4:Y:S04]  /*38bb0*/  LDL.LU.64 R44, [R1+0x790] ;  /* 0x00079000012c7983 */ /* 0x000f280000300a00 */
[----:B------:R-:W4:Y:S04]  /*38bc0*/  LDL.LU.64 R46, [R1+0x798] ;  /* 0x00079800012e7983 */ /* 0x000f280000300a00 */
[----:B------:R0:W-:Y:S04]  /*38bd0*/  STL.64 [R1+0x30], R36 ;  /* 0x0000302401007387 */ /* 0x0001e80000100a00 */
[----:B------:R1:W-:Y:S01]  /*38be0*/  STL.64 [R1+0x38], R38 ;  /* 0x0000382601007387 */ /* 0x0003e20000100a00 */
[----:B------:R-:W-:-:S03]  /*38bf0*/  IMAD.MOV.U32 R60, RZ, RZ, R43 ;  /* 0x000000ffff3c7224 */ /* 0x000fc600078e002b */
[----:B0-----:R-:W3:Y:S04]  /*38c00*/  LDL.LU R37, [R1+0xf44] ;  /* 0x000f440001257983 */ /* 0x001ee80000300800 */
[----:B-1----:R-:W3:Y:S04]  /*38c10*/  LDL.LU R38, [R1+0xf40] ;  /* 0x000f400001267983 */ /* 0x002ee80000300800 */
[----:B------:R-:W3:Y:S04]  /*38c20*/  LDL.LU R39, [R1+0xf4c] ;  /* 0x000f4c0001277983 */ /* 0x000ee80000300800 */
[----:B------:R-:W-:Y:S04]  /*38c30*/  STL.64 [R1+0x10], R20 ;  /* 0x0000101401007387 */ /* 0x000fe80000100a00 */
[----:B------:R0:W-:Y:S04]  /*38c40*/  STL.64 [R1+0x18], R22 ;  /* 0x0000181601007387 */ /* 0x0001e80000100a00 */
[----:B0-----:R-:W3:Y:S04]  /*38c50*/  LDL.LU.64 R22, [R1+0x3188] ;  /* 0x0031880001167983 */ /* 0x001ee80000300a00 */
[----:B------:R-:W3:Y:S04]  /*38c60*/  LDL.LU.64 R20, [R1+0x3180] ;  /* 0x0031800001147983 */ /* 0x000ee80000300a00 */
[----:B------:R-:W-:Y:S04]  /*38c70*/  STL.64 [R1], R40 ;  /* 0x0000002801007387 */ /* 0x000fe80000100a00 */
[----:B------:R0:W-:Y:S04]  /*38c80*/  STL [R1+0x8], R42 ;  /* 0x0000082a01007387 */ /* 0x0001e80000100800 */
[----:B0-----:R-:W3:Y:S04]  /*38c90*/  LDL.LU.64 R42, [R1+0x3178] ;  /* 0x00317800012a7983 */ /* 0x001ee80000300a00 */
[----:B------:R-:W3:Y:S04]  /*38ca0*/  LDL.LU.64 R40, [R1+0x3170] ;  /* 0x0031700001287983 */ /* 0x000ee80000300a00 */
[----:B------:R-:W-:Y:S04]  /*38cb0*/  STL.64 [R1+0x2d40], R58 ;  /* 0x002d403a01007387 */ /* 0x000fe80000100a00 */
[----:B------:R0:W-:Y:S04]  /*38cc0*/  STL.64 [R1+0x2d38], R56 ;  /* 0x002d383801007387 */ /* 0x0001e80000100a00 */
[----:B0-----:R-:W3:Y:S04]  /*38cd0*/  LDL.LU.64 R56, [R1+0x780] ;  /* 0x0007800001387983 */ /* 0x001ee80000300a00 */
[----:B------:R-:W3:Y:S04]  /*38ce0*/  LDL.LU.64 R58, [R1+0x788] ;  /* 0x00078800013a7983 */ /* 0x000ee80000300a00 */
[----:B------:R-:W3:Y:S04]  /*38cf0*/  LDL.LU.64 R12, [R1+0x770] ;  /* 0x00077000010c7983 */ /* 0x000ee80000300a00 */
[----:B------:R-:W3:Y:S01]  /*38d00*/  LDL.LU.64 R14, [R1+0x778] ;  /* 0x00077800010e7983 */ /* 0x000ee20000300a00 */
[C---:B--2---:R-:W-:Y:S06]  /*38d10*/  HMMA.16816.F32 R52, R32.reuse, R10, R52 ;  /* 0x0000000a2034723c */ /* 0x044fec0000001834 */
[----:B----4-:R-:W-:-:S15]  /*38d20*/  HMMA.16816.F32 R44, R32, R8, R44 ;  /* 0x00000008202c723c */ /* 0x010fde000000182c */
[----:B------:R-:W-:-:S02]  /*38d30*/  NOP ;  /* 0x0000000000007918 */ /* 0x000fc40000000000 */
[----:B------:R-:W-:Y:S04]  /*38d40*/  STL [R1+0x2d34], R53 ;  /* 0x002d343501007387 */ /* 0x000fe80000100800 */
[----:B------:R0:W-:Y:S04]  /*38d50*/  STL [R1+0x2d30], R54 ;  /* 0x002d303601007387 */ /* 0x0001e80000100800 */
[----:B------:R-:W-:Y:S04]  /*38d60*/  STL [R1+0x2d2c], R55 ;  /* 0x002d2c3701007387 */ /* 0x000fe80000100800 */
[----:B0-----:R-:W2:Y:S04]  /*38d70*/  LDL.LU R54, [R1+0x9a0] ;  /* 0x0009a00001367983 */ /* 0x001ea80000300800 */
[----:B------:R-:W4:Y:S04]  /*38d80*/  LDL.LU R53, [R1+0x9a4] ;  /* 0x0009a40001357983 */ /* 0x000f280000300800 */
[----:B------:R-:W-:Y:S01]  /*38d90*/  STL [R1+0x2d28], R47 ;  /* 0x002d282f01007387 */ /* 0x000fe20000100800 */
[----:B---3--:R-:W-:-:S15]  /*38da0*/  HMMA.16816.F32 R8, R32, R6, R56 ;  /* 0x000000062008723c */ /* 0x008fde0000001838 */
[----:B------:R-:W-:-:S08]  /*38db0*/  NOP ;  /* 0x0000000000007918 */ /* 0x000fd00000000000 */
[----:B------:R-:W-:Y:S04]  /*38dc0*/  STL.64 [R1+0x2d50], R10 ;  /* 0x002d500a01007387 */ /* 0x000fe80000100a00 */
[----:B------:R0:W-:Y:S04]  /*38dd0*/  STL.64 [R1+0x2d48], R8 ;  /* 0x002d480801007387 */ /* 0x0001e80000100a00 */
[----:B0-----:R-:W3:Y:S04]  /*38de0*/  LDL.LU.64 R8, [R1+0x580] ;  /* 0x0005800001087983 */ /* 0x001ee80000300a00 */
[----:B------:R-:W3:Y:S04]  /*38df0*/  LDL.LU.64 R10, [R1+0x588] ;  /* 0x00058800010a7983 */ /* 0x000ee80000300a00 */
[----:B------:R-:W4:Y:S04]  /*38e00*/  LDL.LU R16, [R1+0x9b0] ;  /* 0x0009b00001107983 */ /* 0x000f280000300800 */
[----:B------:R-:W4:Y:S04]  /*38e10*/  LDL.LU R17, [R1+0x9b4] ;  /* 0x0009b40001117983 */ /* 0x000f280000300800 */
[----:B------:R-:W4:Y:S04]  /*38e20*/  LDL.LU R7, [R1+0x9c0] ;  /* 0x0009c00001077983 */ /* 0x000f280000300800 */
[----:B------:R-:W4:Y:S04]  /*38e30*/  LDL.LU R56, [R1+0x9c4] ;  /* 0x0009c40001387983 */ /* 0x000f280000300800 */
[----:B------:R-:W4:Y:S01]  /*38e40*/  LDL.LU R57, [R1+0xf64] ;  /* 0x000f640001397983 */ /* 0x000f220000300800 */
[----:B------:R-:W-:-:S03]  /*38e50*/  IMAD R36, R38, 0x100, R37 ;  /* 0x0000010026247824 */ /* 0x000fc600078e0225 */
[----:B------:R-:W4:Y:S01]  /*38e60*/  LDL.LU R58, [R1+0xf60] ;  /* 0x000f6000013a7983 */ /* 0x000f220000300800 */
[----:B------:R-:W-:-:S03]  /*38e70*/  IMAD R37, R61, 0x100, R39 ;  /* 0x000001003d257824 */ /* 0x000fc600078e0227 */
[----:B------:R-:W4:Y:S01]  /*38e80*/  LDL.LU R59, [R1+0xf6c] ;  /* 0x000f6c00013b7983 */ /* 0x000f220000300800 */
[----:B------:R-:W-:-:S03]  /*38e90*/  IMAD R38, R18, 0x100, R0 ;  /* 0x0000010012267824 */ /* 0x000fc600078e0200 */
[----:B------:R-:W4:Y:S04]  /*38ea0*/  LDL.LU R61, [R1+0xf68] ;  /* 0x000f6800013d7983 */ /* 0x000f280000300800 */
[----:B------:R-:W4:Y:S04]  /*38eb0*/  LDL.LU R0, [R1+0xf74] ;  /* 0x000f740001007983 */ /* 0x000f280000300800 */
[----:B------:R-:W4:Y:S01]  /*38ec0*/  LDL.LU R18, [R1+0xf70] ;  /* 0x000f700001127983 */ /* 0x000f220000300800 */
[----:B------:R-:W-:Y:S01]  /*38ed0*/  IMAD R39, R50, 0x100, R51 ;  /* 0x0000010032277824 */ /* 0x000fe200078e0233 */
[----:B------:R-:W-:Y:S01]  /*38ee0*/  HMMA.16816.F32 R12, R32, R4, R12 ;  /* 0x00000004200c723c */ /* 0x000fe2000000180c */
[----:B------:R-:W-:-:S02]  /*38ef0*/  F2FP.F16.E4M3.UNPACK_B R36, R36 ;  /* 0x00000024ff24723e */ /* 0x000fc400020006ff */
[----:B------:R-:W-:Y:S02]  /*38f00*/  F2FP.F16.E4M3.UNPACK_B R37, R37 ;  /* 0x00000025ff25723e */ /* 0x000fe400020006ff */
[----:B------:R-:W-:Y:S02]  /*38f10*/  F2FP.F16.E4M3.UNPACK_B R38, R38 ;  /* 0x00000026ff26723e */ /* 0x000fe400020006ff */
[----:B------:R-:W-:Y:S02]  /*38f20*/  F2FP.F16.E4M3.UNPACK_B R39, R39 ;  /* 0x00000027ff27723e */ /* 0x000fe400020006ff */
[----:B------:R-:W-:Y:S02]  /*38f30*/  F2FP.F16.E4M3.UNPACK_B R4, R49.H1 ;  /* 0x00000031ff04723e */ /* 0x000fe400030006ff */
[----:B------:R-:W-:-:S12]  /*38f40*/  F2FP.F16.E4M3.UNPACK_B R5, R48.H1 ;  /* 0x00000030ff05723e */ /* 0x000fd800030006ff */
[----:B------:R-:W-:Y:S04]  /*38f50*/  STL.64 [R1+0x2d60], R14 ;  /* 0x002d600e01007387 */ /* 0x000fe80000100a00 */
[----:B------:R-:W-:Y:S01]  /*38f60*/  STL.64 [R1+0x2d58], R12 ;  /* 0x002d580c01007387 */ /* 0x000fe20000100a00 */
[----:B---3--:R-:W-:Y:S06]  /*38f70*/  HMMA.16816.F32 R48, R32, R2, R8 ;  /* 0x000000022030723c */ /* 0x008fec0000001808 */
[----:B------:R-:W-:Y:S01]  /*38f80*/  HMMA.16816.F32 R8, R36, R4, R40 ;  /* 0x000000042408723c */ /* 0x000fe20000001828 */
[----:B--2---:R-:W-:-:S02]  /*38f90*/  F2FP.F16.E4M3.UNPACK_B R2, R54.H1 ;  /* 0x00000036ff02723e */ /* 0x004fc400030006ff */
[----:B----4-:R-:W-:-:S15]  /*38fa0*/  F2FP.F16.E4M3.UNPACK_B R3, R53.H1 ;  /* 0x00000035ff03723e */ /* 0x010fde00030006ff */
[----:B------:R-:W-:-:S06]  /*38fb0*/  NOP ;  /* 0x0000000000007918 */ /* 0x000fcc0000000000 */
[----:B------:R-:W-:Y:S02]  /*38fc0*/  IMAD.MOV.U32 R43, RZ, RZ, R8 ;  /* 0x000000ffff2b7224 */ /* 0x000fe400078e0008 */
[----:B------:R-:W-:Y:S02]  /*38fd0*/  IMAD.MOV.U32 R42, RZ, RZ, R9 ;  /* 0x000000ffff2a7224 */ /* 0x000fe400078e0009 */
[----:B------:R-:W-:Y:S02]  /*38fe0*/  IMAD.MOV.U32 R41, RZ, RZ, R10 ;  /* 0x000000ffff297224 */ /* 0x000fe400078e000a */
[----:B------:R-:W-:Y:S02]  /*38ff0*/  IMAD.MOV.U32 R40, RZ, RZ, R11 ;  /* 0x000000ffff287224 */ /* 0x000fe400078e000b */
[----:B------:R-:W-:Y:S01]  /*39000*/  HMMA.16816.F32 R8, R36, R2, R20 ;  /* 0x000000022408723c */ /* 0x000fe20000001814 */
[----:B------:R-:W-:Y:S02]  /*39010*/  F2FP.F16.E4M3.UNPACK_B R16, R16.H1 ;  /* 0x00000010ff10723e */ /* 0x000fe400030006ff */
[----:B------:R-:W-:Y:S01]  /*39020*/  F2FP.F16.E4M3.UNPACK_B R17, R17.H1 ;  /* 0x00000011ff11723e */ /* 0x000fe200030006ff */
[----:B------:R-:W-:Y:S04]  /*39030*/  STL.64 [R1+0x2d70], R50 ;  /* 0x002d703201007387 */ /* 0x000fe80000100a00 */
[----:B------:R-:W-:Y:S04]  /*39040*/  STL.64 [R1+0x2d68], R48 ;  /* 0x002d683001007387 */ /* 0x000fe80000100a00 */
[----:B------:R-:W-:-:S12]  /*39050*/  STL.64 [R1+0x2d80], R42 ;  /* 0x002d802a01007387 */ /* 0x000fd80000100a00 */
[----:B------:R-:W-:Y:S02]  /*39060*/  IMAD.MOV.U32 R53, RZ, RZ, R8 ;  /* 0x000000ffff357224 */ /* 0x000fe400078e0008 */
[----:B------:R-:W-:Y:S02]  /*39070*/  IMAD.MOV.U32 R54, RZ, RZ, R9 ;  /* 0x000000ffff367224 */ /* 0x000fe400078e0009 */
[----:B------:R-:W-:Y:S02]  /*39080*/  IMAD.MOV.U32 R55, RZ, RZ, R10 ;  /* 0x000000ffff377224 */ /* 0x000fe400078e000a */
[----:B------:R-:W-:Y:S02]  /*39090*/  IMAD.MOV.U32 R47, RZ, RZ, R11 ;  /* 0x000000ffff2f7224 */ /* 0x000fe400078e000b */
[----:B------:R-:W-:Y:S01]  /*390a0*/  HMMA.16816.F32 R8, R36, R16, R24 ;  /* 0x000000102408723c */ /* 0x000fe20000001818 */
[----:B------:R-:W-:Y:S04]  /*390b0*/  STL.64 [R1+0x2d78], R40 ;  /* 0x002d782801007387 */ /* 0x000fe80000100a00 */
[----:B------:R-:W-:Y:S04]  /*390c0*/  STL.64 [R1+0x2da0], R46 ;  /* 0x002da02e01007387 */ /* 0x000fe80000100a00 */
[----:B------:R-:W-:Y:S01]  /*390d0*/  STL.64 [R1+0x2d98], R44 ;  /* 0x002d982c01007387 */ /* 0x000fe20000100a00 */
[----:B------:R-:W-:-:S03]  /*390e0*/  IMAD R18, R18, 0x100, R0 ;  /* 0x0000010012127824 */ /* 0x000fc600078e0200 */
[----:B------:R-:W-:Y:S04]  /*390f0*/  STL.64 [R1+0x2d90], R54 ;  /* 0x002d903601007387 */ /* 0x000fe80000100a00 */
[----:B------:R-:W-:Y:S06]  /*39100*/  STL.64 [R1+0x2d88], R52 ;  /* 0x002d883401007387 */ /* 0x000fec0000100a00 */
[----:B------:R0:W-:Y:S04]  /*39110*/  STL.64 [R1+0x780], R8 ;  /* 0x0007800801007387 */ /* 0x0001e80000100a00 */
[----:B------:R1:W-:Y:S04]  /*39120*/  STL.64 [R1+0x788], R10 ;  /* 0x0007880a01007387 */ /* 0x0003e80000100a00 */
[----:B------:R-:W-:Y:S04]  /*39130*/  STL.64 [R1+0x3148], R18 ;  /* 0x0031481201007387 */ /* 0x000fe80000100a00 */
[----:B------:R-:W-:Y:S01]  /*39140*/  STL.64 [R1+0x3140], R16 ;  /* 0x0031401001007387 */ /* 0x000fe20000100a00 */
[----:B0-----:R-:W-:-:S02]  /*39150*/  IMAD.MOV.U32 R8, RZ, RZ, R31 ;  /* 0x000000ffff087224 */ /* 0x001fc400078e001f */
[----:B-1----:R-:W-:Y:S02]  /*39160*/  IMAD.MOV.U32 R10, RZ, RZ, R29 ;  /* 0x000000ffff0a7224 */ /* 0x002fe400078e001d */
[----:B------:R-:W-:Y:S01]  /*39170*/  IMAD.MOV.U32 R11, RZ, RZ, R28 ;  /* 0x000000ffff0b7224 */ /* 0x000fe200078e001c */
[----:B------:R-:W2:Y:S01]  /*39180*/  LDL.LU R31, [R1+0x316c] ;  /* 0x00316c00011f7983 */ /* 0x000ea20000300800 */
[----:B------:R-:W-:-:S03]  /*39190*/  IMAD.MOV.U32 R9, RZ, RZ, R30 ;  /* 0x000000ffff097224 */ /* 0x000fc600078e001e */
[----:B------:R-:W3:Y:S04]  /*391a0*/  LDL.LU R30, [R1+0x3168] ;  /* 0x00316800011e7983 */ /* 0x000ee80000300800 */
[----:B------:R-:W4:Y:S04]  /*391b0*/  LDL.LU R29, [R1+0x3164] ;  /* 0x00316400011d7983 */ /* 0x000f280000300800 */
[----:B------:R-:W2:Y:S04]  /*391c0*/  LDL.LU R28, [R1+0x3160] ;  /* 0x00316000011c7983 */ /* 0x000ea80000300800 */
[----:B------:R-:W-:Y:S04]  /*391d0*/  STL.64 [R1+0x3128], R10 ;  /* 0x0031280a01007387 */ /* 0x000fe80000100a00 */
[----:B------:R0:W-:Y:S04]  /*391e0*/  STL.64 [R1+0x3120], R8 ;  /* 0x0031200801007387 */ /* 0x0001e80000100a00 */
[----:B------:R-:W3:Y:S04]  /*391f0*/  LDL.LU R32, [R1+0x530] ;  /* 0x0005300001207983 */ /* 0x000ee80000300800 */
[----:B------:R-:W3:Y:S04]  /*39200*/  LDL.LU R33, [R1+0x534] ;  /* 0x0005340001217983 */ /* 0x000ee80000300800 */
[----:B------:R-:W4:Y:S04]  /*39210*/  LDL.LU R34, [R1+0x538] ;  /* 0x0005380001227983 */ /* 0x000f280000300800 */
[----:B------:R-:W4:Y:S04]  /*39220*/  LDL.LU R35, [R1+0x53c] ;  /* 0x00053c0001237983 */ /* 0x000f280000300800 */
[----:B----4-:R-:W-:Y:S04]  /*39230*/  STL.64 [R1+0x3138], R34 ;  /* 0x0031382201007387 */ /* 0x010fe80000100a00 */
[----:B---3--:R1:W-:Y:S04]  /*39240*/  STL.64 [R1+0x3130], R32 ;  /* 0x0031302001007387 */ /* 0x0083e80000100a00 */
[----:B------:R-:W3:Y:S04]  /*39250*/  LDL.LU R40, [R1+0x550] ;  /* 0x0005500001287983 */ /* 0x000ee80000300800 */
[----:B------:R-:W3:Y:S04]  /*39260*/  LDL.LU R41, [R1+0x554] ;  /* 0x0005540001297983 */ /* 0x000ee80000300800 */
[----:B------:R-:W3:Y:S04]  /*39270*/  LDL.LU R42, [R1+0x558] ;  /* 0x00055800012a7983 */ /* 0x000ee80000300800 */
[----:B------:R-:W3:Y:S04]  /*39280*/  LDL.LU R43, [R1+0x55c] ;  /* 0x00055c00012b7983 */ /* 0x000ee80000300800 */
[----:B------:R-:W4:Y:S04]  /*39290*/  LDL.LU R52, [R1+0x570] ;  /* 0x0005700001347983 */ /* 0x000f280000300800 */
[----:B------:R-:W4:Y:S04]  /*392a0*/  LDL.LU R53, [R1+0x574] ;  /* 0x0005740001357983 */ /* 0x000f280000300800 */
[----:B------:R-:W4:Y:S04]  /*392b0*/  LDL.LU R54, [R1+0x578] ;  /* 0x0005780001367983 */ /* 0x000f280000300800 */
[----:B------:R-:W4:Y:S04]  /*392c0*/  LDL.LU R55, [R1+0x57c] ;  /* 0x00057c0001377983 */ /* 0x000f280000300800 */
[----:B0-----:R-:W3:Y:S04]  /*392d0*/  LDL.LU R8, [R1+0x750] ;  /* 0x0007500001087983 */ /* 0x001ee80000300800 */
[----:B------:R-:W3:Y:S04]  /*392e0*/  LDL.LU R9, [R1+0x754] ;  /* 0x0007540001097983 */ /* 0x000ee80000300800 */
[----:B------:R-:W3:Y:S04]  /*392f0*/  LDL.LU R10, [R1+0x758] ;  /* 0x00075800010a7983 */ /* 0x000ee80000300800 */
[----:B------:R-:W3:Y:S04]  /*39300*/  LDL.LU R11, [R1+0x75c] ;  /* 0x00075c00010b7983 */ /* 0x000ee80000300800 */
[----:B------:R-:W4:Y:S04]  /*39310*/  LDL.LU R24, [R1+0x9d0] ;  /* 0x0009d00001187983 */ /* 0x000f280000300800 */
[----:B------:R-:W3:Y:S04]  /*39320*/  LDL.LU R25, [R1+0x9d4] ;  /* 0x0009d40001197983 */ /* 0x000ee80000300800 */
        /* <DEDUP_REMOVED lines=10> */
[----:B-1----:R-:W3:Y:S04]  /*393d0*/  LDL.LU R32, [R1+0x760] ;  /* 0x0007600001207983 */ /* 0x002ee80000300800 */
[----:B------:R-:W3:Y:S04]  /*393e0*/  LDL.LU R33, [R1+0x764] ;  /* 0x0007640001217983 */ /* 0x000ee80000300800 */
[----:B------:R-:W3:Y:S04]  /*393f0*/  LDL.LU R34, [R1+0x768] ;  /* 0x0007680001227983 */ /* 0x000ee80000300800 */
[----:B------:R-:W3:Y:S04]  /*39400*/  LDL.LU R35, [R1+0x76c] ;  /* 0x00076c0001237983 */ /* 0x000ee80000300800 */
[----:B------:R-:W3:Y:S04]  /*39410*/  LDL.LU R44, [R1+0x560] ;  /* 0x00056000012c7983 */ /* 0x000ee80000300800 */
[----:B------:R-:W3:Y:S04]  /*39420*/  LDL.LU R45, [R1+0x564] ;  /* 0x00056400012d7983 */ /* 0x000ee80000300800 */
[----:B------:R-:W3:Y:S04]  /*39430*/  LDL.LU R46, [R1+0x568] ;  /* 0x00056800012e7983 */ /* 0x000ee80000300800 */
[----:B------:R-:W3:Y:S01]  /*39440*/  LDL.LU R47, [R1+0x56c] ;  /* 0x00056c00012f7983 */ /* 0x000ee20000300800 */
[----:B--2---:R-:W-:-:S02]  /*39450*/  IMAD.MOV.U32 R48, RZ, RZ, R28 ;  /* 0x000000ffff307224 */ /* 0x004fc400078e001c */
[----:B------:R-:W-:Y:S01]  /*39460*/  IMAD.MOV.U32 R49, RZ, RZ, R29 ;  /* 0x000000ffff317224 */ /* 0x000fe200078e001d */
[----:B------:R-:W2:Y:S04]  /*39470*/  LDL.LU R28, [R1+0x315c] ;  /* 0x00315c00011c7983 */ /* 0x000ea80000300800 */
[----:B------:R-:W2:Y:S01]  /*39480*/  LDL.LU R29, [R1+0x3158] ;  /* 0x00315800011d7983 */ /* 0x000ea20000300800 */
[----:B------:R-:W-:Y:S02]  /*39490*/  IMAD.MOV.U32 R50, RZ, RZ, R30 ;  /* 0x000000ffff327224 */ /* 0x000fe400078e001e */
[----:B------:R-:W-:Y:S01]  /*394a0*/  IMAD.MOV.U32 R51, RZ, RZ, R31 ;  /* 0x000000ffff337224 */ /* 0x000fe200078e001f */
[----:B------:R-:W2:Y:S04]  /*394b0*/  LDL.LU R30, [R1+0x3154] ;  /* 0x00315400011e7983 */ /* 0x000ea80000300800 */
[----:B------:R-:W2:Y:S01]  /*394c0*/  LDL.LU R31, [R1+0x3150] ;  /* 0x00315000011f7983 */ /* 0x000ea20000300800 */
[----:B------:R-:W-:-:S02]  /*394d0*/  F2FP.F16.E4M3.UNPACK_B R20, R7.H1 ;  /* 0x00000007ff14723e */ /* 0x000fc400030006ff */
[----:B------:R-:W-:Y:S01]  /*394e0*/  F2FP.F16.E4M3.UNPACK_B R21, R56.H1 ;  /* 0x00000038ff15723e */ /* 0x000fe200030006ff */
[----:B------:R-:W2:Y:S04]  /*394f0*/  LDL.LU R14, [R1+0xf84] ;  /* 0x000f8400010e7983 */ /* 0x000ea80000300800 */
[----:B------:R-:W2:Y:S01]  /*39500*/  LDL.LU R15, [R1+0xf80] ;  /* 0x000f8000010f7983 */ /* 0x000ea20000300800 */
[----:B------:R-:W-:-:S03]  /*39510*/  IMAD R6, R58, 0x100, R57 ;  /* 0x000001003a067824 */ /* 0x000fc600078e0239 */
[----:B------:R-:W2:Y:S04]  /*39520*/  LDL.LU R56, [R1+0xf8c] ;  /* 0x000f8c0001387983 */ /* 0x000ea80000300800 */
[----:B------:R-:W2:Y:S01]  /*39530*/  LDL.LU R57, [R1+0xf88] ;  /* 0x000f880001397983 */ /* 0x000ea20000300800 */
[----:B------:R-:W-:-:S03]  /*39540*/  IMAD R7, R61, 0x100, R59 ;  /* 0x000001003d077824 */ /* 0x000fc600078e023b */
[----:B------:R-:W2:Y:S04]  /*39550*/  LDL.LU R58, [R1+0xf94] ;  /* 0x000f9400013a7983 */ /* 0x000ea80000300800 */
[----:B------:R-:W2:Y:S04]  /*39560*/  LDL.LU R59, [R1+0xf90] ;  /* 0x000f9000013b7983 */ /* 0x000ea80000300800 */
[----:B------:R-:W2:Y:S04]  /*39570*/  LDL.LU R61, [R1+0xf9c] ;  /* 0x000f9c00013d7983 */ /* 0x000ea80000300800 */
[----:B------:R-:W2:Y:S01]  /*39580*/  LDL.LU R0, [R1+0xf98] ;  /* 0x000f980001007983 */ /* 0x000ea20000300800 */
[----:B----4-:R-:W-:-:S02]  /*39590*/  F2FP.F16.E4M3.UNPACK_B R24, R24.H1 ;  /* 0x00000018ff18723e */ /* 0x010fc400030006ff */
[----:B---3--:R-:W-:-:S07]  /*395a0*/  F2FP.F16.E4M3.UNPACK_B R25, R25.H1 ;  /* 0x00000019ff19723e */ /* 0x008fce00030006ff */
[C---:B------:R-:W-:Y:S06]  /*395b0*/  HMMA.16816.F32 R16, R36.reuse, R24, R16 ;  /* 0x000000182410723c */ /* 0x040fec0000001810 */
[----:B--2---:R-:W-:-:S15]  /*395c0*/  HMMA.16816.F32 R28, R36, R20, R28 ;  /* 0x00000014241c723c */ /* 0x004fde000000181c */
[----:B------:R-:W-:-:S08]  /*395d0*/  NOP ;  /* 0x0000000000007918 */ /* 0x000fd00000000000 */
[----:B------:R-:W-:Y:S04]  /*395e0*/  STL.64 [R1+0x790], R28 ;  /* 0x0007901c01007387 */ /* 0x000fe80000100a00 */
[----:B------:R0:W-:Y:S04]  /*395f0*/  STL.64 [R1+0x798], R30 ;  /* 0x0007981e01007387 */ /* 0x0001e80000100a00 */
[----:B0-----:R-:W2:Y:S04]  /*39600*/  LDL.LU R31, [R1+0xf7c] ;  /* 0x000f7c00011f7983 */ /* 0x001ea80000300800 */
[----:B------:R-:W-:Y:S04]  /*39610*/  STL.64 [R1+0x7a0], R16 ;  /* 0x0007a01001007387 */ /* 0x000fe80000100a00 */
[----:B------:R0:W-:Y:S04]  /*39620*/  STL.64 [R1+0x7a8], R18 ;  /* 0x0007a81201007387 */ /* 0x0001e80000100a00 */
[----:B0-----:R-:W3:Y:S01]  /*39630*/  LDL.LU.64 R18, [R1+0x3148] ;  /* 0x0031480001127983 */ /* 0x001ee20000300a00 */
[----:B------:R-:W-:-:S02]  /*39640*/  F2FP.F16.E4M3.UNPACK_B R22, R22.H1 ;  /* 0x00000016ff16723e */ /* 0x000fc400030006ff */
[----:B------:R-:W-:Y:S01]  /*39650*/  F2FP.F16.E4M3.UNPACK_B R23, R23.H1 ;  /* 0x00000017ff17723e */ /* 0x000fe200030006ff */
[----:B------:R-:W4:Y:S06]  /*39660*/  LDL.LU.64 R16, [R1+0x3140] ;  /* 0x0031400001107983 */ /* 0x000f2c0000300a00 */
[----:B------:R-:W-:-:S15]  /*39670*/  HMMA.16816.F32 R32, R36, R22, R32 ;  /* 0x000000162420723c */ /* 0x000fde0000001820 */
[----:B------:R-:W-:-:S08]  /*39680*/  NOP ;  /* 0x0000000000007918 */ /* 0x000fd00000000000 */
[----:B------:R-:W-:Y:S04]  /*39690*/  STL.64 [R1+0x980], R32 ;  /* 0x0009802001007387 */ /* 0x000fe80000100a00 */
[----:B------:R0:W-:Y:S04]  /*396a0*/  STL.64 [R1+0x988], R34 ;  /* 0x0009882201007387 */ /* 0x0001e80000100a00 */
[----:B0-----:R-:W4:Y:S04]  /*396b0*/  LDL.LU.64 R34, [R1+0x3138] ;  /* 0x0031380001227983 */ /* 0x001f280000300a00 */
[----:B------:R-:W4:Y:S01]  /*396c0*/  LDL.LU.64 R32, [R1+0x3130] ;  /* 0x0031300001207983 */ /* 0x000f220000300a00 */
[----:B------:R-:W-:-:S02]  /*396d0*/  F2FP.F16.E4M3.UNPACK_B R28, R6 ;  /* 0x00000006ff1c723e */ /* 0x000fc400020006ff */
[----:B------:R-:W-:Y:S02]  /*396e0*/  F2FP.F16.E4M3.UNPACK_B R29, R7 ;  /* 0x00000007ff1d723e */ /* 0x000fe400020006ff */
[----:B------:R-:W-:Y:S02]  /*396f0*/  F2FP.F16.E4M3.UNPACK_B R6, R12.H1 ;  /* 0x0000000cff06723e */ /* 0x000fe400030006ff */
[----:B------:R-:W-:Y:S02]  /*39700*/  F2FP.F16.E4M3.UNPACK_B R7, R13.H1 ;  /* 0x0000000dff07723e */ /* 0x000fe400030006ff */
[----:B---3--:R-:W-:Y:S02]  /*39710*/  F2FP.F16.E4M3.UNPACK_B R30, R18 ;  /* 0x00000012ff1e723e */ /* 0x008fe400020006ff */
[----:B------:R-:W-:Y:S02]  /*39720*/  F2FP.F16.E4M3.UNPACK_B R18, R27.H1 ;  /* 0x0000001bff12723e */ /* 0x000fe400030006ff */
[----:B------:R-:W-:-:S07]  /*39730*/  F2FP.F16.E4M3.UNPACK_B R19, R19.H1 ;  /* 0x00000013ff13723e */ /* 0x000fce00030006ff */
[----:B------:R-:W-:-:S15]  /*39740*/  HMMA.16816.F32 R8, R36, R18, R8 ;  /* 0x000000122408723c */ /* 0x000fde0000001808 */
[----:B------:R-:W-:-:S08]  /*39750*/  NOP ;  /* 0x0000000000007918 */ /* 0x000fd00000000000 */
[----:B------:R-:W-:Y:S04]  /*39760*/  STL.64 [R1+0x970], R8 ;  /* 0x0009700801007387 */ /* 0x000fe80000100a00 */
[----:B------:R0:W-:Y:S04]  /*39770*/  STL.64 [R1+0x978], R10 ;  /* 0x0009780a01007387 */ /* 0x0001e80000100a00 */
[----:B0-----:R-:W3:Y:S04]  /*39780*/  LDL.LU.64 R10, [R1+0x3128] ;  /* 0x00312800010a7983 */ /* 0x001ee80000300a00 */
[----:B------:R-:W3:Y:S01]  /*39790*/  LDL.LU.64 R8, [R1+0x3120] ;  /* 0x0031200001087983 */ /* 0x000ee20000300a00 */
[----:B--2---:R-:W-:Y:S01]  /*397a0*/  IMAD R31, R26, 0x100, R31 ;  /* 0x000001001a1f7824 */ /* 0x004fe200078e021f */
[----:B------:R-:W-:Y:S04]  /*397b0*/  HMMA.16816.F32 R52, R36, R6, R52 ;  /* 0x000000062434723c */ /* 0x000fe80000001834 */
[----:B------:R-:W-:-:S07]  /*397c0*/  F2FP.F16.E4M3.UNPACK_B R31, R31 ;  /* 0x0000001fff1f723e */ /* 0x000fce00020006ff */
[C---:B------:R-:W-:Y:S01]  /*397d0*/  HMMA.16816.F32 R36, R28.reuse, R4, R44 ;  /* 0x000000041c24723c */ /* 0x040fe2000000182c */
[----:B------:R-:W-:Y:S11]  /*397e0*/  STL.64 [R1+0x3108], R6 ;  /* 0x0031080601007387 */ /* 0x000ff60000100a00 */
[----:B------:R-:W-:Y:S04]  /*397f0*/  STL.64 [R1+0x760], R52 ;  /* 0x0007603401007387 */ /* 0x000fe80000100a00 */
[----:B------:R-:W-:Y:S04]  /*39800*/  STL.64 [R1+0x768], R54 ;  /* 0x0007683601007387 */ /* 0x000fe80000100a00 */
[----:B------:R4:W-:Y:S04]  /*39810*/  STL.64 [R1+0x3100], R4 ;  /* 0x0031000401007387 */ /* 0x0009e80000100a00 */
[----:B------:R-:W-:Y:S04]  /*39820*/  STL.64 [R1+0x570], R36 ;  /* 0x0005702401007387 */ /* 0x000fe80000100a00 */
[----:B------:R0:W-:Y:S01]  /*39830*/  STL.64 [R1+0x578], R38 ;  /* 0x0005782601007387 */ /* 0x0001e20000100a00 */
[C---:B----4-:R-:W-:Y:S06]  /*39840*/  HMMA.16816.F32 R4, R28.reuse, R16, R48 ;  /* 0x000000101c04723c */ /* 0x050fec0000001830 */
[----:B0-----:R-:W-:Y:S01]  /*39850*/  HMMA.16816.F32 R36, R28, R2, R40 ;  /* 0x000000021c24723c */ /* 0x001fe20000001828 */
[----:B------:R-:W-:-:S15]  /*39860*/  STL.64 [R1+0x3118], R18 ;  /* 0x0031181201007387 */ /* 0x000fde0000100a00 */
[----:B------:R-:W-:-:S07]  /*39870*/  NOP ;  /* 0x0000000000007918 */ /* 0x000fce0000000000 */
[----:B------:R-:W-:Y:S04]  /*39880*/  STL.64 [R1+0x560], R36 ;  /* 0x0005602401007387 */ /* 0x000fe80000100a00 */
[----:B------:R-:W-:Y:S04]  /*39890*/  STL.64 [R1+0x568], R38 ;  /* 0x0005682601007387 */ /* 0x000fe80000100a00 */
[----:B------:R-:W-:Y:S04]  /*398a0*/  STL.64 [R1+0x3110], R16 ;  /* 0x0031101001007387 */ /* 0x000fe80000100a00 */
[----:B------:R-:W-:Y:S04]  /*398b0*/  STL.64 [R1+0x550], R4 ;  /* 0x0005500401007387 */ /* 0x000fe80000100a00 */
[----:B------:R0:W-:Y:S02]  /*398c0*/  STL.64 [R1+0x558], R6 ;  /* 0x0005580601007387 */ /* 0x0001e40000100a00 */
[----:B0-----:R-:W-:-:S15]  /*398d0*/  HMMA.16816.F32 R4, R28, R20, R32 ;  /* 0x000000141c04723c */ /* 0x001fde0000001820 */
[----:B------:R-:W-:-:S08]  /*398e0*/  NOP ;  /* 0x0000000000007918 */ /* 0x000fd00000000000 */
[----:B------:R-:W-:Y:S04]  /*398f0*/  STL.64 [R1+0x540], R4 ;  /* 0x0005400401007387 */ /* 0x000fe80000100a00 */
[----:B------:R3:W-:Y:S02]  /*39900*/  STL.64 [R1+0x548], R6 ;  /* 0x0005480601007387 */ /* 0x0007e40000100a00 */
[----:B---3--:R-:W-:-:S15]  /*39910*/  HMMA.16816.F32 R4, R28, R24, R8 ;  /* 0x000000181c04723c */ /* 0x008fde0000001808 */
[----:B------:R-:W-:-:S08]  /*39920*/  NOP ;  /* 0x0000000000007918 */ /* 0x000fd00000000000 */
[----:B------:R-:W-:Y:S04]  /*39930*/  STL.64 [R1+0x530], R4 ;  /* 0x0005300401007387 */ /* 0x000fe80000100a00 */
[----:B------:R-:W-:Y:S04]  /*39940*/  STL.64 [R1+0x538], R6 ;  /* 0x0005380601007387 */ /* 0x000fe80000100a00 */
[----:B------:R-:W2:Y:S04]  /*39950*/  LDL.LU R8, [R1+0x480] ;  /* 0x0004800001087983 */ /* 0x000ea80000300800 */
[----:B------:R-:W2:Y:S04]  /*39960*/  LDL.LU R9, [R1+0x484] ;  /* 0x0004840001097983 */ /* 0x000ea80000300800 */
[----:B------:R-:W3:Y:S04]  /*39970*/  LDL.LU R10, [R1+0x488] ;  /* 0x00048800010a7983 */ /* 0x000ee80000300800 */
[----:B------:R-:W3:Y:S04]  /*39980*/  LDL.LU R11, [R1+0x48c] ;  /* 0x00048c00010b7983 */ /* 0x000ee80000300800 */
[----:B---3--:R-:W-:Y:S04]  /*39990*/  STL.64 [R1+0x30a8], R10 ;  /* 0x0030a80a01007387 */ /* 0x008fe80000100a00 */
[----:B--2---:R0:W-:Y:S04]  /*399a0*/  STL.64 [R1+0x30a0], R8 ;  /* 0x0030a00801007387 */ /* 0x0041e80000100a00 */
        /* <DEDUP_REMOVED lines=12> */
[----:B0-----:R-:W3:Y:S04]  /*39a70*/  LDL.LU R8, [R1+0x4c0] ;  /* 0x0004c00001087983 */ /* 0x001ee80000300800 */
[----:B------:R-:W3:Y:S04]  /*39a80*/  LDL.LU R9, [R1+0x4c4] ;  /* 0x0004c40001097983 */ /* 0x000ee80000300800 */
[----:B------:R-:W4:Y:S04]  /*39a90*/  LDL.LU R10, [R1+0x4c8] ;  /* 0x0004c800010a7983 */ /* 0x000f280000300800 */
[----:B------:R-:W4:Y:S04]  /*39aa0*/  LDL.LU R11, [R1+0x4cc] ;  /* 0x0004cc00010b7983 */ /* 0x000f280000300800 */
[----:B----4-:R-:W-:Y:S04]  /*39ab0*/  STL.64 [R1+0x30d8], R10 ;  /* 0x0030d80a01007387 */ /* 0x010fe80000100a00 */
[----:B---3--:R0:W-:Y:S04]  /*39ac0*/  STL.64 [R1+0x30d0], R8 ;  /* 0x0030d00801007387 */ /* 0x0081e80000100a00 */
[----:B-1----:R-:W3:Y:S04]  /*39ad0*/  LDL.LU R48, [R1+0x4d0] ;  /* 0x0004d00001307983 */ /* 0x002ee80000300800 */
[----:B------:R-:W3:Y:S04]  /*39ae0*/  LDL.LU R49, [R1+0x4d4] ;  /* 0x0004d40001317983 */ /* 0x000ee80000300800 */
[----:B------:R-:W4:Y:S04]  /*39af0*/  LDL.LU R50, [R1+0x4d8] ;  /* 0x0004d80001327983 */ /* 0x000f280000300800 */
[----:B------:R-:W4:Y:S04]  /*39b00*/  LDL.LU R51, [R1+0x4dc] ;  /* 0x0004dc0001337983 */ /* 0x000f280000300800 */
[----:B----4-:R-:W-:Y:S04]  /*39b10*/  STL.64 [R1+0x30e8], R50 ;  /* 0x0030e83201007387 */ /* 0x010fe80000100a00 */
[----:B---3--:R1:W-:Y:S04]  /*39b20*/  STL.64 [R1+0x30e0], R48 ;  /* 0x0030e03001007387 */ /* 0x0083e80000100a00 */
[----:B--2---:R-:W2:Y:S04]  /*39b30*/  LDL.LU R40, [R1+0x4e0] ;  /* 0x0004e00001287983 */ /* 0x004ea80000300800 */
[----:B------:R-:W2:Y:S04]  /*39b40*/  LDL.LU R41, [R1+0x4e4] ;  /* 0x0004e40001297983 */ /* 0x000ea80000300800 */
[----:B------:R-:W3:Y:S04]  /*39b50*/  LDL.LU R42, [R1+0x4e8] ;  /* 0x0004e800012a7983 */ /* 0x000ee80000300800 */
[----:B------:R-:W3:Y:S04]  /*39b60*/  LDL.LU R43, [R1+0x4ec] ;  /* 0x0004ec00012b7983 */ /* 0x000ee80000300800 */
[----:B---3--:R-:W-:Y:S04]  /*39b70*/  STL.64 [R1+0x30f8], R42 ;  /* 0x0030f82a01007387 */ /* 0x008fe80000100a00 */
[----:B--2---:R2:W-:Y:S04]  /*39b80*/  STL.64 [R1+0x30f0], R40 ;  /* 0x0030f02801007387 */ /* 0x0045e80000100a00 */
[----:B0-----:R-:W3:Y:S04]  /*39b90*/  LDL.LU R8, [R1+0x4f0] ;  /* 0x0004f00001087983 */ /* 0x001ee80000300800 */
[----:B------:R-:W3:Y:S04]  /*39ba0*/  LDL.LU R9, [R1+0x4f4] ;  /* 0x0004f40001097983 */ /* 0x000ee80000300800 */
[----:B------:R-:W3:Y:S04]  /*39bb0*/  LDL.LU R10, [R1+0x4f8] ;  /* 0x0004f800010a7983 */ /* 0x000ee80000300800 */
[----:B------:R-:W3:Y:S04]  /*39bc0*/  LDL.LU R11, [R1+0x4fc] ;  /* 0x0004fc00010b7983 */ /* 0x000ee80000300800 */
[----:B-1----:R-:W4:Y:S04]  /*39bd0*/  LDL.LU R48, [R1+0x500] ;  /* 0x0005000001307983 */ /* 0x002f280000300800 */
[----:B------:R-:W4:Y:S04]  /*39be0*/  LDL.LU R49, [R1+0x504] ;  /* 0x0005040001317983 */ /* 0x000f280000300800 */
[----:B------:R-:W4:Y:S04]  /*39bf0*/  LDL.LU R50, [R1+0x508] ;  /* 0x0005080001327983 */ /* 0x000f280000300800 */
[----:B------:R-:W4:Y:S04]  /*39c00*/  LDL.LU R51, [R1+0x50c] ;  /* 0x00050c0001337983 */ /* 0x000f280000300800 */
        /* <DEDUP_REMOVED lines=8> */
[----:B--2---:R-:W2:Y:S04]  /*39c90*/  LDL.LU R40, [R1+0x510] ;  /* 0x0005100001287983 */ /* 0x004ea80000300800 */
        /* <DEDUP_REMOVED lines=18> */
[----:B------:R-:W-:-:S03]  /*39dc0*/  IMAD R32, R15, 0x100, R14 ;  /* 0x000001000f207824 */ /* 0x000fc600078e020e */
        /* <DEDUP_REMOVED lines=11> */
[----:B------:R-:W2:Y:S01]  /*39e80*/  LDL.LU R0, [R1+0xfc0] ;  /* 0x000fc00001007983 */ /* 0x000ea20000300800 */
[----:B----4-:R-:W-:-:S15]  /*39e90*/  HMMA.16816.F32 R16, R28, R22, R16 ;  /* 0x000000161c10723c */ /* 0x010fde0000001810 */
[----:B------:R-:W-:-:S08]  /*39ea0*/  NOP ;  /* 0x0000000000007918 */ /* 0x000fd00000000000 */
[----:B------:R-:W-:Y:S04]  /*39eb0*/  STL.64 [R1+0x960], R16 ;  /* 0x0009601001007387 */ /* 0x000fe80000100a00 */
[----:B------:R0:W-:Y:S04]  /*39ec0*/  STL.64 [R1+0x968], R18 ;  /* 0x0009681201007387 */ /* 0x0001e80000100a00 */
[----:B0-----:R-:W3:Y:S04]  /*39ed0*/  LDL.LU.64 R18, [R1+0x3118] ;  /* 0x0031180001127983 */ /* 0x001ee80000300a00 */
[----:B------:R-:W4:Y:S01]  /*39ee0*/  LDL.LU.64 R16, [R1+0x3110] ;  /* 0x0031100001107983 */ /* 0x000f220000300a00 */
[----:B---3--:R-:W-:-:S15]  /*39ef0*/  HMMA.16816.F32 R4, R28, R18, R4 ;  /* 0x000000121c04723c */ /* 0x008fde0000001804 */
[----:B------:R-:W-:-:S08]  /*39f00*/  NOP ;  /* 0x0000000000007918 */ /* 0x000fd00000000000 */
[----:B------:R-:W-:Y:S04]  /*39f10*/  STL.64 [R1+0x950], R4 ;  /* 0x0009500401007387 */ /* 0x000fe80000100a00 */
[----:B------:R0:W-:Y:S04]  /*39f20*/  STL.64 [R1+0x958], R6 ;  /* 0x0009580601007387 */ /* 0x0001e80000100a00 */
[----:B0-----:R-:W2:Y:S04]  /*39f30*/  LDL.LU.64 R6, [R1+0x3108] ;  /* 0x0031080001067983 */ /* 0x001ea80000300a00 */
[----:B------:R-:W3:Y:S01]  /*39f40*/  LDL.LU.64 R4, [R1+0x3100] ;  /* 0x0031000001047983 */ /* 0x000ee20000300a00 */
[----:B------:R-:W-:-:S02]  /*39f50*/  F2FP.F16.E4M3.UNPACK_B R32, R32 ;  /* 0x00000020ff20723e */ /* 0x000fc400020006ff */
[----:B------:R-:W-:Y:S02]  /*39f60*/  F2FP.F16.E4M3.UNPACK_B R33, R33 ;  /* 0x00000021ff21723e */ /* 0x000fe400020006ff */
[----:B------:R-:W-:Y:S02]  /*39f70*/  F2FP.F16.E4M3.UNPACK_B R34, R34 ;  /* 0x00000022ff22723e */ /* 0x000fe400020006ff */
[----:B------:R-:W-:-:S07]  /*39f80*/  F2FP.F16.E4M3.UNPACK_B R35, R35 ;  /* 0x00000023ff23723e */ /* 0x000fce00020006ff */
[----:B------:R-:W-:Y:S06]  /*39f90*/  HMMA.16816.F32 R8, R32, R2, R8 ;  /* 0x000000022008723c */ /* 0x000fec0000001808 */
[----:B--2---:R-:W-:Y:S06]  /*39fa0*/  HMMA.16816.F32 R28, R28, R6, R40 ;  /* 0x000000061c1c723c */ /* 0x004fec0000001828 */
[----:B---3--:R-:W-:Y:S01]  /*39fb0*/  HMMA.16816.F32 R48, R32, R4, R48 ;  /* 0x000000042030723c */ /* 0x008fe20000001830 */
[----:B------:R-:W4:Y:S04]  /*39fc0*/  LDL.LU.64 R42, [R1+0x30f8] ;  /* 0x0030f800012a7983 */ /* 0x000f280000300a00 */
[----:B------:R-:W4:-:S12]  /*39fd0*/  LDL.LU.64 R40, [R1+0x30f0] ;  /* 0x0030f00001287983 */ /* 0x000f180000300a00 */
[----:B------:R-:W-:Y:S04]  /*39fe0*/  STL.64 [R1+0x520], R28 ;  /* 0x0005201c01007387 */ /* 0x000fe80000100a00 */
[----:B------:R0:W-:Y:S04]  /*39ff0*/  STL.64 [R1+0x528], R30 ;  /* 0x0005281e01007387 */ /* 0x0001e80000100a00 */
[----:B0-----:R-:W2:Y:S04]  /*3a000*/  LDL.LU R30, [R1+0xfa4] ;  /* 0x000fa400011e7983 */ /* 0x001ea80000300800 */
[----:B------:R-:W2:Y:S04]  /*3a010*/  LDL.LU R31, [R1+0xfa0] ;  /* 0x000fa000011f7983 */ /* 0x000ea80000300800 */
[----:B------:R-:W-:Y:S04]  /*3a020*/  STL.64 [R1+0x510], R48 ;  /* 0x0005103001007387 */ /* 0x000fe80000100a00 */
[----:B------:R0:W-:Y:S04]  /*3a030*/  STL.64 [R1+0x518], R50 ;  /* 0x0005183201007387 */ /* 0x0001e80000100a00 */
[----:B0-----:R-:W3:Y:S04]  /*3a040*/  LDL.LU.64 R50, [R1+0x30e8] ;  /* 0x0030e80001327983 */ /* 0x001ee80000300a00 */
[----:B------:R-:W3:Y:S04]  /*3a050*/  LDL.LU.64 R48, [R1+0x30e0] ;  /* 0x0030e00001307983 */ /* 0x000ee80000300a00 */
[----:B------:R-:W-:Y:S04]  /*3a060*/  STL.64 [R1+0x500], R8 ;  /* 0x0005000801007387 */ /* 0x000fe80000100a00 */
[----:B------:R0:W-:Y:S04]  /*3a070*/  STL.64 [R1+0x508], R10 ;  /* 0x0005080a01007387 */ /* 0x0001e80000100a00 */
[----:B0-----:R-:W2:Y:S04]  /*3a080*/  LDL.LU.64 R10, [R1+0x30d8] ;  /* 0x0030d800010a7983 */ /* 0x001ea80000300a00 */
[----:B------:R-:W2:Y:S01]  /*3a090*/  LDL.LU.64 R8, [R1+0x30d0] ;  /* 0x0030d00001087983 */ /* 0x000ea20000300a00 */
[----:B----4-:R-:W-:-:S15]  /*3a0a0*/  HMMA.16816.F32 R40, R32, R16, R40 ;  /* 0x000000102028723c */ /* 0x010fde0000001828 */
[----:B------:R-:W-:-:S08]  /*3a0b0*/  NOP ;  /* 0x0000000000007918 */ /* 0x000fd00000000000 */
[----:B------:R-:W-:Y:S04]  /*3a0c0*/  STL.64 [R1+0x4f0], R40 ;  /* 0x0004f02801007387 */ /* 0x000fe80000100a00 */
[----:B------:R0:W-:Y:S04]  /*3a0d0*/  STL.64 [R1+0x4f8], R42 ;  /* 0x0004f82a01007387 */ /* 0x0001e80000100a00 */
[----:B0-----:R-:W4:Y:S04]  /*3a0e0*/  LDL.LU.64 R42, [R1+0x30c8] ;  /* 0x0030c800012a7983 */ /* 0x001f280000300a00 */
[----:B------:R-:W4:Y:S01]  /*3a0f0*/  LDL.LU.64 R40, [R1+0x30c0] ;  /* 0x0030c00001287983 */ /* 0x000f220000300a00 */
[C---:B---3--:R-:W-:Y:S06]  /*3a100*/  HMMA.16816.F32 R48, R32.reuse, R20, R48 ;  /* 0x000000142030723c */ /* 0x048fec0000001830 */
[----:B--2---:R-:W-:-:S15]  /*3a110*/  HMMA.16816.F32 R8, R32, R24, R8 ;  /* 0x000000182008723c */ /* 0x004fde0000001808 */
[----:B------:R-:W-:-:S02]  /*3a120*/  NOP ;  /* 0x0000000000007918 */ /* 0x000fc40000000000 */
[----:B------:R-:W-:Y:S04]  /*3a130*/  STL.64 [R1+0x4e0], R48 ;  /* 0x0004e03001007387 */ /* 0x000fe80000100a00 */
[----:B------:R0:W-:Y:S04]  /*3a140*/  STL.64 [R1+0x4e8], R50 ;  /* 0x0004e83201007387 */ /* 0x0001e80000100a00 */
[----:B0-----:R-:W2:Y:S04]  /*3a150*/  LDL.LU.64 R50, [R1+0x30b8] ;  /* 0x0030b80001327983 */ /* 0x001ea80000300a00 */
[----:B------:R-:W2:Y:S04]  /*3a160*/  LDL.LU.64 R48, [R1+0x30b0] ;  /* 0x0030b00001307983 */ /* 0x000ea80000300a00 */
[----:B------:R-:W-:Y:S04]  /*3a170*/  STL.64 [R1+0x4d0], R8 ;  /* 0x0004d00801007387 */ /* 0x000fe80000100a00 */
[----:B------:R0:W-:Y:S04]  /*3a180*/  STL.64 [R1+0x4d8], R10 ;  /* 0x0004d80a01007387 */ /* 0x0001e80000100a00 */
[----:B0-----:R-:W3:Y:S04]  /*3a190*/  LDL.LU.64 R10, [R1+0x30a8] ;  /* 0x0030a800010a7983 */ /* 0x001ee80000300a00 */
[----:B------:R-:W3:Y:S01]  /*3a1a0*/  LDL.LU.64 R8, [R1+0x30a0] ;  /* 0x0030a00001087983 */ /* 0x000ee20000300a00 */
[----:B------:R-:W-:-:S02]  /*3a1b0*/  IMAD R28, R31, 0x100, R30 ;  /* 0x000001001f1c7824 */ /* 0x000fc400078e021e */
[----:B------:R-:W-:Y:S02]  /*3a1c0*/  IMAD R29, R37, 0x100, R36 ;  /* 0x00000100251d7824 */ /* 0x000fe400078e0224 */
[----:B------:R-:W-:Y:S02]  /*3a1d0*/  IMAD R30, R39, 0x100, R38 ;  /* 0x00000100271e7824 */ /* 0x000fe400078e0226 */
[C---:B------:R-:W-:Y:S06]  /*3a1e0*/  HMMA.16816.F32 R36, R32.reuse, R22, R52 ;  /* 0x000000162024723c */ /* 0x040fec0000001834 */
[----:B------:R-:W-:Y:S01]  /*3a1f0*/  HMMA.16816.F32 R44, R32, R18, R44 ;  /* 0x00000012202c723c */ /* 0x000fe2000000182c */
[----:B------:R-:W-:Y:S01]  /*3a200*/  IMAD R31, R27, 0x100, R26 ;  /* 0x000001001b1f7824 */ /* 0x000fe200078e021a */
[----:B------:R-:W-:-:S02]  /*3a210*/  F2FP.F16.E4M3.UNPACK_B R28, R28 ;  /* 0x0000001cff1c723e */ /* 0x000fc400020006ff */
[----:B------:R-:W-:Y:S02]  /*3a220*/  F2FP.F16.E4M3.UNPACK_B R29, R29 ;  /* 0x0000001dff1d723e */ /* 0x000fe400020006ff */
[----:B------:R-:W-:Y:S02]  /*3a230*/  F2FP.F16.E4M3.UNPACK_B R30, R30 ;  /* 0x0000001eff1e723e */ /* 0x000fe400020006ff */
[----:B------:R-:W-:-:S09]  /*3a240*/  F2FP.F16.E4M3.UNPACK_B R31, R31 ;  /* 0x0000001fff1f723e */ /* 0x000fd200020006ff */
[----:B------:R-:W-:Y:S04]  /*3a250*/  STL.64 [R1+0x940], R36 ;  /* 0x0009402401007387 */ /* 0x000fe80000100a00 */
[----:B------:R4:W-:Y:S04]  /*3a260*/  STL.64 [R1+0x948], R38 ;  /* 0x0009482601007387 */ /* 0x0009e80000100a00 */
[----:B------:R-:W-:Y:S04]  /*3a270*/  STL.64 [R1+0x930], R44 ;  /* 0x0009302c01007387 */ /* 0x000fe80000100a00 */
[----:B------:R-:W-:Y:S04]  /*3a280*/  STL.64 [R1+0x938], R46 ;  /* 0x0009382e01007387 */ /* 0x000fe80000100a00 */
[----:B------:R-:W-:Y:S01]  /*3a290*/  STL.64 [R1+0x3078], R6 ;  /* 0x0030780601007387 */ /* 0x000fe20000100a00 */
[----:B------:R-:W-:Y:S06]  /*3a2a0*/  HMMA.16816.F32 R12, R28, R2, R12 ;  /* 0x000000021c0c723c */ /* 0x000fec000000180c */
[----:B----4-:R-:W-:-:S15]  /*3a2b0*/  HMMA.16816.F32 R36, R32, R6, R40 ;  /* 0x000000062024723c */ /* 0x010fde0000001828 */
[----:B------:R-:W-:-:S08]  /*3a2c0*/  NOP ;  /* 0x0000000000007918 */ /* 0x000fd00000000000 */
[----:B------:R-:W-:Y:S04]  /*3a2d0*/  STL.64 [R1+0x4c0], R36 ;  /* 0x0004c02401007387 */ /* 0x000fe80000100a00 */
[----:B------:R-:W-:Y:S04]  /*3a2e0*/  STL.64 [R1+0x4c8], R38 ;  /* 0x0004c82601007387 */ /* 0x000fe80000100a00 */
[----:B------:R3:W-:Y:S01]  /*3a2f0*/  STL.64 [R1+0x3070], R4 ;  /* 0x0030700401007387 */ /* 0x0007e20000100a00 */
[C---:B--2---:R-:W-:Y:S06]  /*3a300*/  HMMA.16816.F32 R32, R28.reuse, R4, R48 ;  /* 0x000000041c20723c */ /* 0x044fec0000001830 */
[----:B---3--:R-:W-:-:S15]  /*3a310*/  HMMA.16816.F32 R4, R28, R16, R8 ;  /* 0x000000101c04723c */ /* 0x008fde0000001808 */
[----:B------:R-:W-:-:S02]  /*3a320*/  NOP ;  /* 0x0000000000007918 */ /* 0x000fc40000000000 */
        /* <DEDUP_REMOVED lines=8> */
[----:B0-----:R-:W-:Y:S02]  /*3a3b0*/  HMMA.16816.F32 R4, R28, R20, R56 ;  /* 0x000000141c04723c */ /* 0x001fe40000001838 */
[----:B------:R-:W-:Y:S04]  /*3a3c0*/  STL.64 [R1+0x3098], R22 ;  /* 0x0030981601007387 */ /* 0x000fe80000100a00 */
[----:B------:R-:W-:-:S15]  /*3a3d0*/  STL.64 [R1+0x3090], R20 ;  /* 0x0030901401007387 */ /* 0x000fde0000100a00 */
[----:B------:R-:W-:-:S02]  /*3a3e0*/  NOP ;  /* 0x0000000000007918 */ /* 0x000fc40000000000 */
        /* <DEDUP_REMOVED lines=16> */
[----:B------:R-:W2:Y:S04]  /*3a4f0*/  LDL.LU R38, [R1+0x428] ;  /* 0x0004280001267983 */ /* 0x000ea80000300800 */
[----:B------:R-:W2:Y:S04]  /*3a500*/  LDL.LU R39, [R1+0x42c] ;  /* 0x00042c0001277983 */ /* 0x000ea80000300800 */
[----:B0-----:R-:W3:Y:S04]  /*3a510*/  LDL.LU R40, [R1+0x440] ;  /* 0x0004400001287983 */ /* 0x001ee80000300800 */
[----:B------:R-:W3:Y:S04]  /*3a520*/  LDL.LU R41, [R1+0x444] ;  /* 0x0004440001297983 */ /* 0x000ee80000300800 */
[----:B------:R-:W3:Y:S04]  /*3a530*/  LDL.LU R42, [R1+0x448] ;  /* 0x00044800012a7983 */ /* 0x000ee80000300800 */
[----:B------:R-:W3:Y:S04]  /*3a540*/  LDL.LU R43, [R1+0x44c] ;  /* 0x00044c00012b7983 */ /* 0x000ee80000300800 */
[----:B------:R-:W4:Y:S04]  /*3a550*/  LDL.LU R4, [R1+0x6f0] ;  /* 0x0006f00001047983 */ /* 0x000f280000300800 */
[----:B------:R-:W4:Y:S04]  /*3a560*/  LDL.LU R5, [R1+0x6f4] ;  /* 0x0006f40001057983 */ /* 0x000f280000300800 */
[----:B------:R-:W4:Y:S04]  /*3a570*/  LDL.LU R6, [R1+0x6f8] ;  /* 0x0006f80001067983 */ /* 0x000f280000300800 */
[----:B------:R-:W4:Y:S04]  /*3a580*/  LDL.LU R7, [R1+0x6fc] ;  /* 0x0006fc0001077983 */ /* 0x000f280000300800 */
[----:B------:R-:W2:Y:S04]  /*3a590*/  LDL.LU R20, [R1+0x460] ;  /* 0x0004600001147983 */ /* 0x000ea80000300800 */
[----:B------:R-:W2:Y:S04]  /*3a5a0*/  LDL.LU R21, [R1+0x464] ;  /* 0x0004640001157983 */ /* 0x000ea80000300800 */
[----:B------:R-:W2:Y:S04]  /*3a5b0*/  LDL.LU R22, [R1+0x468] ;  /* 0x0004680001167983 */ /* 0x000ea80000300800 */
[----:B------:R-:W2:Y:S04]  /*3a5c0*/  LDL.LU R23, [R1+0x46c] ;  /* 0x00046c0001177983 */ /* 0x000ea80000300800 */
[----:B------:R-:W3:Y:S04]  /*3a5d0*/  LDL.LU R34, [R1+0xfcc] ;  /* 0x000fcc0001227983 */ /* 0x000ee80000300800 */
[----:B------:R-:W3:Y:S04]  /*3a5e0*/  LDL.LU R35, [R1+0xfc8] ;  /* 0x000fc80001237983 */ /* 0x000ee80000300800 */
        /* <DEDUP_REMOVED lines=8> */
[----:B-1----:R-:W3:Y:S04]  /*3a670*/  LDL.LU R52, [R1+0x450] ;  /* 0x0004500001347983 */ /* 0x002ee80000300800 */
[----:B------:R-:W3:Y:S04]  /*3a680*/  LDL.LU R53, [R1+0x454] ;  /* 0x0004540001357983 */ /* 0x000ee80000300800 */
[----:B------:R-:W3:Y:S04]  /*3a690*/  LDL.LU R54, [R1+0x458] ;  /* 0x0004580001367983 */ /* 0x000ee80000300800 */
[----:B------:R-:W3:Y:S04]  /*3a6a0*/  LDL.LU R55, [R1+0x45c] ;  /* 0x00045c0001377983 */ /* 0x000ee80000300800 */
[----:B------:R-:W3:Y:S04]  /*3a6b0*/  LDL.LU R46, [R1+0xfe4] ;  /* 0x000fe400012e7983 */ /* 0x000ee80000300800 */
[----:B------:R-:W3:Y:S04]  /*3a6c0*/  LDL.LU R47, [R1+0xfe0] ;  /* 0x000fe000012f7983 */ /* 0x000ee80000300800 */
[----:B------:R-:W3:Y:S04]  /*3a6d0*/  LDL.LU R48, [R1+0xfec] ;  /* 0x000fec0001307983 */ /* 0x000ee80000300800 */
[----:B------:R-:W3:Y:S04]  /*3a6e0*/  LDL.LU R49, [R1+0xfe8] ;  /* 0x000fe80001317983 */ /* 0x000ee80000300800 */
[----:B------:R-:W3:Y:S01]  /*3a6f0*/  LDL.LU R50, [R1+0xff4] ;  /* 0x000ff40001327983 */ /* 0x000ee20000300800 */
[----:B------:R-:W-:-:S03]  /*3a700*/  IMAD R32, R0, 0x100, R61 ;  /* 0x0000010000207824 */ /* 0x000fc600078e023d */
        /* <DEDUP_REMOVED lines=15> */
[----:B--2---:R-:W-:-:S15]  /*3a800*/  HMMA.16816.F32 R20, R28, R24, R20 ;  /* 0x000000181c14723c */ /* 0x004fde0000001814 */
[----:B------:R-:W-:-:S08]  /*3a810*/  NOP ;  /* 0x0000000000007918 */ /* 0x000fd00000000000 */
[----:B------:R-:W-:Y:S04]  /*3a820*/  STL.64 [R1+0x470], R20 ;  /* 0x0004701401007387 */ /* 0x000fe80000100a00 */
[----:B------:R0:W-:Y:S04]  /*3a830*/  STL.64 [R1+0x478], R22 ;  /* 0x0004781601007387 */ /* 0x0001e80000100a00 */
[----:B0-----:R-:W4:Y:S04]  /*3a840*/  LDL.LU.64 R22, [R1+0x3098] ;  /* 0x0030980001167983 */ /* 0x001f280000300a00 */
[----:B------:R-:W2:Y:S01]  /*3a850*/  LDL.LU.64 R20, [R1+0x3090] ;  /* 0x0030900001147983 */ /* 0x000ea20000300a00 */
[----:B----4-:R-:W-:-:S15]  /*3a860*/  HMMA.16816.F32 R16, R28, R22, R16 ;  /* 0x000000161c10723c */ /* 0x010fde0000001810 */
        /* <DEDUP_REMOVED lines=11> */
[----:B---3--:R-:W-:-:S02]  /*3a920*/  IMAD R33, R35, 0x100, R34 ;  /* 0x0000010023217824 */ /* 0x008fc400078e0222 */
[----:B------:R-:W-:Y:S02]  /*3a930*/  IMAD R34, R27, 0x100, R26 ;  /* 0x000001001b227824 */ /* 0x000fe400078e021a */
[----:B------:R-:W-:Y:S01]  /*3a940*/  IMAD R35, R45, 0x100, R44 ;  /* 0x000001002d237824 */ /* 0x000fe200078e022c */
[----:B------:R-:W-:Y:S02]  /*3a950*/  F2FP.F16.E4M3.UNPACK_B R32, R32 ;  /* 0x00000020ff20723e */ /* 0x000fe400020006ff */
[----:B------:R-:W-:Y:S02]  /*3a960*/  F2FP.F16.E4M3.UNPACK_B R33, R33 ;  /* 0x00000021ff21723e */ /* 0x000fe400020006ff */
[----:B------:R-:W-:Y:S02]  /*3a970*/  F2FP.F16.E4M3.UNPACK_B R34, R34 ;  /* 0x00000022ff22723e */ /* 0x000fe400020006ff */
[----:B------:R-:W-:Y:S01]  /*3a980*/  F2FP.F16.E4M3.UNPACK_B R35, R35 ;  /* 0x00000023ff23723e */ /* 0x000fe200020006ff */
[----:B----4-:R-:W-:Y:S01]  /*3a990*/  HMMA.16816.F32 R28, R28, R6, R52 ;  /* 0x000000061c1c723c */ /* 0x010fe20000001834 */
[----:B------:R-:W3:Y:S04]  /*3a9a0*/  LDL.LU.64 R54, [R1+0x3068] ;  /* 0x0030680001367983 */ /* 0x000ee80000300a00 */
[----:B------:R-:W3:-:S15]  /*3a9b0*/  LDL.LU.64 R52, [R1+0x3060] ;  /* 0x0030600001347983 */ /* 0x000ede0000300a00 */
[----:B------:R-:W-:-:S03]  /*3a9c0*/  NOP ;  /* 0x0000000000007918 */ /* 0x000fc60000000000 */
[----:B------:R0:W-:Y:S04]  /*3a9d0*/  STL.64 [R1+0x460], R28 ;  /* 0x0004601c01007387 */ /* 0x0001e80000100a00 */
[----:B------:R1:W-:Y:S04]  /*3a9e0*/  STL.64 [R1+0x468], R30 ;  /* 0x0004681e01007387 */ /* 0x0003e80000100a00 */
[----:B0-----:R-:W4:Y:S04]  /*3a9f0*/  LDL.LU R28, [R1+0x430] ;  /* 0x00043000011c7983 */ /* 0x001f280000300800 */
[----:B------:R-:W4:Y:S04]  /*3aa00*/  LDL.LU R29, [R1+0x434] ;  /* 0x00043400011d7983 */ /* 0x000f280000300800 */
[----:B-1----:R-:W4:Y:S04]  /*3aa10*/  LDL.LU R30, [R1+0x438] ;  /* 0x00043800011e7983 */ /* 0x002f280000300800 */
[----:B------:R-:W4:Y:S01]  /*3aa20*/  LDL.LU R31, [R1+0x43c] ;  /* 0x00043c00011f7983 */ /* 0x000f220000300800 */
[----:B--2---:R-:W-:-:S15]  /*3aa30*/  HMMA.16816.F32 R40, R32, R4, R40 ;  /* 0x000000042028723c */ /* 0x004fde0000001828 */
[----:B------:R-:W-:-:S08]  /*3aa40*/  NOP ;  /* 0x0000000000007918 */ /* 0x000fd00000000000 */
[----:B------:R-:W-:Y:S04]  /*3aa50*/  STL.64 [R1+0x450], R40 ;  /* 0x0004502801007387 */ /* 0x000fe80000100a00 */
[----:B------:R0:W-:Y:S04]  /*3aa60*/  STL.64 [R1+0x458], R42 ;  /* 0x0004582a01007387 */ /* 0x0001e80000100a00 */
[----:B0-----:R-:W2:Y:S04]  /*3aa70*/  LDL.LU.64 R42, [R1+0x3058] ;  /* 0x00305800012a7983 */ /* 0x001ea80000300a00 */
[----:B------:R-:W2:Y:S01]  /*3aa80*/  LDL.LU.64 R40, [R1+0x3050] ;  /* 0x0030500001287983 */ /* 0x000ea20000300a00 */
[C---:B------:R-:W-:Y:S06]  /*3aa90*/  HMMA.16816.F32 R12, R32.reuse, R22, R12 ;  /* 0x00000016200c723c */ /* 0x040fec000000180c */
[C---:B------:R-:W-:Y:S06]  /*3aaa0*/  HMMA.16816.F32 R8, R32.reuse, R18, R8 ;  /* 0x000000122008723c */ /* 0x040fec0000001808 */
[----:B----4-:R-:W-:-:S15]  /*3aab0*/  HMMA.16816.F32 R28, R32, R2, R28 ;  /* 0x00000002201c723c */ /* 0x010fde000000181c */
[----:B------:R-:W-:-:S08]  /*3aac0*/  NOP ;  /* 0x0000000000007918 */ /* 0x000fd00000000000 */
[----:B------:R-:W-:Y:S04]  /*3aad0*/  STL.64 [R1+0x440], R28 ;  /* 0x0004401c01007387 */ /* 0x000fe80000100a00 */
[----:B------:R0:W-:Y:S02]  /*3aae0*/  STL.64 [R1+0x448], R30 ;  /* 0x0004481e01007387 */ /* 0x0001e40000100a00 */
[C---:B0-----:R-:W-:Y:S06]  /*3aaf0*/  HMMA.16816.F32 R28, R32.reuse, R16, R36 ;  /* 0x00000010201c723c */ /* 0x041fec0000001824 */
[----:B---3--:R-:W-:-:S15]  /*3ab00*/  HMMA.16816.F32 R36, R32, R20, R52 ;  /* 0x000000142024723c */ /* 0x008fde0000001834 */
[----:B------:R-:W-:-:S02]  /*3ab10*/  NOP ;  /* 0x0000000000007918 */ /* 0x000fc40000000000 */
[----:B------:R-:W-:Y:S04]  /*3ab20*/  STL.64 [R1+0x430], R28 ;  /* 0x0004301c01007387 */ /* 0x000fe80000100a00 */
[----:B------:R-:W-:Y:S04]  /*3ab30*/  STL.64 [R1+0x438], R30 ;  /* 0x0004381e01007387 */ /* 0x000fe80000100a00 */
[----:B------:R-:W-:Y:S04]  /*3ab40*/  STL.64 [R1+0x420], R36 ;  /* 0x0004202401007387 */ /* 0x000fe80000100a00 */
[----:B------:R2:W-:Y:S02]  /*3ab50*/  STL.64 [R1+0x428], R38 ;  /* 0x0004282601007387 */ /* 0x0005e40000100a00 */
[----:B--2---:R-:W-:-:S15]  /*3ab60*/  HMMA.16816.F32 R36, R32, R24, R40 ;  /* 0x000000182024723c */ /* 0x004fde0000001828 */
[----:B------:R-:W-:-:S08]  /*3ab70*/  NOP ;  /* 0x0000000000007918 */ /* 0x000fd00000000000 */
[----:B------:R-:W-:Y:S04]  /*3ab80*/  STL.64 [R1+0x410], R36 ;  /* 0x0004102401007387 */ /* 0x000fe80000100a00 */
[----:B------:R-:W-:Y:S04]  /*3ab90*/  STL.64 [R1+0x418], R38 ;  /* 0x0004182601007387 */ /* 0x000fe80000100a00 */
[----:B------:R-:W-:Y:S04]  /*3aba0*/  STL.64 [R1+0x3028], R22 ;  /* 0x0030281601007387 */ /* 0x000fe80000100a00 */
[----:B------:R-:W-:Y:S04]  /*3abb0*/  STL.64 [R1+0x3020], R20 ;  /* 0x0030201401007387 */ /* 0x000fe80000100a00 */
[----:B------:R0:W-:Y:S04]  /*3abc0*/  STL.64 [R1+0x900], R12 ;  /* 0x0009000c01007387 */ /* 0x0001e80000100a00 */
[----:B------:R-:W-:Y:S04]  /*3abd0*/  STL.64 [R1+0x908], R14 ;  /* 0x0009080e01007387 */ /* 0x000fe80000100a00 */
[----:B------:R-:W-:Y:S04]  /*3abe0*/  STL.64 [R1+0x3038], R18 ;  /* 0x0030381201007387 */ /* 0x000fe80000100a00 */
[----:B------:R-:W-:Y:S04]  /*3abf0*/  STL.64 [R1+0x3030], R16 ;  /* 0x0030301001007387 */ /* 0x000fe80000100a00 */
[----:B------:R-:W-:Y:S04]  /*3ac00*/  STL.64 [R1+0x8f0], R8 ;  /* 0x0008f00801007387 */ /* 0x000fe80000100a00 */
[----:B------:R1:W-:Y:S04]  /*3ac10*/  STL.64 [R1+0x8f8], R10 ;  /* 0x0008f80a01007387 */ /* 0x0003e80000100a00 */
[----:B0-----:R-:W2:Y:S01]  /*3ac20*/  LDL.LU R12, [R1+0x340] ;  /* 0x00034000010c7983 */ /* 0x001ea20000300800 */
[----:B-1----:R-:W-:-:S15]  /*3ac30*/  HMMA.16816.F32 R8, R32, R6, R56 ;  /* 0x000000062008723c */ /* 0x002fde0000001838 */
[----:B------:R-:W-:-:S08]  /*3ac40*/  NOP ;  /* 0x0000000000007918 */ /* 0x000fd00000000000 */
[----:B------:R-:W-:Y:S04]  /*3ac50*/  STL.64 [R1+0x400], R8 ;  /* 0x0004000801007387 */ /* 0x000fe80000100a00 */
[----:B------:R-:W-:Y:S04]  /*3ac60*/  STL.64 [R1+0x408], R10 ;  /* 0x0004080a01007387 */ /* 0x000fe80000100a00 */
        /* <DEDUP_REMOVED lines=8> */
[----:B------:R-:W3:Y:S01]  /*3acf0*/  LDL.LU R43, [R1+0x35c] ;  /* 0x00035c00012b7983 */ /* 0x000ee20000300800 */
[----:B------:R-:W-:-:S03]  /*3ad00*/  IMAD R28, R47, 0x100, R46 ;  /* 0x000001002f1c7824 */ /* 0x000fc600078e022e */
[----:B---3--:R-:W-:Y:S04]  /*3ad10*/  STL.64 [R1+0x2fe8], R42 ;  /* 0x002fe82a01007387 */ /* 0x008fe80000100a00 */
[----:B--2---:R-:W-:Y:S04]  /*3ad20*/  STL.64 [R1+0x2fe0], R40 ;  /* 0x002fe02801007387 */ /* 0x004fe80000100a00 */
[----:B------:R-:W2:Y:S04]  /*3ad30*/  LDL.LU R44, [R1+0x360] ;  /* 0x00036000012c7983 */ /* 0x000ea80000300800 */
[----:B------:R-:W2:Y:S04]  /*3ad40*/  LDL.LU R45, [R1+0x364] ;  /* 0x00036400012d7983 */ /* 0x000ea80000300800 */
[----:B------:R-:W3:Y:S04]  /*3ad50*/  LDL.LU R46, [R1+0x368] ;  /* 0x00036800012e7983 */ /* 0x000ee80000300800 */
[----:B------:R-:W3:Y:S04]  /*3ad60*/  LDL.LU R47, [R1+0x36c] ;  /* 0x00036c00012f7983 */ /* 0x000ee80000300800 */
[----:B---3--:R-:W-:Y:S04]  /*3ad70*/  STL.64 [R1+0x2ff8], R46 ;  /* 0x002ff82e01007387 */ /* 0x008fe80000100a00 */
[----:B--2---:R-:W-:Y:S04]  /*3ad80*/  STL.64 [R1+0x2ff0], R44 ;  /* 0x002ff02c01007387 */ /* 0x004fe80000100a00 */
[----:B------:R-:W2:Y:S04]  /*3ad90*/  LDL.LU R36, [R1+0x380] ;  /* 0x0003800001247983 */ /* 0x000ea80000300800 */
[----:B------:R-:W2:Y:S04]  /*3ada0*/  LDL.LU R37, [R1+0x384] ;  /* 0x0003840001257983 */ /* 0x000ea80000300800 */
[----:B------:R-:W3:Y:S04]  /*3adb0*/  LDL.LU R38, [R1+0x388] ;  /* 0x0003880001267983 */ /* 0x000ee80000300800 */
[----:B------:R-:W3:Y:S04]  /*3adc0*/  LDL.LU R39, [R1+0x38c] ;  /* 0x00038c0001277983 */ /* 0x000ee80000300800 */
[----:B---3--:R-:W-:Y:S04]  /*3add0*/  STL.64 [R1+0x3008], R38 ;  /* 0x0030082601007387 */ /* 0x008fe80000100a00 */
[----:B--2---:R1:W-:Y:S04]  /*3ade0*/  STL.64 [R1+0x3000], R36 ;  /* 0x0030002401007387 */ /* 0x0043e80000100a00 */
[----:B0-----:R-:W2:Y:S04]  /*3adf0*/  LDL.LU R12, [R1+0x390] ;  /* 0x00039000010c7983 */ /* 0x001ea80000300800 */
[----:B------:R-:W2:Y:S04]  /*3ae00*/  LDL.LU R13, [R1+0x394] ;  /* 0x00039400010d7983 */ /* 0x000ea80000300800 */
[----:B------:R-:W3:Y:S04]  /*3ae10*/  LDL.LU R14, [R1+0x398] ;  /* 0x00039800010e7983 */ /* 0x000ee80000300800 */
[----:B------:R-:W3:Y:S04]  /*3ae20*/  LDL.LU R15, [R1+0x39c] ;  /* 0x00039c00010f7983 */ /* 0x000ee80000300800 */
[----:B---3--:R-:W-:Y:S04]  /*3ae30*/  STL.64 [R1+0x3018], R14 ;  /* 0x0030180e01007387 */ /* 0x008fe80000100a00 */
[----:B--2---:R0:W-:Y:S04]  /*3ae40*/  STL.64 [R1+0x3010], R12 ;  /* 0x0030100c01007387 */ /* 0x0041e80000100a00 */
[----:B-1----:R-:W2:Y:S04]  /*3ae50*/  LDL.LU R36, [R1+0x3a0] ;  /* 0x0003a00001247983 */ /* 0x002ea80000300800 */
[----:B------:R-:W2:Y:S04]  /*3ae60*/  LDL.LU R37, [R1+0x3a4] ;  /* 0x0003a40001257983 */ /* 0x000ea80000300800 */
[----:B------:R-:W3:Y:S04]  /*3ae70*/  LDL.LU R38, [R1+0x3a8] ;  /* 0x0003a80001267983 */ /* 0x000ee80000300800 */
[----:B------:R-:W3:Y:S04]  /*3ae80*/  LDL.LU R39, [R1+0x3ac] ;  /* 0x0003ac0001277983 */ /* 0x000ee80000300800 */
[----:B---3--:R-:W-:Y:S04]  /*3ae90*/  STL.64 [R1+0x3048], R38 ;  /* 0x0030482601007387 */ /* 0x008fe80000100a00 */
[----:B--2---:R1:W-:Y:S04]  /*3aea0*/  STL.64 [R1+0x3040], R36 ;  /* 0x0030402401007387 */ /* 0x0043e80000100a00 */
[----:B0-----:R-:W2:Y:S04]  /*3aeb0*/  LDL.LU R12, [R1+0x3b0] ;  /* 0x0003b000010c7983 */ /* 0x001ea80000300800 */
[----:B------:R-:W2:Y:S04]  /*3aec0*/  LDL.LU R13, [R1+0x3b4] ;  /* 0x0003b400010d7983 */ /* 0x000ea80000300800 */
[----:B------:R-:W2:Y:S04]  /*3aed0*/  LDL.LU R14, [R1+0x3b8] ;  /* 0x0003b800010e7983 */ /* 0x000ea80000300800 */
[----:B------:R-:W2:Y:S04]  /*3aee0*/  LDL.LU R15, [R1+0x3bc] ;  /* 0x0003bc00010f7983 */ /* 0x000ea80000300800 */
        /* <DEDUP_REMOVED lines=8> */
[----:B-1----:R-:W2:Y:S04]  /*3af70*/  LDL.LU R36, [R1+0x3e0] ;  /* 0x0003e00001247983 */ /* 0x002ea80000300800 */
[----:B------:R-:W2:Y:S04]  /*3af80*/  LDL.LU R37, [R1+0x3e4] ;  /* 0x0003e40001257983 */ /* 0x000ea80000300800 */
[----:B------:R-:W2:Y:S04]  /*3af90*/  LDL.LU R38, [R1+0x3e8] ;  /* 0x0003e80001267983 */ /* 0x000ea80000300800 */
[----:B------:R-:W2:Y:S01]  /*3afa0*/  LDL.LU R39, [R1+0x3ec] ;  /* 0x0003ec0001277983 */ /* 0x000ea20000300800 */
[----:B------:R-:W-:-:S02]  /*3afb0*/  IMAD R29, R49, 0x100, R48 ;  /* 0x00000100311d7824 */ /* 0x000fc400078e0230 */
[----:B------:R-:W-:Y:S02]  /*3afc0*/  IMAD R30, R51, 0x100, R50 ;  /* 0x00000100331e7824 */ /* 0x000fe400078e0232 */
[----:B------:R-:W-:Y:S01]  /*3afd0*/  IMAD R31, R0, 0x100, R61 ;  /* 0x00000100001f7824 */ /* 0x000fe200078e023d */
[----:B------:R-:W3:Y:S04]  /*3afe0*/  LDL.LU R32, [R1+0x1004] ;  /* 0x0010040001207983 */ /* 0x000ee80000300800 */
[----:B------:R-:W3:Y:S01]  /*3aff0*/  LDL.LU R33, [R1+0x1000] ;  /* 0x0010000001217983 */ /* 0x000ee20000300800 */
[----:B------:R-:W-:Y:S02]  /*3b000*/  F2FP.F16.E4M3.UNPACK_B R28, R28 ;  /* 0x0000001cff1c723e */ /* 0x000fe400020006ff */
[----:B------:R-:W-:-:S02]  /*3b010*/  F2FP.F16.E4M3.UNPACK_B R29, R29 ;  /* 0x0000001dff1d723e */ /* 0x000fc400020006ff */
        /* <DEDUP_REMOVED lines=33> */
[----:B--2---:R-:W-:-:S15]  /*3b230*/  HMMA.16816.F32 R36, R28, R4, R36 ;  /* 0x000000041c24723c */ /* 0x004fde0000001824 */
[----:B------:R-:W-:-:S08]  /*3b240*/  NOP ;  /* 0x0000000000007918 */ /* 0x000fd00000000000 */
[----:B------:R-:W-:Y:S04]  /*3b250*/  STL.64 [R1+0x3f0], R36 ;  /* 0x0003f02401007387 */ /* 0x000fe80000100a00 */
[----:B------:R0:W-:Y:S04]  /*3b260*/  STL.64 [R1+0x3f8], R38 ;  /* 0x0003f82601007387 */ /* 0x0001e80000100a00 */
[----:B0-----:R-:W2:Y:S04]  /*3b270*/  LDL.LU.64 R38, [R1+0x3048] ;  /* 0x0030480001267983 */ /* 0x001ea80000300a00 */
[----:B------:R-:W2:Y:S04]  /*3b280*/  LDL.LU.64 R36, [R1+0x3040] ;  /* 0x0030400001247983 */ /* 0x000ea80000300a00 */
[----:B------:R-:W-:Y:S04]  /*3b290*/  STL.64 [R1+0x3e0], R16 ;  /* 0x0003e01001007387 */ /* 0x000fe80000100a00 */
[----:B------:R0:W-:Y:S04]  /*3b2a0*/  STL.64 [R1+0x3e8], R18 ;  /* 0x0003e81201007387 */ /* 0x0001e80000100a00 */
[----:B0-----:R-:W4:Y:S04]  /*3b2b0*/  LDL.LU.64 R18, [R1+0x3038] ;  /* 0x0030380001127983 */ /* 0x001f280000300a00 */
[----:B------:R-:W3:Y:S02]  /*3b2c0*/  LDL.LU.64 R16, [R1+0x3030] ;  /* 0x0030300001107983 */ /* 0x000ee40000300a00 */
[----:B---3--:R-:W-:-:S15]  /*3b2d0*/  HMMA.16816.F32 R20, R28, R16, R20 ;  /* 0x000000101c14723c */ /* 0x008fde0000001814 */
[----:B------:R-:W-:-:S08]  /*3b2e0*/  NOP ;  /* 0x0000000000007918 */ /* 0x000fd00000000000 */
[----:B------:R-:W-:Y:S04]  /*3b2f0*/  STL.64 [R1+0x3d0], R20 ;  /* 0x0003d01401007387 */ /* 0x000fe80000100a00 */
[----:B------:R0:W-:Y:S04]  /*3b300*/  STL.64 [R1+0x3d8], R22 ;  /* 0x0003d81601007387 */ /* 0x0001e80000100a00 */
[----:B0-----:R-:W3:Y:S04]  /*3b310*/  LDL.LU.64 R22, [R1+0x3028] ;  /* 0x0030280001167983 */ /* 0x001ee80000300a00 */
[----:B------:R-:W3:Y:S01]  /*3b320*/  LDL.LU.64 R20, [R1+0x3020] ;  /* 0x0030200001147983 */ /* 0x000ee20000300a00 */
[C---:B--2---:R-:W-:Y:S06]  /*3b330*/  HMMA.16816.F32 R36, R28.reuse, R24, R36 ;  /* 0x000000181c24723c */ /* 0x044fec0000001824 */
[C---:B----4-:R-:W-:Y:S06]  /*3b340*/  HMMA.16816.F32 R40, R28.reuse, R18, R40 ;  /* 0x000000121c28723c */ /* 0x050fec0000001828 */
[----:B---3--:R-:W-:-:S15]  /*3b350*/  HMMA.16816.F32 R12, R28, R20, R12 ;  /* 0x000000141c0c723c */ /* 0x008fde000000180c */
[----:B------:R-:W-:-:S08]  /*3b360*/  NOP ;  /* 0x0000000000007918 */ /* 0x000fd00000000000 */
[----:B------:R-:W-:Y:S04]  /*3b370*/  STL.64 [R1+0x3c0], R12 ;  /* 0x0003c00c01007387 */ /* 0x000fe80000100a00 */
[----:B------:R0:W-:Y:S04]  /*3b380*/  STL.64 [R1+0x3c8], R14 ;  /* 0x0003c80e01007387 */ /* 0x0001e80000100a00 */
[----:B0-----:R-:W2:Y:S04]  /*3b390*/  LDL.LU.64 R14, [R1+0x3018] ;  /* 0x00301800010e7983 */ /* 0x001ea80000300a00 */
[----:B------:R-:W2:Y:S04]  /*3b3a0*/  LDL.LU.64 R12, [R1+0x3010] ;  /* 0x00301000010c7983 */ /* 0x000ea80000300a00 */
[----:B------:R-:W-:Y:S04]  /*3b3b0*/  STL.64 [R1+0x3b0], R36 ;  /* 0x0003b02401007387 */ /* 0x000fe80000100a00 */
[----:B------:R0:W-:Y:S01]  /*3b3c0*/  STL.64 [R1+0x3b8], R38 ;  /* 0x0003b82601007387 */ /* 0x0001e20000100a00 */
[----:B------:R-:W-:Y:S03]  /*3b3d0*/  HMMA.16816.F32 R44, R28, R22, R44 ;  /* 0x000000161c2c723c */ /* 0x000fe6000000182c */
[----:B0-----:R-:W3:Y:S04]  /*3b3e0*/  LDL.LU.64 R38, [R1+0x3008] ;  /* 0x0030080001267983 */ /* 0x001ee80000300a00 */
[----:B------:R-:W3:-:S15]  /*3b3f0*/  LDL.LU.64 R36, [R1+0x3000] ;  /* 0x0030000001247983 */ /* 0x000ede0000300a00 */
[----:B------:R-:W-:-:S01]  /*3b400*/  NOP ;  /* 0x0000000000007918 */ /* 0x000fc20000000000 */
[----:B------:R-:W-:Y:S04]  /*3b410*/  STL.64 [R1+0x8e0], R44 ;  /* 0x0008e02c01007387 */ /* 0x000fe80000100a00 */
[----:B------:R0:W-:Y:S04]  /*3b420*/  STL.64 [R1+0x8e8], R46 ;  /* 0x0008e82e01007387 */ /* 0x0001e80000100a00 */
[----:B0-----:R-:W4:Y:S04]  /*3b430*/  LDL.LU.64 R46, [R1+0x2ff8] ;  /* 0x002ff800012e7983 */ /* 0x001f280000300a00 */
[----:B------:R-:W4:Y:S04]  /*3b440*/  LDL.LU.64 R44, [R1+0x2ff0] ;  /* 0x002ff000012c7983 */ /* 0x000f280000300a00 */
[----:B------:R-:W-:Y:S04]  /*3b450*/  STL.64 [R1+0x8d0], R40 ;  /* 0x0008d02801007387 */ /* 0x000fe80000100a00 */
[----:B------:R0:W-:Y:S04]  /*3b460*/  STL.64 [R1+0x8d8], R42 ;  /* 0x0008d82a01007387 */ /* 0x0001e80000100a00 */
[----:B0-----:R-:W4:Y:S04]  /*3b470*/  LDL.LU.64 R42, [R1+0x2fe8] ;  /* 0x002fe800012a7983 */ /* 0x001f280000300a00 */
[----:B------:R-:W4:Y:S01]  /*3b480*/  LDL.LU.64 R40, [R1+0x2fe0] ;  /* 0x002fe00001287983 */ /* 0x000f220000300a00 */
[----:B------:R-:W-:-:S02]  /*3b490*/  IMAD R32, R33, 0x100, R32 ;  /* 0x0000010021207824 */ /* 0x000fc400078e0220 */
[----:B------:R-:W-:Y:S02]  /*3b4a0*/  IMAD R33, R35, 0x100, R34 ;  /* 0x0000010023217824 */ /* 0x000fe400078e0222 */
[----:B------:R-:W-:Y:S02]  /*3b4b0*/  IMAD R34, R27, 0x100, R26 ;  /* 0x000001001b227824 */ /* 0x000fe400078e021a */
[----:B------:R-:W-:Y:S01]  /*3b4c0*/  IMAD R35, R49, 0x100, R48 ;  /* 0x0000010031237824 */ /* 0x000fe200078e0230 */
[----:B--2---:R-:W-:Y:S01]  /*3b4d0*/  HMMA.16816.F32 R28, R28, R6, R12 ;  /* 0x000000061c1c723c */ /* 0x004fe2000000180c */
[----:B------:R-:W2:Y:S04]  /*3b4e0*/  LDL.LU.64 R14, [R1+0x2fd8] ;  /* 0x002fd800010e7983 */ /* 0x000ea80000300a00 */
[----:B------:R-:W2:Y:S01]  /*3b4f0*/  LDL.LU.64 R12, [R1+0x2fd0] ;  /* 0x002fd000010c7983 */ /* 0x000ea20000300a00 */
[----:B------:R-:W-:-:S02]  /*3b500*/  F2FP.F16.E4M3.UNPACK_B R32, R32 ;  /* 0x00000020ff20723e */ /* 0x000fc400020006ff */
[----:B------:R-:W-:Y:S02]  /*3b510*/  F2FP.F16.E4M3.UNPACK_B R33, R33 ;  /* 0x00000021ff21723e */ /* 0x000fe400020006ff */
[----:B------:R-:W-:Y:S02]  /*3b520*/  F2FP.F16.E4M3.UNPACK_B R34, R34 ;  /* 0x00000022ff22723e */ /* 0x000fe400020006ff */
[----:B------:R-:W-:-:S11]  /*3b530*/  F2FP.F16.E4M3.UNPACK_B R35, R35 ;  /* 0x00000023ff23723e */ /* 0x000fd600020006ff */
[----:B------:R-:W-:Y:S04]  /*3b540*/  STL.64 [R1+0x3a0], R28 ;  /* 0x0003a01c01007387 */ /* 0x000fe80000100a00 */
[----:B------:R3:W-:Y:S02]  /*3b550*/  STL.64 [R1+0x3a8], R30 ;  /* 0x0003a81e01007387 */ /* 0x0007e40000100a00 */
[C---:B---3--:R-:W-:Y:S02]  /*3b560*/  HMMA.16816.F32 R28, R32.reuse, R4, R36 ;  /* 0x00000004201c723c */ /* 0x048fe40000001824 */
[----:B------:R-:W-:Y:S04]  /*3b570*/  STL.64 [R1+0x2fc8], R6 ;  /* 0x002fc80601007387 */ /* 0x000fe80000100a00 */
[----:B------:R0:W-:Y:S01]  /*3b580*/  STL.64 [R1+0x2fc0], R4 ;  /* 0x002fc00401007387 */ /* 0x0001e20000100a00 */
[----:B----4-:R-:W-:-:S15]  /*3b590*/  HMMA.16816.F32 R36, R32, R16, R44 ;  /* 0x000000102024723c */ /* 0x010fde000000182c */
[----:B------:R-:W-:-:S01]  /*3b5a0*/  NOP ;  /* 0x0000000000007918 */ /* 0x000fc20000000000 */
[----:B------:R-:W-:Y:S04]  /*3b5b0*/  STL.64 [R1+0x390], R28 ;  /* 0x0003901c01007387 */ /* 0x000fe80000100a00 */
[----:B------:R1:W-:Y:S01]  /*3b5c0*/  STL.64 [R1+0x398], R30 ;  /* 0x0003981e01007387 */ /* 0x0003e20000100a00 */
[C---:B0-----:R-:W-:Y:S06]  /*3b5d0*/  HMMA.16816.F32 R4, R32.reuse, R20, R40 ;  /* 0x000000142004723c */ /* 0x041fec0000001828 */
[----:B-1----:R-:W-:-:S15]  /*3b5e0*/  HMMA.16816.F32 R28, R32, R2, R52 ;  /* 0x00000002201c723c */ /* 0x002fde0000001834 */
[----:B------:R-:W-:-:S08]  /*3b5f0*/  NOP ;  /* 0x0000000000007918 */ /* 0x000fd00000000000 */
[----:B------:R0:W-:Y:S04]  /*3b600*/  STL.64 [R1+0x380], R28 ;  /* 0x0003801c01007387 */ /* 0x0001e80000100a00 */
[----:B------:R1:W-:Y:S04]  /*3b610*/  STL.64 [R1+0x388], R30 ;  /* 0x0003881e01007387 */ /* 0x0003e80000100a00 */
[----:B------:R-:W-:Y:S04]  /*3b620*/  STL.64 [R1+0x370], R36 ;  /* 0x0003702401007387 */ /* 0x000fe80000100a00 */
[----:B------:R-:W-:Y:S04]  /*3b630*/  STL.64 [R1+0x378], R38 ;  /* 0x0003782601007387 */ /* 0x000fe80000100a00 */
[----:B------:R-:W-:Y:S04]  /*3b640*/  STL.64 [R1+0x360], R4 ;  /* 0x0003600401007387 */ /* 0x000fe80000100a00 */
[----:B------:R2:W-:Y:S01]  /*3b650*/  STL.64 [R1+0x368], R6 ;  /* 0x0003680601007387 */ /* 0x0005e20000100a00 */
[----:B0-----:R-:W-:-:S02]  /*3b660*/  IMAD R29, R9, 0x100, R8 ;  /* 0x00000100091d7824 */ /* 0x001fc400078e0208 */
[----:B-1----:R-:W-:Y:S01]  /*3b670*/  IMAD R30, R11, 0x100, R10 ;  /* 0x000001000b1e7824 */ /* 0x002fe200078e020a */
[----:B--2---:R-:W-:-:S15]  /*3b680*/  HMMA.16816.F32 R4, R32, R24, R12 ;  /* 0x000000182004723c */ /* 0x004fde000000180c */
[----:B------:R-:W-:-:S08]  /*3b690*/  NOP ;  /* 0x0000000000007918 */ /* 0x000fd00000000000 */
[----:B------:R-:W-:Y:S04]  /*3b6a0*/  STL.64 [R1+0x350], R4 ;  /* 0x0003500401007387 */ /* 0x000fe80000100a00 */
[----:B------:R0:W-:Y:S02]  /*3b6b0*/  STL.64 [R1+0x358], R6 ;  /* 0x0003580601007387 */ /* 0x0001e40000100a00 */
[----:B0-----:R-:W-:Y:S06]  /*3b6c0*/  HMMA.16816.F32 R4, R32, R22, R56 ;  /* 0x000000162004723c */ /* 0x001fec0000001838 */
[----:B------:R-:W-:Y:S04]  /*3b6d0*/  STL.64 [R1+0x2f88], R22 ;  /* 0x002f881601007387 */ /* 0x000fe80000100a00 */
[----:B------:R-:W-:-:S13]  /*3b6e0*/  STL.64 [R1+0x2f80], R20 ;  /* 0x002f801401007387 */ /* 0x000fda0000100a00 */
[----:B------:R-:W-:Y:S04]  /*3b6f0*/  STL.64 [R1+0x8c0], R4 ;  /* 0x0008c00401007387 */ /* 0x000fe80000100a00 */
[----:B------:R-:W-:Y:S04]  /*3b700*/  STL.64 [R1+0x8c8], R6 ;  /* 0x0008c80601007387 */ /* 0x000fe80000100a00 */
[----:B------:R-:W2:Y:S04]  /*3b710*/  LDL.LU R8, [R1+0x280] ;  /* 0x0002800001087983 */ /* 0x000ea80000300800 */
[----:B------:R-:W2:Y:S04]  /*3b720*/  LDL.LU R9, [R1+0x284] ;  /* 0x0002840001097983 */ /* 0x000ea80000300800 */
[----:B------:R-:W3:Y:S04]  /*3b730*/  LDL.LU R10, [R1+0x288] ;  /* 0x00028800010a7983 */ /* 0x000ee80000300800 */
[----:B------:R-:W3:Y:S01]  /*3b740*/  LDL.LU R11, [R1+0x28c] ;  /* 0x00028c00010b7983 */ /* 0x000ee20000300800 */
[----:B------:R-:W-:-:S03]  /*3b750*/  IMAD R28, R51, 0x100, R50 ;  /* 0x00000100331c7824 */ /* 0x000fc600078e0232 */
[----:B---3--:R-:W-:Y:S04]  /*3b760*/  STL.64 [R1+0x2f48], R10 ;  /* 0x002f480a01007387 */ /* 0x008fe80000100a00 */
[----:B--2---:R0:W-:Y:S04]  /*3b770*/  STL.64 [R1+0x2f40], R8 ;  /* 0x002f400801007387 */ /* 0x0041e80000100a00 */
        /* <DEDUP_REMOVED lines=29> */
[----:B---3--:R-:W-:Y:S04]  /*3b950*/  STL.64 [R1+0x2fa0], R40 ;  /* 0x002fa02801007387 */ /* 0x008fe80000100a00 */
[----:B--2---:R-:W2:Y:S04]  /*3b960*/  LDL.LU R52, [R1+0x2f0] ;  /* 0x0002f00001347983 */ /* 0x004ea80000300800 */
        /* <DEDUP_REMOVED lines=54> */
[----:B0-----:R-:W4:Y:S04]  /*3bcd0*/  LDL.LU.64 R6, [R1+0x2fc8] ;  /* 0x002fc80001067983 */ /* 0x001f280000300a00 */
[----:B------:R-:W4:Y:S01]  /*3bce0*/  LDL.LU.64 R4, [R1+0x2fc0] ;  /* 0x002fc00001047983 */ /* 0x000f220000300a00 */
[----:B------:R-:W-:-:S02]  /*3bcf0*/  F2FP.F16.E4M3.UNPACK_B R28, R28 ;  /* 0x0000001cff1c723e */ /* 0x000fc400020006ff */
[----:B------:R-:W-:Y:S02]  /*3bd00*/  F2FP.F16.E4M3.UNPACK_B R29, R29 ;  /* 0x0000001dff1d723e */ /* 0x000fe400020006ff */
[----:B------:R-:W-:Y:S02]  /*3bd10*/  F2FP.F16.E4M3.UNPACK_B R30, R30 ;  /* 0x0000001eff1e723e */ /* 0x000fe400020006ff */
[----:B------:R-:W-:-:S07]  /*3bd20*/  F2FP.F16.E4M3.UNPACK_B R31, R31 ;  /* 0x0000001fff1f723e */ /* 0x000fce00020006ff */
[C---:B---3--:R-:W-:Y:S06]  /*3bd30*/  HMMA.16816.F32 R8, R28.reuse, R2, R8 ;  /* 0x000000021c08723c */ /* 0x048fec0000001808 */
[----:B--2---:R-:W-:Y:S06]  /*3bd40*/  HMMA.16816.F32 R20, R28, R16, R20 ;  /* 0x000000101c14723c */ /* 0x004fec0000001814 */
[----:B----4-:R-:W-:Y:S06]  /*3bd50*/  HMMA.16816.F32 R32, R32, R6, R52 ;  /* 0x000000062020723c */ /* 0x010fec0000001834 */
[----:B------:R-:W-:Y:S01]  /*3bd60*/  HMMA.16816.F32 R40, R28, R4, R40 ;  /* 0x000000041c28723c */ /* 0x000fe20000001828 */
[----:B------:R-:W2:Y:S04]  /*3bd70*/  LDL.LU.64 R54, [R1+0x2fb8] ;  /* 0x002fb80001367983 */ /* 0x000ea80000300a00 */
[----:B------:R-:W2:-:S12]  /*3bd80*/  LDL.LU.64 R52, [R1+0x2fb0] ;  /* 0x002fb00001347983 */ /* 0x000e980000300a00 */
[----:B------:R0:W-:Y:S04]  /*3bd90*/  STL.64 [R1+0x340], R32 ;  /* 0x0003402001007387 */ /* 0x0001e80000100a00 */
[----:B------:R1:W-:Y:S04]  /*3bda0*/  STL.64 [R1+0x348], R34 ;  /* 0x0003482201007387 */ /* 0x0003e80000100a00 */
[----:B0-----:R-:W3:Y:S04]  /*3bdb0*/  LDL.LU R32, [R1+0x1044] ;  /* 0x0010440001207983 */ /* 0x001ee80000300800 */
[----:B------:R-:W3:Y:S04]  /*3bdc0*/  LDL.LU R33, [R1+0x1040] ;  /* 0x0010400001217983 */ /* 0x000ee80000300800 */
[----:B-1----:R-:W4:Y:S04]  /*3bdd0*/  LDL.LU R34, [R1+0x104c] ;  /* 0x00104c0001227983 */ /* 0x002f280000300800 */
[----:B------:R-:W4:Y:S04]  /*3bde0*/  LDL.LU R35, [R1+0x1048] ;  /* 0x0010480001237983 */ /* 0x000f280000300800 */
[----:B------:R-:W-:Y:S04]  /*3bdf0*/  STL.64 [R1+0x330], R40 ;  /* 0x0003302801007387 */ /* 0x000fe80000100a00 */
[----:B------:R0:W-:Y:S04]  /*3be00*/  STL.64 [R1+0x338], R42 ;  /* 0x0003382a01007387 */ /* 0x0001e80000100a00 */
[----:B0-----:R-:W2:Y:S04]  /*3be10*/  LDL.LU.64 R42, [R1+0x2fa8] ;  /* 0x002fa800012a7983 */ /* 0x001ea80000300a00 */
[----:B------:R-:W2:Y:S04]  /*3be20*/  LDL.LU.64 R40, [R1+0x2fa0] ;  /* 0x002fa00001287983 */ /* 0x000ea80000300a00 */
[----:B------:R-:W-:Y:S04]  /*3be30*/  STL.64 [R1+0x320], R8 ;  /* 0x0003200801007387 */ /* 0x000fe80000100a00 */
[----:B------:R0:W-:Y:S04]  /*3be40*/  STL.64 [R1+0x328], R10 ;  /* 0x0003280a01007387 */ /* 0x0001e80000100a00 */
[----:B0-----:R-:W3:Y:S04]  /*3be50*/  LDL.LU.64 R10, [R1+0x2f98] ;  /* 0x002f9800010a7983 */ /* 0x001ee80000300a00 */
[----:B------:R-:W3:Y:S04]  /*3be60*/  LDL.LU.64 R8, [R1+0x2f90] ;  /* 0x002f900001087983 */ /* 0x000ee80000300a00 */
[----:B------:R-:W-:Y:S04]  /*3be70*/  STL.64 [R1+0x310], R20 ;  /* 0x0003101401007387 */ /* 0x000fe80000100a00 */
[----:B------:R0:W-:Y:S04]  /*3be80*/  STL.64 [R1+0x318], R22 ;  /* 0x0003181601007387 */ /* 0x0001e80000100a00 */
[----:B0-----:R-:W4:Y:S04]  /*3be90*/  LDL.LU.64 R22, [R1+0x2f88] ;  /* 0x002f880001167983 */ /* 0x001f280000300a00 */
[----:B------:R-:W3:Y:S01]  /*3bea0*/  LDL.LU.64 R20, [R1+0x2f80] ;  /* 0x002f800001147983 */ /* 0x000ee20000300a00 */
[C---:B--2---:R-:W-:Y:S06]  /*3beb0*/  HMMA.16816.F32 R40, R28.reuse, R24, R40 ;  /* 0x000000181c28723c */ /* 0x044fec0000001828 */
        /* <DEDUP_REMOVED lines=8> */
[C---:B----4-:R-:W-:Y:S03]  /*3bf40*/  HMMA.16816.F32 R48, R28.reuse, R22, R48 ;  /* 0x000000161c30723c */ /* 0x050fe60000001830 */
[----:B0-----:R-:W3:Y:S04]  /*3bf50*/  LDL.LU.64 R42, [R1+0x2f68] ;  /* 0x002f6800012a7983 */ /* 0x001ee80000300a00 */
[----:B------:R-:W3:Y:S01]  /*3bf60*/  LDL.LU.64 R40, [R1+0x2f60] ;  /* 0x002f600001287983 */ /* 0x000ee20000300a00 */
[----:B------:R-:W-:-:S15]  /*3bf70*/  HMMA.16816.F32 R8, R28, R18, R8 ;  /* 0x000000121c08723c */ /* 0x000fde0000001808 */
        /* <DEDUP_REMOVED lines=16> */
[----:B------:R-:W-:Y:S06]  /*3c080*/  HMMA.16816.F32 R36, R28, R6, R36 ;  /* 0x000000061c24723c */ /* 0x000fec0000001824 */
[----:B------:R-:W-:-:S15]  /*3c090*/  STL.64 [R1+0x2f28], R6 ;  /* 0x002f280601007387 */ /* 0x000fde0000100a00 */
[----:B------:R-:W-:-:S02]  /*3c0a0*/  NOP ;  /* 0x0000000000007918 */ /* 0x000fc40000000000 */
[----:B------:R-:W-:Y:S04]  /*3c0b0*/  STL.64 [R1+0x2e0], R36 ;  /* 0x0002e02401007387 */ /* 0x000fe80000100a00 */
[----:B------:R-:W-:Y:S04]  /*3c0c0*/  STL.64 [R1+0x2e8], R38 ;  /* 0x0002e82601007387 */ /* 0x000fe80000100a00 */
[----:B------:R3:W-:Y:S01]  /*3c0d0*/  STL.64 [R1+0x2f20], R4 ;  /* 0x002f200401007387 */ /* 0x0007e20000100a00 */
[C---:B--2---:R-:W-:Y:S06]  /*3c0e0*/  HMMA.16816.F32 R28, R32.reuse, R4, R52 ;  /* 0x00000004201c723c */ /* 0x044fec0000001834 */
[----:B---3--:R-:W-:-:S15]  /*3c0f0*/  HMMA.16816.F32 R4, R32, R16, R40 ;  /* 0x000000102004723c */ /* 0x008fde0000001828 */
[----:B------:R-:W-:-:S02]  /*3c100*/  NOP ;  /* 0x0000000000007918 */ /* 0x000fc40000000000 */
[----:B------:R-:W-:Y:S04]  /*3c110*/  STL.64 [R1+0x2d0], R28 ;  /* 0x0002d01c01007387 */ /* 0x000fe80000100a00 */
[----:B------:R0:W-:Y:S02]  /*3c120*/  STL.64 [R1+0x2d8], R30 ;  /* 0x0002d81e01007387 */ /* 0x0001e40000100a00 */
[----:B0-----:R-:W-:Y:S02]  /*3c130*/  HMMA.16816.F32 R28, R32, R2, R44 ;  /* 0x00000002201c723c */ /* 0x001fe4000000182c */
[----:B------:R-:W-:-:S15]  /*3c140*/  STL.64 [R1+0x2f38], R18 ;  /* 0x002f381201007387 */ /* 0x000fde0000100a00 */
[----:B------:R-:W-:-:S06]  /*3c150*/  NOP ;  /* 0x0000000000007918 */ /* 0x000fcc0000000000 */
[----:B------:R-:W-:Y:S04]  /*3c160*/  STL.64 [R1+0x2c0], R28 ;  /* 0x0002c01c01007387 */ /* 0x000fe80000100a00 */
[----:B------:R-:W-:Y:S04]  /*3c170*/  STL.64 [R1+0x2c8], R30 ;  /* 0x0002c81e01007387 */ /* 0x000fe80000100a00 */
[----:B------:R-:W-:Y:S04]  /*3c180*/  STL.64 [R1+0x2f30], R16 ;  /* 0x002f301001007387 */ /* 0x000fe80000100a00 */
[----:B------:R-:W-:Y:S04]  /*3c190*/  STL.64 [R1+0x2b0], R4 ;  /* 0x0002b00401007387 */ /* 0x000fe80000100a00 */
[----:B------:R4:W-:Y:S02]  /*3c1a0*/  STL.64 [R1+0x2b8], R6 ;  /* 0x0002b80601007387 */ /* 0x0009e40000100a00 */
[----:B----4-:R-:W-:-:S15]  /*3c1b0*/  HMMA.16816.F32 R4, R32, R20, R48 ;  /* 0x000000142004723c */ /* 0x010fde0000001830 */
[----:B------:R-:W-:-:S08]  /*3c1c0*/  NOP ;  /* 0x0000000000007918 */ /* 0x000fd00000000000 */
[----:B------:R-:W-:Y:S04]  /*3c1d0*/  STL.64 [R1+0x2a0], R4 ;  /* 0x0002a00401007387 */ /* 0x000fe80000100a00 */
[----:B------:R0:W-:Y:S02]  /*3c1e0*/  STL.64 [R1+0x2a8], R6 ;  /* 0x0002a80601007387 */ /* 0x0001e40000100a00 */
[----:B0-----:R-:W-:Y:S01]  /*3c1f0*/  HMMA.16816.F32 R4, R32, R24, R8 ;  /* 0x000000182004723c */ /* 0x001fe20000001808 */
[----:B------:R-:W-:Y:S02]  /*3c200*/  IMAD R29, R57, 0x100, R56 ;  /* 0x00000100391d7824 */ /* 0x000fe400078e0238 */
[----:B------:R-:W-:-:S15]  /*3c210*/  IMAD R30, R59, 0x100, R58 ;  /* 0x000001003b1e7824 */ /* 0x000fde00078e023a */
[----:B------:R-:W-:-:S05]  /*3c220*/  NOP ;  /* 0x0000000000007918 */ /* 0x000fca0000000000 */
        /* <DEDUP_REMOVED lines=27> */
[----:B------:R-:W3:Y:S04]  /*3c3e0*/  LDL.LU R36, [R1+0x630] ;  /* 0x0006300001247983 */ /* 0x000ee80000300800 */
[----:B------:R-:W3:Y:S04]  /*3c3f0*/  LDL.LU R37, [R1+0x634] ;  /* 0x0006340001257983 */ /* 0x000ee80000300800 */
[----:B------:R-:W4:Y:S04]  /*3c400*/  LDL.LU R38, [R1+0x638] ;  /* 0x0006380001267983 */ /* 0x000f280000300800 */
[----:B------:R-:W4:Y:S04]  /*3c410*/  LDL.LU R39, [R1+0x63c] ;  /* 0x00063c0001277983 */ /* 0x000f280000300800 */
[----:B----4-:R-:W-:Y:S04]  /*3c420*/  STL.64 [R1+0x2ef8], R38 ;  /* 0x002ef82601007387 */ /* 0x010fe80000100a00 */
[----:B---3--:R3:W-:Y:S04]  /*3c430*/  STL.64 [R1+0x2ef0], R36 ;  /* 0x002ef02401007387 */ /* 0x0087e80000100a00 */
[----:B0-----:R-:W4:Y:S04]  /*3c440*/  LDL.LU R12, [R1+0x220] ;  /* 0x00022000010c7983 */ /* 0x001f280000300800 */
[----:B------:R-:W4:Y:S04]  /*3c450*/  LDL.LU R13, [R1+0x224] ;  /* 0x00022400010d7983 */ /* 0x000f280000300800 */
[----:B------:R-:W2:Y:S04]  /*3c460*/  LDL.LU R14, [R1+0x228] ;  /* 0x00022800010e7983 */ /* 0x000ea80000300800 */
[----:B------:R-:W2:Y:S04]  /*3c470*/  LDL.LU R15, [R1+0x22c] ;  /* 0x00022c00010f7983 */ /* 0x000ea80000300800 */
[----:B--2---:R-:W-:Y:S04]  /*3c480*/  STL.64 [R1+0x2f08], R14 ;  /* 0x002f080e01007387 */ /* 0x004fe80000100a00 */
[----:B----4-:R-:W-:Y:S04]  /*3c490*/  STL.64 [R1+0x2f00], R12 ;  /* 0x002f000c01007387 */ /* 0x010fe80000100a00 */
[----:B-1----:R-:W2:Y:S04]  /*3c4a0*/  LDL.LU R48, [R1+0x230] ;  /* 0x0002300001307983 */ /* 0x002ea80000300800 */
[----:B------:R-:W2:Y:S04]  /*3c4b0*/  LDL.LU R49, [R1+0x234] ;  /* 0x0002340001317983 */ /* 0x000ea80000300800 */
[----:B------:R-:W4:Y:S04]  /*3c4c0*/  LDL.LU R50, [R1+0x238] ;  /* 0x0002380001327983 */ /* 0x000f280000300800 */
[----:B------:R-:W4:Y:S04]  /*3c4d0*/  LDL.LU R51, [R1+0x23c] ;  /* 0x00023c0001337983 */ /* 0x000f280000300800 */
[----:B----4-:R-:W-:Y:S04]  /*3c4e0*/  STL.64 [R1+0x2f18], R50 ;  /* 0x002f183201007387 */ /* 0x010fe80000100a00 */
[----:B--2---:R0:W-:Y:S04]  /*3c4f0*/  STL.64 [R1+0x2f10], R48 ;  /* 0x002f103001007387 */ /* 0x0041e80000100a00 */
[----:B------:R-:W2:Y:S04]  /*3c500*/  LDL.LU R44, [R1+0x240] ;  /* 0x00024000012c7983 */ /* 0x000ea80000300800 */
[----:B------:R-:W2:Y:S04]  /*3c510*/  LDL.LU R45, [R1+0x244] ;  /* 0x00024400012d7983 */ /* 0x000ea80000300800 */
[----:B------:R-:W2:Y:S04]  /*3c520*/  LDL.LU R46, [R1+0x248] ;  /* 0x00024800012e7983 */ /* 0x000ea80000300800 */
[----:B------:R-:W2:Y:S04]  /*3c530*/  LDL.LU R47, [R1+0x24c] ;  /* 0x00024c00012f7983 */ /* 0x000ea80000300800 */
[----:B---3--:R-:W3:Y:S04]  /*3c540*/  LDL.LU R36, [R1+0x250] ;  /* 0x0002500001247983 */ /* 0x008ee80000300800 */
        /* <DEDUP_REMOVED lines=58> */
[----:B----4-:R-:W-:Y:S01]  /*3c8f0*/  HMMA.16816.F32 R32, R32, R6, R48 ;  /* 0x000000062020723c */ /* 0x010fe20000001830 */
[----:B------:R-:W2:Y:S05]  /*3c900*/  LDL.LU.64 R50, [R1+0x2f18] ;  /* 0x002f180001327983 */ /* 0x000eaa0000300a00 */
[----:B------:R-:W-:Y:S01]  /*3c910*/  HMMA.16816.F32 R12, R28, R4, R12 ;  /* 0x000000041c0c723c */ /* 0x000fe2000000180c */
[----:B------:R-:W2:-:S15]  /*3c920*/  LDL.LU.64 R48, [R1+0x2f10] ;  /* 0x002f100001307983 */ /* 0x000e9e0000300a00 */
[----:B------:R-:W-:-:S01]  /*3c930*/  NOP ;  /* 0x0000000000007918 */ /* 0x000fc20000000000 */
[----:B------:R0:W-:Y:S04]  /*3c940*/  STL.64 [R1+0x280], R32 ;  /* 0x0002802001007387 */ /* 0x0001e80000100a00 */
[----:B------:R1:W-:Y:S04]  /*3c950*/  STL.64 [R1+0x288], R34 ;  /* 0x0002882201007387 */ /* 0x0003e80000100a00 */
[----:B0-----:R-:W3:Y:S04]  /*3c960*/  LDL.LU R32, [R1+0x1080] ;  /* 0x0010800001207983 */ /* 0x001ee80000300800 */
[----:B------:R-:W4:Y:S04]  /*3c970*/  LDL.LU R33, [R1+0x108c] ;  /* 0x00108c0001217983 */ /* 0x000f280000300800 */
[----:B-1----:R-:W4:Y:S04]  /*3c980*/  LDL.LU R34, [R1+0x1088] ;  /* 0x0010880001227983 */ /* 0x002f280000300800 */
[----:B------:R-:W4:Y:S04]  /*3c990*/  LDL.LU R35, [R1+0x1094] ;  /* 0x0010940001237983 */ /* 0x000f280000300800 */
[----:B------:R-:W-:Y:S04]  /*3c9a0*/  STL.64 [R1+0x270], R12 ;  /* 0x0002700c01007387 */ /* 0x000fe80000100a00 */
[----:B------:R0:W-:Y:S04]  /*3c9b0*/  STL.64 [R1+0x278], R14 ;  /* 0x0002780e01007387 */ /* 0x0001e80000100a00 */
[----:B0-----:R-:W3:Y:S04]  /*3c9c0*/  LDL.LU.64 R14, [R1+0x2f08] ;  /* 0x002f0800010e7983 */ /* 0x001ee80000300a00 */
[----:B------:R-:W3:Y:S04]  /*3c9d0*/  LDL.LU.64 R12, [R1+0x2f00] ;  /* 0x002f0000010c7983 */ /* 0x000ee80000300a00 */
        /* <DEDUP_REMOVED lines=8> */
[C---:B------:R-:W-:Y:S06]  /*3ca60*/  HMMA.16816.F32 R56, R28.reuse, R22, R56 ;  /* 0x000000161c38723c */ /* 0x040fec0000001838 */
[----:B--2---:R-:W-:-:S15]  /*3ca70*/  HMMA.16816.F32 R48, R28, R20, R48 ;  /* 0x000000141c30723c */ /* 0x004fde0000001830 */
[----:B------:R-:W-:-:S08]  /*3ca80*/  NOP ;  /* 0x0000000000007918 */ /* 0x000fd00000000000 */
[----:B------:R-:W-:Y:S04]  /*3ca90*/  STL.64 [R1+0x240], R48 ;  /* 0x0002403001007387 */ /* 0x000fe80000100a00 */
[----:B------:R0:W-:Y:S04]  /*3caa0*/  STL.64 [R1+0x248], R50 ;  /* 0x0002483201007387 */ /* 0x0001e80000100a00 */
[----:B0-----:R-:W2:Y:S04]  /*3cab0*/  LDL.LU.64 R50, [R1+0x2ed8] ;  /* 0x002ed80001327983 */ /* 0x001ea80000300a00 */
[----:B------:R-:W2:Y:S01]  /*3cac0*/  LDL.LU.64 R48, [R1+0x2ed0] ;  /* 0x002ed00001307983 */ /* 0x000ea20000300a00 */
[----:B---3--:R-:W-:Y:S01]  /*3cad0*/  HMMA.16816.F32 R12, R28, R24, R12 ;  /* 0x000000181c0c723c */ /* 0x008fe2000000180c */
[----:B------:R-:W-:-:S02]  /*3cae0*/  IMAD R32, R32, 0x100, R0 ;  /* 0x0000010020207824 */ /* 0x000fc400078e0200 */
[----:B------:R-:W3:-:S15]  /*3caf0*/  LDL.LU R0, [R1+0x2ec8] ;  /* 0x002ec80001007983 */ /* 0x000ede0000300800 */
[----:B------:R-:W-:-:S05]  /*3cb00*/  NOP ;  /* 0x0000000000007918 */ /* 0x000fca0000000000 */
[----:B------:R-:W-:Y:S04]  /*3cb10*/  STL.64 [R1+0x230], R12 ;  /* 0x0002300c01007387 */ /* 0x000fe80000100a00 */
[----:B------:R0:W-:Y:S04]  /*3cb20*/  STL.64 [R1+0x238], R14 ;  /* 0x0002380e01007387 */ /* 0x0001e80000100a00 */
[----:B0-----:R-:W3:Y:S04]  /*3cb30*/  LDL.LU.64 R14, [R1+0x2ec0] ;  /* 0x002ec000010e7983 */ /* 0x001ee80000300a00 */
[----:B------:R-:W3:Y:S04]  /*3cb40*/  LDL.LU.64 R12, [R1+0x2eb8] ;  /* 0x002eb800010c7983 */ /* 0x000ee80000300a00 */
[----:B------:R-:W-:Y:S04]  /*3cb50*/  STL.64 [R1+0x860], R56 ;  /* 0x0008603801007387 */ /* 0x000fe80000100a00 */
[----:B------:R0:W-:Y:S04]  /*3cb60*/  STL.64 [R1+0x868], R58 ;  /* 0x0008683a01007387 */ /* 0x0001e80000100a00 */
[----:B0-----:R-:W3:Y:S04]  /*3cb70*/  LDL.LU.64 R58, [R1+0x2eb0] ;  /* 0x002eb000013a7983 */ /* 0x001ee80000300a00 */
[----:B------:R-:W3:Y:S01]  /*3cb80*/  LDL.LU.64 R56, [R1+0x2ea8] ;  /* 0x002ea80001387983 */ /* 0x000ee20000300a00 */
[----:B----4-:R-:W-:Y:S01]  /*3cb90*/  HMMA.16816.F32 R36, R28, R18, R36 ;  /* 0x000000121c24723c */ /* 0x010fe20000001824 */
[----:B------:R-:W-:-:S02]  /*3cba0*/  IMAD R33, R34, 0x100, R33 ;  /* 0x0000010022217824 */ /* 0x000fc400078e0221 */
[----:B------:R-:W-:Y:S02]  /*3cbb0*/  IMAD R34, R26, 0x100, R35 ;  /* 0x000001001a227824 */ /* 0x000fe400078e0223 */
[----:B------:R-:W-:Y:S01]  /*3cbc0*/  IMAD R35, R8, 0x100, R27 ;  /* 0x0000010008237824 */ /* 0x000fe200078e021b */
[----:B------:R-:W-:Y:S02]  /*3cbd0*/  F2FP.F16.E4M3.UNPACK_B R32, R32 ;  /* 0x00000020ff20723e */ /* 0x000fe400020006ff */
[----:B------:R-:W-:Y:S02]  /*3cbe0*/  F2FP.F16.E4M3.UNPACK_B R33, R33 ;  /* 0x00000021ff21723e */ /* 0x000fe400020006ff */
[----:B------:R-:W-:Y:S02]  /*3cbf0*/  F2FP.F16.E4M3.UNPACK_B R34, R34 ;  /* 0x00000022ff22723e */ /* 0x000fe400020006ff */
[----:B------:R-:W-:-:S11]  /*3cc00*/  F2FP.F16.E4M3.UNPACK_B R35, R35 ;  /* 0x00000023ff23723e */ /* 0x000fd600020006ff */
[----:B------:R-:W-:Y:S04]  /*3cc10*/  STL.64 [R1+0x850], R36 ;  /* 0x0008502401007387 */ /* 0x000fe80000100a00 */
[----:B------:R0:W-:Y:S02]  /*3cc20*/  STL.64 [R1+0x858], R38 ;  /* 0x0008582601007387 */ /* 0x0001e40000100a00 */
[----:B0-----:R-:W-:Y:S06]  /*3cc30*/  HMMA.16816.F32 R36, R28, R6, R52 ;  /* 0x000000061c24723c */ /* 0x001fec0000001834 */
[----:B------:R-:W-:Y:S01]  /*3cc40*/  HMMA.16816.F32 R28, R32, R4, R44 ;  /* 0x00000004201c723c */ /* 0x000fe2000000182c */
[----:B------:R-:W-:-:S15]  /*3cc50*/  STL.64 [R1+0x2e90], R6 ;  /* 0x002e900601007387 */ /* 0x000fde0000100a00 */
[----:B------:R-:W-:-:S01]  /*3cc60*/  NOP ;  /* 0x0000000000007918 */ /* 0x000fc20000000000 */
[----:B------:R-:W-:Y:S04]  /*3cc70*/  STL.64 [R1+0x220], R36 ;  /* 0x0002202401007387 */ /* 0x000fe80000100a00 */
[----:B------:R-:W-:Y:S04]  /*3cc80*/  STL.64 [R1+0x228], R38 ;  /* 0x0002282601007387 */ /* 0x000fe80000100a00 */
[----:B------:R-:W-:Y:S04]  /*3cc90*/  STL.64 [R1+0x2e88], R4 ;  /* 0x002e880401007387 */ /* 0x000fe80000100a00 */
[----:B------:R-:W-:Y:S04]  /*3cca0*/  STL.64 [R1+0x210], R28 ;  /* 0x0002101c01007387 */ /* 0x000fe80000100a00 */
[----:B------:R0:W-:Y:S02]  /*3ccb0*/  STL.64 [R1+0x218], R30 ;  /* 0x0002181e01007387 */ /* 0x0001e40000100a00 */
[----:B0-----:R-:W-:Y:S02]  /*3ccc0*/  HMMA.16816.F32 R28, R32, R2, R40 ;  /* 0x00000002201c723c */ /* 0x001fe40000001828 */
[----:B------:R-:W-:-:S15]  /*3ccd0*/  STL.64 [R1+0x2ea0], R18 ;  /* 0x002ea01201007387 */ /* 0x000fde0000100a00 */
[----:B------:R-:W-:-:S06]  /*3cce0*/  NOP ;  /* 0x0000000000007918 */ /* 0x000fcc0000000000 */
[----:B------:R0:W-:Y:S04]  /*3ccf0*/  STL.64 [R1+0x200], R28 ;  /* 0x0002001c01007387 */ /* 0x0001e80000100a00 */
[----:B------:R-:W-:Y:S04]  /*3cd00*/  STL.64 [R1+0x208], R30 ;  /* 0x0002081e01007387 */ /* 0x000fe80000100a00 */
[----:B------:R-:W-:Y:S01]  /*3cd10*/  STL.64 [R1+0x2e98], R16 ;  /* 0x002e981001007387 */ /* 0x000fe20000100a00 */
[----:B0-----:R-:W-:Y:S02]  /*3cd20*/  IMAD R28, R10, 0x100, R9 ;  /* 0x000001000a1c7824 */ /* 0x001fe400078e0209 */
[----:B------:R-:W-:Y:S01]  /*3cd30*/  IMAD R29, R61, 0x100, R11 ;  /* 0x000001003d1d7824 */ /* 0x000fe200078e020b */
[----:B--2---:R-:W-:-:S15]  /*3cd40*/  HMMA.16816.F32 R4, R32, R16, R48 ;  /* 0x000000102004723c */ /* 0x004fde0000001830 */
[----:B------:R-:W-:-:S08]  /*3cd50*/  NOP ;  /* 0x0000000000007918 */ /* 0x000fd00000000000 */
[----:B------:R-:W-:Y:S04]  /*3cd60*/  STL.64 [R1+0x1f0], R4 ;  /* 0x0001f00401007387 */ /* 0x000fe80000100a00 */
[----:B------:R3:W-:Y:S02]  /*3cd70*/  STL.64 [R1+0x1f8], R6 ;  /* 0x0001f80601007387 */ /* 0x0007e40000100a00 */
[----:B---3--:R-:W-:-:S15]  /*3cd80*/  HMMA.16816.F32 R4, R32, R20, R12 ;  /* 0x000000142004723c */ /* 0x008fde000000180c */
[----:B------:R-:W-:-:S08]  /*3cd90*/  NOP ;  /* 0x0000000000007918 */ /* 0x000fd00000000000 */
[----:B------:R-:W-:Y:S04]  /*3cda0*/  STL.64 [R1+0x1e0], R4 ;  /* 0x0001e00401007387 */ /* 0x000fe80000100a00 */
[----:B------:R0:W-:Y:S04]  /*3cdb0*/  STL.64 [R1+0x1e8], R6 ;  /* 0x0001e80601007387 */ /* 0x0001e80000100a00 */
[----:B------:R-:W2:Y:S01]  /*3cdc0*/  LDL.LU R8, [R1+0x140] ;  /* 0x0001400001087983 */ /* 0x000ea20000300800 */
[----:B0-----:R-:W-:-:S15]  /*3cdd0*/  HMMA.16816.F32 R4, R32, R24, R56 ;  /* 0x000000182004723c */ /* 0x001fde0000001838 */
        /* <DEDUP_REMOVED lines=30> */
[----:B-1----:R-:W3:Y:S04]  /*3cfc0*/  LDL.LU R52, [R1+0x1b0] ;  /* 0x0001b00001347983 */ /* 0x002ee80000300800 */
[----:B------:R-:W3:Y:S04]  /*3cfd0*/  LDL.LU R53, [R1+0x1b4] ;  /* 0x0001b40001357983 */ /* 0x000ee80000300800 */
[----:B------:R-:W3:Y:S04]  /*3cfe0*/  LDL.LU R54, [R1+0x1b8] ;  /* 0x0001b80001367983 */ /* 0x000ee80000300800 */
[----:B------:R-:W3:Y:S04]  /*3cff0*/  LDL.LU R55, [R1+0x1bc] ;  /* 0x0001bc0001377983 */ /* 0x000ee80000300800 */
[----:B------:R-:W4:Y:S04]  /*3d000*/  LDL.LU R31, [R1+0x10b4] ;  /* 0x0010b400011f7983 */ /* 0x000f280000300800 */
[----:B------:R-:W4:Y:S04]  /*3d010*/  LDL.LU R36, [R1+0x10b0] ;  /* 0x0010b00001247983 */ /* 0x000f280000300800 */
        /* <DEDUP_REMOVED lines=40> */
[----:B----4-:R-:W-:-:S15]  /*3d2a0*/  HMMA.16816.F32 R4, R32, R18, R4 ;  /* 0x000000122004723c */ /* 0x010fde0000001804 */
[----:B------:R-:W-:-:S08]  /*3d2b0*/  NOP ;  /* 0x0000000000007918 */ /* 0x000fd00000000000 */
[----:B------:R-:W-:Y:S04]  /*3d2c0*/  STL.64 [R1+0x830], R4 ;  /* 0x0008300401007387 */ /* 0x000fe80000100a00 */
[----:B------:R0:W-:Y:S04]  /*3d2d0*/  STL.64 [R1+0x838], R6 ;  /* 0x0008380601007387 */ /* 0x0001e80000100a00 */
[----:B0-----:R-:W4:Y:S04]  /*3d2e0*/  LDL.LU.64 R6, [R1+0x2e90] ;  /* 0x002e900001067983 */ /* 0x001f280000300a00 */
[----:B------:R-:W3:Y:S01]  /*3d2f0*/  LDL.LU.64 R4, [R1+0x2e88] ;  /* 0x002e880001047983 */ /* 0x000ee20000300a00 */
[----:B------:R-:W-:-:S02]  /*3d300*/  IMAD R30, R36, 0x100, R31 ;  /* 0x00000100241e7824 */ /* 0x000fc400078e021f */
[----:B--2---:R-:W-:Y:S01]  /*3d310*/  IMAD R31, R38, 0x100, R37 ;  /* 0x00000100261f7824 */ /* 0x004fe200078e0225 */
[----:B------:R-:W-:Y:S02]  /*3d320*/  F2FP.F16.E4M3.UNPACK_B R28, R28 ;  /* 0x0000001cff1c723e */ /* 0x000fe400020006ff */
[----:B------:R-:W-:Y:S02]  /*3d330*/  F2FP.F16.E4M3.UNPACK_B R29, R29 ;  /* 0x0000001dff1d723e */ /* 0x000fe400020006ff */
[----:B------:R-:W-:Y:S02]  /*3d340*/  F2FP.F16.E4M3.UNPACK_B R30, R30 ;  /* 0x0000001eff1e723e */ /* 0x000fe400020006ff */
[----:B------:R-:W-:Y:S01]  /*3d350*/  F2FP.F16.E4M3.UNPACK_B R31, R31 ;  /* 0x0000001fff1f723e */ /* 0x000fe200020006ff */
[----:B----4-:R-:W-:Y:S01]  /*3d360*/  HMMA.16816.F32 R32, R32, R6, R52 ;  /* 0x000000062020723c */ /* 0x010fe20000001834 */
[----:B------:R-:W2:Y:S04]  /*3d370*/  LDL.LU.64 R54, [R1+0x2e80] ;  /* 0x002e800001367983 */ /* 0x000ea80000300a00 */
[----:B------:R-:W2:Y:S01]  /*3d380*/  LDL.LU.64 R52, [R1+0x2e78] ;  /* 0x002e780001347983 */ /* 0x000ea20000300a00 */
[----:B---3--:R-:W-:-:S15]  /*3d390*/  HMMA.16816.F32 R8, R28, R4, R8 ;  /* 0x000000041c08723c */ /* 0x008fde0000001808 */
[----:B------:R-:W-:-:S02]  /*3d3a0*/  NOP ;  /* 0x0000000000007918 */ /* 0x000fc40000000000 */
[----:B------:R0:W-:Y:S04]  /*3d3b0*/  STL.64 [R1+0x1c0], R32 ;  /* 0x0001c02001007387 */ /* 0x0001e80000100a00 */
[----:B------:R1:W-:Y:S04]  /*3d3c0*/  STL.64 [R1+0x1c8], R34 ;  /* 0x0001c82201007387 */ /* 0x0003e80000100a00 */
[----:B0-----:R-:W3:Y:S04]  /*3d3d0*/  LDL.LU R32, [R1+0x170] ;  /* 0x0001700001207983 */ /* 0x001ee80000300800 */
[----:B------:R-:W3:Y:S04]  /*3d3e0*/  LDL.LU R33, [R1+0x174] ;  /* 0x0001740001217983 */ /* 0x000ee80000300800 */
[----:B-1----:R-:W3:Y:S04]  /*3d3f0*/  LDL.LU R34, [R1+0x178] ;  /* 0x0001780001227983 */ /* 0x002ee80000300800 */
[----:B------:R-:W3:Y:S04]  /*3d400*/  LDL.LU R35, [R1+0x17c] ;  /* 0x00017c0001237983 */ /* 0x000ee80000300800 */
[----:B------:R-:W-:Y:S04]  /*3d410*/  STL.64 [R1+0x1b0], R8 ;  /* 0x0001b00801007387 */ /* 0x000fe80000100a00 */
[----:B------:R0:W-:Y:S04]  /*3d420*/  STL.64 [R1+0x1b8], R10 ;  /* 0x0001b80a01007387 */ /* 0x0001e80000100a00 */
[----:B0-----:R-:W4:Y:S04]  /*3d430*/  LDL.LU.64 R10, [R1+0x2e70] ;  /* 0x002e7000010a7983 */ /* 0x001f280000300a00 */
[----:B------:R-:W4:Y:S01]  /*3d440*/  LDL.LU.64 R8, [R1+0x2e68] ;  /* 0x002e680001087983 */ /* 0x000f220000300a00 */
[----:B--2---:R-:W-:-:S15]  /*3d450*/  HMMA.16816.F32 R52, R28, R2, R52 ;  /* 0x000000021c34723c */ /* 0x004fde0000001834 */
[----:B------:R-:W-:-:S08]  /*3d460*/  NOP ;  /* 0x0000000000007918 */ /* 0x000fd00000000000 */
        /* <DEDUP_REMOVED lines=10> */
[----:B---3--:R-:W-:-:S15]  /*3d510*/  HMMA.16816.F32 R32, R28, R20, R32 ;  /* 0x000000141c20723c */ /* 0x008fde0000001820 */
[----:B------:R-:W-:-:S08]  /*3d520*/  NOP ;  /* 0x0000000000007918 */ /* 0x000fd00000000000 */
[----:B------:R0:W-:Y:S02]  /*3d530*/  STL.64 [R1+0x180], R32 ;  /* 0x0001802001007387 */ /* 0x0001e40000100a00 */
[----:B0-----:R-:W-:Y:S02]  /*3d540*/  IMAD R32, R26, 0x100, R39 ;  /* 0x000001001a207824 */ /* 0x001fe400078e0227 */
[----:B------:R0:W-:Y:S01]  /*3d550*/  STL.64 [R1+0x188], R34 ;  /* 0x0001882201007387 */ /* 0x0001e20000100a00 */
[----:B------:R-:W-:Y:S01]  /*3d560*/  HMMA.16816.F32 R12, R28, R6, R12 ;  /* 0x000000061c0c723c */ /* 0x000fe2000000180c */
[----:B------:R-:W-:Y:S01]  /*3d570*/  IMAD R33, R44, 0x100, R27 ;  /* 0x000001002c217824 */ /* 0x000fe200078e021b */
[----:B------:R-:W-:-:S04]  /*3d580*/  F2FP.F16.E4M3.UNPACK_B R32, R32 ;  /* 0x00000020ff20723e */ /* 0x000fc800020006ff */
[----:B------:R-:W-:Y:S01]  /*3d590*/  F2FP.F16.E4M3.UNPACK_B R33, R33 ;  /* 0x00000021ff21723e */ /* 0x000fe200020006ff */
[----:B0-----:R-:W-:Y:S02]  /*3d5a0*/  IMAD R34, R46, 0x100, R45 ;  /* 0x000001002e227824 */ /* 0x001fe400078e022d */
[----:B------:R-:W-:-:S03]  /*3d5b0*/  IMAD R35, R61, 0x100, R47 ;  /* 0x000001003d237824 */ /* 0x000fc600078e022f */
[----:B------:R-:W-:Y:S02]  /*3d5c0*/  F2FP.F16.E4M3.UNPACK_B R34, R34 ;  /* 0x00000022ff22723e */ /* 0x000fe400020006ff */
[----:B------:R-:W-:Y:S01]  /*3d5d0*/  F2FP.F16.E4M3.UNPACK_B R35, R35 ;  /* 0x00000023ff23723e */ /* 0x000fe200020006ff */
[----:B--2---:R-:W-:-:S15]  /*3d5e0*/  HMMA.16816.F32 R36, R28, R24, R52 ;  /* 0x000000181c24723c */ /* 0x004fde0000001834 */
[----:B------:R-:W-:-:S08]  /*3d5f0*/  NOP ;  /* 0x0000000000007918 */ /* 0x000fd00000000000 */
[----:B------:R-:W-:Y:S04]  /*3d600*/  STL.64 [R1+0x170], R36 ;  /* 0x0001702401007387 */ /* 0x000fe80000100a00 */
[----:B------:R0:W-:Y:S04]  /*3d610*/  STL.64 [R1+0x178], R38 ;  /* 0x0001782601007387 */ /* 0x0001e80000100a00 */
[----:B------:R-:W-:Y:S04]  /*3d620*/  STL.64 [R1+0x2e30], R22 ;  /* 0x002e301601007387 */ /* 0x000fe80000100a00 */
[----:B------:R1:W-:Y:S01]  /*3d630*/  STL.64 [R1+0x2e28], R20 ;  /* 0x002e281401007387 */ /* 0x0003e20000100a00 */
[C---:B0-----:R-:W-:Y:S06]  /*3d640*/  HMMA.16816.F32 R36, R28.reuse, R22, R40 ;  /* 0x000000161c24723c */ /* 0x041fec0000001828 */
[----:B-1----:R-:W-:Y:S06]  /*3d650*/  HMMA.16816.F32 R20, R28, R18, R48 ;  /* 0x000000121c14723c */ /* 0x002fec0000001830 */
[C---:B----4-:R-:W-:Y:S11]  /*3d660*/  HMMA.16816.F32 R8, R32.reuse, R4, R8 ;  /* 0x000000042008723c */ /* 0x050ff60000001808 */
        /* <DEDUP_REMOVED lines=10> */
[----:B------:R-:W-:Y:S04]  /*3d710*/  STL.64 [R1+0x158], R10 ;  /* 0x0001580a01007387 */ /* 0x000fe80000100a00 */
[----:B------:R-:W2:-:S13]  /*3d720*/  LDL.LU R48, [R1+0xb0] ;  /* 0x0000b00001307983 */ /* 0x000e9a0000300800 */
[----:B------:R0:W-:Y:S04]  /*3d730*/  STL.64 [R1+0x140], R4 ;  /* 0x0001400401007387 */ /* 0x0001e80000100a00 */
[----:B------:R1:W-:Y:S04]  /*3d740*/  STL.64 [R1+0x148], R6 ;  /* 0x0001480601007387 */ /* 0x0003e80000100a00 */
[----:B------:R-:W2:Y:S04]  /*3d750*/  LDL.LU R49, [R1+0xb4] ;  /* 0x0000b40001317983 */ /* 0x000ea80000300800 */
[----:B------:R-:W3:Y:S04]  /*3d760*/  LDL.LU R50, [R1+0xb8] ;  /* 0x0000b80001327983 */ /* 0x000ee80000300800 */
[----:B------:R-:W3:Y:S01]  /*3d770*/  LDL.LU R51, [R1+0xbc] ;  /* 0x0000bc0001337983 */ /* 0x000ee20000300800 */
[----:B------:R-:W-:-:S03]  /*3d780*/  IMAD.MOV.U32 R43, RZ, RZ, R0 ;  /* 0x000000ffff2b7224 */ /* 0x000fc600078e0000 */
[----:B---3--:R-:W-:Y:S04]  /*3d790*/  STL.64 [R1+0x2df8], R50 ;  /* 0x002df83201007387 */ /* 0x008fe80000100a00 */
[----:B--2---:R-:W-:Y:S04]  /*3d7a0*/  STL.64 [R1+0x2df0], R48 ;  /* 0x002df03001007387 */ /* 0x004fe80000100a00 */
[----:B------:R-:W2:Y:S04]  /*3d7b0*/  LDL.LU R40, [R1+0xc0] ;  /* 0x0000c00001287983 */ /* 0x000ea80000300800 */
[----:B------:R-:W2:Y:S04]  /*3d7c0*/  LDL.LU R41, [R1+0xc4] ;  /* 0x0000c40001297983 */ /* 0x000ea80000300800 */
[----:B------:R-:W3:Y:S04]  /*3d7d0*/  LDL.LU R42, [R1+0xc8] ;  /* 0x0000c800012a7983 */ /* 0x000ee80000300800 */
[----:B------:R-:W0:Y:S04]  /*3d7e0*/  LDL.LU R0, [R1+0x2e40] ;  /* 0x002e400001007983 */ /* 0x000e280000300800 */
[----:B---3--:R-:W-:Y:S04]  /*3d7f0*/  STL.64 [R1+0x2e08], R42 ;  /* 0x002e082a01007387 */ /* 0x008fe80000100a00 */
[----:B--2---:R2:W-:Y:S04]  /*3d800*/  STL.64 [R1+0x2e00], R40 ;  /* 0x002e002801007387 */ /* 0x0045e80000100a00 */
[----:B------:R-:W3:Y:S04]  /*3d810*/  LDL.LU R36, [R1+0xf0] ;  /* 0x0000f00001247983 */ /* 0x000ee80000300800 */
[----:B------:R-:W3:Y:S04]  /*3d820*/  LDL.LU R37, [R1+0xf4] ;  /* 0x0000f40001257983 */ /* 0x000ee80000300800 */
[----:B------:R-:W4:Y:S04]  /*3d830*/  LDL.LU R38, [R1+0xf8] ;  /* 0x0000f80001267983 */ /* 0x000f280000300800 */
[----:B------:R-:W4:Y:S01]  /*3d840*/  LDL.LU R39, [R1+0xfc] ;  /* 0x0000fc0001277983 */ /* 0x000f220000300800 */
[----:B0-----:R-:W-:-:S03]  /*3d850*/  IMAD.MOV.U32 R5, RZ, RZ, R0 ;  /* 0x000000ffff057224 */ /* 0x001fc600078e0000 */
[----:B----4-:R-:W-:Y:S04]  /*3d860*/  STL.64 [R1+0x2e20], R38 ;  /* 0x002e202601007387 */ /* 0x010fe80000100a00 */
[----:B---3--:R0:W-:Y:S04]  /*3d870*/  STL.64 [R1+0x2e18], R36 ;  /* 0x002e182401007387 */ /* 0x0081e80000100a00 */
[----:B------:R-:W3:Y:S04]  /*3d880*/  LDL.LU R4, [R1+0x5d0] ;  /* 0x0005d00001047983 */ /* 0x000ee80000300800 */
[----:B------:R-:W4:Y:S04]  /*3d890*/  LDL.LU R0, [R1+0x2e3c] ;  /* 0x002e3c0001007983 */ /* 0x000f280000300800 */
[----:B-1----:R-:W3:Y:S04]  /*3d8a0*/  LDL.LU R6, [R1+0x5d8] ;  /* 0x0005d80001067983 */ /* 0x002ee80000300800 */
[----:B------:R-:W3:Y:S04]  /*3d8b0*/  LDL.LU R7, [R1+0x5dc] ;  /* 0x0005dc0001077983 */ /* 0x000ee80000300800 */
[----:B--2---:R-:W2:Y:S04]  /*3d8c0*/  LDL.LU R40, [R1+0x100] ;  /* 0x0001000001287983 */ /* 0x004ea80000300800 */
[----:B------:R-:W2:Y:S04]  /*3d8d0*/  LDL.LU R41, [R1+0x104] ;  /* 0x0001040001297983 */ /* 0x000ea80000300800 */
[----:B------:R-:W2:Y:S01]  /*3d8e0*/  LDL.LU R42, [R1+0x108] ;  /* 0x00010800012a7983 */ /* 0x000ea20000300800 */
[----:B----4-:R-:W-:-:S03]  /*3d8f0*/  IMAD.MOV.U32 R43, RZ, RZ, R0 ;  /* 0x000000ffff2b7224 */ /* 0x010fc600078e0000 */
[----:B------:R-:W4:Y:S04]  /*3d900*/  LDL.LU R0, [R1+0x2e38] ;  /* 0x002e380001007983 */ /* 0x000f280000300800 */
[----:B0-----:R-:W3:Y:S04]  /*3d910*/  LDL.LU R36, [R1+0x110] ;  /* 0x0001100001247983 */ /* 0x001ee80000300800 */
[----:B------:R-:W3:Y:S04]  /*3d920*/  LDL.LU R37, [R1+0x114] ;  /* 0x0001140001257983 */ /* 0x000ee80000300800 */
[----:B------:R-:W3:Y:S04]  /*3d930*/  LDL.LU R38, [R1+0x118] ;  /* 0x0001180001267983 */ /* 0x000ee80000300800 */
[----:B------:R-:W3:Y:S04]  /*3d940*/  LDL.LU R39, [R1+0x11c] ;  /* 0x00011c0001277983 */ /* 0x000ee80000300800 */
        /* <DEDUP_REMOVED lines=9> */
[----:B------:R-:W3:Y:S01]  /*3d9e0*/  LDL.LU R27, [R1+0x10fc] ;  /* 0x0010fc00011b7983 */ /* 0x000ee20000300800 */
[----:B----4-:R-:W-:-:S03]  /*3d9f0*/  IMAD.MOV.U32 R23, RZ, RZ, R0 ;  /* 0x000000ffff177224 */ /* 0x010fc600078e0000 */
[----:B------:R-:W4:Y:S04]  /*3da00*/  LDL.LU R0, [R1+0x10f8] ;  /* 0x0010f80001007983 */ /* 0x000f280000300800 */
[----:B------:R-:W4:Y:S04]  /*3da10*/  LDL.LU R48, [R1+0x5e0] ;  /* 0x0005e00001307983 */ /* 0x000f280000300800 */
[----:B------:R-:W4:Y:S04]  /*3da20*/  LDL.LU R49, [R1+0x5e4] ;  /* 0x0005e40001317983 */ /* 0x000f280000300800 */
[----:B------:R-:W4:Y:S04]  /*3da30*/  LDL.LU R50, [R1+0x5e8] ;  /* 0x0005e80001327983 */ /* 0x000f280000300800 */
[----:B------:R-:W4:Y:S01]  /*3da40*/  LDL.LU R51, [R1+0x5ec] ;  /* 0x0005ec0001337983 */ /* 0x000f220000300800 */
[C---:B--2---:R-:W-:Y:S03]  /*3da50*/  HMMA.16816.F32 R20, R32.reuse, R16, R20 ;  /* 0x000000102014723c */ /* 0x044fe60000001814 */
        /* <DEDUP_REMOVED lines=20> */
[----:B------:R-:W-:Y:S04]  /*3dba0*/  STL.64 [R1+0x130], R20 ;  /* 0x0001301401007387 */ /* 0x000fe80000100a00 */
[----:B------:R0:W-:Y:S04]  /*3dbb0*/  STL.64 [R1+0x138], R22 ;  /* 0x0001381601007387 */ /* 0x0001e80000100a00 */
[----:B0-----:R-:W4:Y:S04]  /*3dbc0*/  LDL.LU.64 R22, [R1+0x2e30] ;  /* 0x002e300001167983 */ /* 0x001f280000300a00 */
[----:B------:R-:W2:Y:S01]  /*3dbd0*/  LDL.LU.64 R20, [R1+0x2e28] ;  /* 0x002e280001147983 */ /* 0x000ea20000300a00 */
[C---:B------:R-:W-:Y:S06]  /*3dbe0*/  HMMA.16816.F32 R40, R32.reuse, R24, R40 ;  /* 0x000000182028723c */ /* 0x040fec0000001828 */
[----:B---3--:R-:W-:Y:S01]  /*3dbf0*/  HMMA.16816.F32 R4, R32, R18, R4 ;  /* 0x000000122004723c */ /* 0x008fe20000001804 */
[----:B------:R-:W-:-:S05]  /*3dc00*/  IMAD R28, R28, 0x100, R61 ;  /* 0x000001001c1c7824 */ /* 0x000fca00078e023d */
[C---:B--2---:R-:W-:Y:S06]  /*3dc10*/  HMMA.16816.F32 R36, R32.reuse, R20, R36 ;  /* 0x000000142024723c */ /* 0x044fec0000001824 */
[----:B----4-:R-:W-:-:S15]  /*3dc20*/  HMMA.16816.F32 R48, R32, R22, R48 ;  /* 0x000000162030723c */ /* 0x010fde0000001830 */
[----:B------:R-:W-:-:S02]  /*3dc30*/  NOP ;  /* 0x0000000000007918 */ /* 0x000fc40000000000 */
[----:B------:R-:W-:Y:S04]  /*3dc40*/  STL.64 [R1+0x120], R36 ;  /* 0x0001202401007387 */ /* 0x000fe80000100a00 */
[----:B------:R0:W-:Y:S04]  /*3dc50*/  STL.64 [R1+0x128], R38 ;  /* 0x0001282601007387 */ /* 0x0001e80000100a00 */
[----:B0-----:R-:W2:Y:S04]  /*3dc60*/  LDL.LU.64 R38, [R1+0x2e20] ;  /* 0x002e200001267983 */ /* 0x001ea80000300a00 */
[----:B------:R-:W2:Y:S04]  /*3dc70*/  LDL.LU.64 R36, [R1+0x2e18] ;  /* 0x002e180001247983 */ /* 0x000ea80000300a00 */
[----:B------:R-:W3:Y:S04]  /*3dc80*/  LDL.LU R61, [R1+0x2e10] ;  /* 0x002e1000013d7983 */ /* 0x000ee80000300800 */
[----:B------:R-:W-:Y:S04]  /*3dc90*/  STL.64 [R1+0x110], R40 ;  /* 0x0001102801007387 */ /* 0x000fe80000100a00 */
[----:B------:R0:W-:Y:S04]  /*3dca0*/  STL.64 [R1+0x118], R42 ;  /* 0x0001182a01007387 */ /* 0x0001e80000100a00 */
[----:B0-----:R-:W4:Y:S04]  /*3dcb0*/  LDL.LU.64 R42, [R1+0x2e08] ;  /* 0x002e0800012a7983 */ /* 0x001f280000300a00 */
[----:B------:R-:W4:Y:S04]  /*3dcc0*/  LDL.LU.64 R40, [R1+0x2e00] ;  /* 0x002e000001287983 */ /* 0x000f280000300a00 */
[----:B------:R-:W-:Y:S04]  /*3dcd0*/  STL.64 [R1+0x800], R48 ;  /* 0x0008003001007387 */ /* 0x000fe80000100a00 */
[----:B------:R0:W-:Y:S04]  /*3dce0*/  STL.64 [R1+0x808], R50 ;  /* 0x0008083201007387 */ /* 0x0001e80000100a00 */
[----:B0-----:R-:W3:Y:S04]  /*3dcf0*/  LDL.LU.64 R50, [R1+0x2df8] ;  /* 0x002df80001327983 */ /* 0x001ee80000300a00 */
[----:B------:R-:W3:Y:S04]  /*3dd00*/  LDL.LU.64 R48, [R1+0x2df0] ;  /* 0x002df00001307983 */ /* 0x000ee80000300a00 */
[----:B------:R-:W-:Y:S04]  /*3dd10*/  STL.64 [R1+0x7f0], R4 ;  /* 0x0007f00401007387 */ /* 0x000fe80000100a00 */
[----:B------:R0:W-:Y:S04]  /*3dd20*/  STL.64 [R1+0x7f8], R6 ;  /* 0x0007f80601007387 */ /* 0x0001e80000100a00 */
[----:B0-----:R-:W2:Y:S04]  /*3dd30*/  LDL.LU.64 R6, [R1+0x2de8] ;  /* 0x002de80001067983 */ /* 0x001ea80000300a00 */
[----:B------:R-:W4:Y:S01]  /*3dd40*/  LDL.LU.64 R4, [R1+0x2de0] ;  /* 0x002de00001047983 */ /* 0x000f220000300a00 */
[----:B------:R-:W-:-:S02]  /*3dd50*/  IMAD R29, R30, 0x100, R29 ;  /* 0x000001001e1d7824 */ /* 0x000fc400078e021d */
[----:B------:R-:W-:Y:S02]  /*3dd60*/  IMAD R30, R26, 0x100, R31 ;  /* 0x000001001a1e7824 */ /* 0x000fe400078e021f */
[----:B------:R-:W-:Y:S01]  /*3dd70*/  IMAD R31, R0, 0x100, R27 ;  /* 0x00000100001f7824 */ /* 0x000fe200078e021b */
[----:B------:R-:W-:Y:S02]  /*3dd80*/  F2FP.F16.E4M3.UNPACK_B R28, R28 ;  /* 0x0000001cff1c723e */ /* 0x000fe400020006ff */
[----:B------:R-:W-:Y:S02]  /*3dd90*/  F2FP.F16.E4M3.UNPACK_B R29, R29 ;  /* 0x0000001dff1d723e */ /* 0x000fe400020006ff */
[----:B------:R-:W-:Y:S02]  /*3dda0*/  F2FP.F16.E4M3.UNPACK_B R30, R30 ;  /* 0x0000001eff1e723e */ /* 0x000fe400020006ff */
[----:B------:R-:W-:Y:S01]  /*3ddb0*/  F2FP.F16.E4M3.UNPACK_B R31, R31 ;  /* 0x0000001fff1f723e */ /* 0x000fe200020006ff */
[----:B--2---:R-:W-:Y:S06]  /*3ddc0*/  HMMA.16816.F32 R32, R32, R6, R36 ;  /* 0x000000062020723c */ /* 0x004fec0000001824 */
[----:B----4-:R-:W-:-:S15]  /*3ddd0*/  HMMA.16816.F32 R36, R28, R4, R52 ;  /* 0x000000041c24723c */ /* 0x010fde0000001834 */
[----:B------:R-:W-:-:S08]  /*3dde0*/  NOP ;  /* 0x0000000000007918 */ /* 0x000fd00000000000 */
[----:B------:R-:W-:Y:S04]  /*3ddf0*/  STL.64 [R1+0xf0], R36 ;  /* 0x0000f02401007387 */ /* 0x000fe80000100a00 */
[----:B------:R-:W-:Y:S04]  /*3de00*/  STL.64 [R1+0x100], R32 ;  /* 0x0001002001007387 */ /* 0x000fe80000100a00 */
[----:B------:R0:W-:Y:S04]  /*3de10*/  STL.64 [R1+0x108], R34 ;  /* 0x0001082201007387 */ /* 0x0001e80000100a00 */
[----:B------:R-:W-:Y:S04]  /*3de20*/  STL [R1+0xf8], R38 ;  /* 0x0000f82601007387 */ /* 0x000fe80000100800 */
[----:B------:R-:W-:Y:S04]  /*3de30*/  STL.64 [R1+0x2dd0], R6 ;  /* 0x002dd00601007387 */ /* 0x000fe80000100a00 */
[----:B------:R1:W-:Y:S01]  /*3de40*/  STL.64 [R1+0x2dc8], R4 ;  /* 0x002dc80401007387 */ /* 0x0003e20000100a00 */
[C---:B0-----:R-:W-:Y:S06]  /*3de50*/  HMMA.16816.F32 R32, R28.reuse, R2, R44 ;  /* 0x000000021c20723c */ /* 0x041fec000000182c */
[----:B-1----:R-:W-:Y:S01]  /*3de60*/  HMMA.16816.F32 R4, R28, R16, R40 ;  /* 0x000000101c04723c */ /* 0x002fe20000001828 */
[----:B------:R-:W-:-:S05]  /*3de70*/  IMAD.MOV.U32 R0, RZ, RZ, R39 ;  /* 0x000000ffff007224 */ /* 0x000fca00078e0027 */
[----:B------:R0:W-:-:S15]  /*3de80*/  STL [R1+0x2a58], R0 ;  /* 0x002a580001007387 */ /* 0x0001de0000100800 */
[----:B------:R-:W-:-:S02]  /*3de90*/  NOP ;  /* 0x0000000000007918 */ /* 0x000fc40000000000 */
[----:B------:R-:W-:Y:S04]  /*3dea0*/  STL.64 [R1+0xd0], R4 ;  /* 0x0000d00401007387 */ /* 0x000fe80000100a00 */
[----:B------:R-:W-:Y:S04]  /*3deb0*/  STL.64 [R1+0xe0], R32 ;  /* 0x0000e02001007387 */ /* 0x000fe80000100a00 */
[----:B------:R-:W-:Y:S04]  /*3dec0*/  STL.64 [R1+0xe8], R34 ;  /* 0x0000e82201007387 */ /* 0x000fe80000100a00 */
[----:B------:R3:W-:Y:S01]  /*3ded0*/  STL [R1+0xd8], R6 ;  /* 0x0000d80601007387 */ /* 0x0007e20000100800 */
[----:B0-----:R-:W-:-:S02]  /*3dee0*/  IMAD.MOV.U32 R0, RZ, RZ, R7 ;  /* 0x000000ffff007224 */ /* 0x001fc400078e0007 */
[----:B---3--:R-:W-:Y:S03]  /*3def0*/  HMMA.16816.F32 R4, R28, R20, R48 ;  /* 0x000000141c04723c */ /* 0x008fe60000001830 */
[----:B------:R-:W-:-:S15]  /*3df00*/  STL [R1+0x2a5c], R0 ;  /* 0x002a5c0001007387 */ /* 0x000fde0000100800 */
[----:B------:R-:W-:-:S05]  /*3df10*/  NOP ;  /* 0x0000000000007918 */ /* 0x000fca0000000000 */
[----:B------:R-:W-:Y:S04]  /*3df20*/  STL.64 [R1+0xc0], R4 ;  /* 0x0000c00401007387 */ /* 0x000fe80000100a00 */
[----:B------:R0:W-:Y:S02]  /*3df30*/  STL.64 [R1+0xc8], R6 ;  /* 0x0000c80601007387 */ /* 0x0001e40000100a00 */
[----:B0-----:R-:W-:-:S15]  /*3df40*/  HMMA.16816.F32 R4, R28, R24, R8 ;  /* 0x000000181c04723c */ /* 0x001fde0000001808 */
[----:B------:R-:W-:-:S09]  /*3df50*/  NOP ;  /* 0x0000000000007918 */ /* 0x000fd20000000000 */
[----:B------:R-:W-:Y:S01]  /*3df60*/  IMAD.MOV.U32 R0, RZ, RZ, R7 ;  /* 0x000000ffff007224 */ /* 0x000fe200078e0007 */
[----:B------:R0:W-:Y:S04]  /*3df70*/  STL.64 [R1+0xb0], R4 ;  /* 0x0000b00401007387 */ /* 0x0001e80000100a00 */
[----:B------:R1:W-:Y:S04]  /*3df80*/  STL [R1+0xb8], R6 ;  /* 0x0000b80601007387 */ /* 0x0003e80000100800 */
[----:B------:R-:W-:Y:S04]  /*3df90*/  STL [R1+0x2b28], R0 ;  /* 0x002b280001007387 */ /* 0x000fe80000100800 */
[----:B------:R-:W2:Y:S04]  /*3dfa0*/  LDL.LU R48, [R1+0x40] ;  /* 0x0000400001307983 */ /* 0x000ea80000300800 */
[----:B------:R-:W2:Y:S04]  /*3dfb0*/  LDL.LU R49, [R1+0x44] ;  /* 0x0000440001317983 */ /* 0x000ea80000300800 */
[----:B------:R-:W3:Y:S01]  /*3dfc0*/  LDL.LU R50, [R1+0x48] ;  /* 0x0000480001327983 */ /* 0x000ee20000300800 */
[----:B------:R-:W-:-:S03]  /*3dfd0*/  IMAD.MOV.U32 R51, RZ, RZ, R61 ;  /* 0x000000ffff337224 */ /* 0x000fc600078e003d */
[----:B------:R-:W4:Y:S04]  /*3dfe0*/  LDL.LU R61, [R1+0x2ddc] ;  /* 0x002ddc00013d7983 */ /* 0x000f280000300800 */
[----:B---3--:R-:W-:Y:S04]  /*3dff0*/  STL.64 [R1+0x2db0], R50 ;  /* 0x002db03201007387 */ /* 0x008fe80000100a00 */
[----:B--2---:R-:W-:Y:S04]  /*3e000*/  STL.64 [R1+0x2da8], R48 ;  /* 0x002da83001007387 */ /* 0x004fe80000100a00 */
[----:B------:R-:W2:Y:S04]  /*3e010*/  LDL.LU R40, [R1+0x50] ;  /* 0x0000500001287983 */ /* 0x000ea80000300800 */
[----:B------:R-:W2:Y:S04]  /*3e020*/  LDL.LU R41, [R1+0x54] ;  /* 0x0000540001297983 */ /* 0x000ea80000300800 */
[----:B------:R-:W3:Y:S04]  /*3e030*/  LDL.LU R42, [R1+0x58] ;  /* 0x00005800012a7983 */ /* 0x000ee80000300800 */
[----:B------:R-:W3:Y:S01]  /*3e040*/  LDL.LU R43, [R1+0x5c] ;  /* 0x00005c00012b7983 */ /* 0x000ee20000300800 */
[----:B----4-:R-:W-:-:S02]  /*3e050*/  IMAD.MOV.U32 R55, RZ, RZ, R61 ;  /* 0x000000ffff377224 */ /* 0x010fc400078e003d */
[----:B------:R-:W-:Y:S02]  /*3e060*/  IMAD R34, R57, 0x100, R56 ;  /* 0x0000010039227824 */ /* 0x000fe400078e0238 */
[----:B------:R-:W-:Y:S01]  /*3e070*/  IMAD R35, R59, 0x100, R58 ;  /* 0x000001003b237824 */ /* 0x000fe200078e023a */
[----:B---3--:R-:W-:Y:S04]  /*3e080*/  STL.64 [R1+0x2dc0], R42 ;  /* 0x002dc02a01007387 */ /* 0x008fe80000100a00 */
[----:B--2---:R2:W-:Y:S04]  /*3e090*/  STL.64 [R1+0x2db8], R40 ;  /* 0x002db82801007387 */ /* 0x0045e80000100a00 */
        /* <DEDUP_REMOVED lines=12> */
[----:B0-----:R-:W4:Y:S04]  /*3e160*/  LDL.LU R4, [R1+0x5b0] ;  /* 0x0005b00001047983 */ /* 0x001f280000300800 */
[----:B------:R-:W4:Y:S04]  /*3e170*/  LDL.LU R5, [R1+0x5b4] ;  /* 0x0005b40001057983 */ /* 0x000f280000300800 */
[----:B-1----:R-:W4:Y:S04]  /*3e180*/  LDL.LU R6, [R1+0x5b8] ;  /* 0x0005b80001067983 */ /* 0x002f280000300800 */
[----:B------:R-:W4:Y:S04]  /*3e190*/  LDL.LU R7, [R1+0x5bc] ;  /* 0x0005bc0001077983 */ /* 0x000f280000300800 */
[----:B--2---:R-:W2:Y:S04]  /*3e1a0*/  LDL.LU R40, [R1+0x90] ;  /* 0x0000900001287983 */ /* 0x004ea80000300800 */
[----:B------:R-:W2:Y:S04]  /*3e1b0*/  LDL.LU R41, [R1+0x94] ;  /* 0x0000940001297983 */ /* 0x000ea80000300800 */
[----:B------:R-:W2:Y:S04]  /*3e1c0*/  LDL.LU R42, [R1+0x98] ;  /* 0x00009800012a7983 */ /* 0x000ea80000300800 */
[----:B------:R-:W2:Y:S04]  /*3e1d0*/  LDL.LU R43, [R1+0x9c] ;  /* 0x00009c00012b7983 */ /* 0x000ea80000300800 */
[----:B------:R-:W2:Y:S04]  /*3e1e0*/  LDL.LU R48, [R1+0x80] ;  /* 0x0000800001307983 */ /* 0x000ea80000300800 */
[----:B------:R-:W2:Y:S04]  /*3e1f0*/  LDL.LU R49, [R1+0x84] ;  /* 0x0000840001317983 */ /* 0x000ea80000300800 */
[----:B------:R-:W2:Y:S01]  /*3e200*/  LDL.LU R50, [R1+0x88] ;  /* 0x0000880001327983 */ /* 0x000ea20000300800 */
[----:B------:R-:W-:-:S02]  /*3e210*/  IMAD R32, R13, 0x100, R12 ;  /* 0x000001000d207824 */ /* 0x000fc400078e020c */
[----:B------:R-:W-:Y:S01]  /*3e220*/  IMAD R33, R15, 0x100, R14 ;  /* 0x000001000f217824 */ /* 0x000fe200078e020e */
[C---:B---3--:R-:W-:Y:S01]  /*3e230*/  HMMA.16816.F32 R56, R28.reuse, R22, R56 ;  /* 0x000000161c38723c */ /* 0x048fe20000001838 */
[----:B----4-:R-:W-:Y:S02]  /*3e240*/  IMAD.MOV.U32 R51, RZ, RZ, R61 ;  /* 0x000000ffff337224 */ /* 0x010fe400078e003d */
[----:B------:R-:W3:Y:S04]  /*3e250*/  LDL.LU R61, [R1+0x1128] ;  /* 0x00112800013d7983 */ /* 0x000ee80000300800 */
[----:B------:R-:W4:Y:S04]  /*3e260*/  LDL.LU R0, [R1+0x1130] ;  /* 0x0011300001007983 */ /* 0x000f280000300800 */
[----:B------:R-:W4:Y:S04]  /*3e270*/  LDL.LU R26, [R1+0x113c] ;  /* 0x00113c00011a7983 */ /* 0x000f280000300800 */
[----:B------:R-:W4:Y:S04]  /*3e280*/  LDL.LU R27, [R1+0x1138] ;  /* 0x00113800011b7983 */ /* 0x000f280000300800 */
[----:B------:R-:W3:Y:S01]  /*3e290*/  LDL.LU R12, [R1+0x5a0] ;  /* 0x0005a000010c7983 */ /* 0x000ee20000300800 */
[----:B------:R-:W-:Y:S03]  /*3e2a0*/  HMMA.16816.F32 R4, R28, R18, R4 ;  /* 0x000000121c04723c */ /* 0x000fe60000001804 */
[----:B------:R-:W3:Y:S04]  /*3e2b0*/  LDL.LU R13, [R1+0x5a4] ;  /* 0x0005a400010d7983 */ /* 0x000ee80000300800 */
[----:B------:R-:W3:Y:S04]  /*3e2c0*/  LDL.LU R14, [R1+0x5a8] ;  /* 0x0005a800010e7983 */ /* 0x000ee80000300800 */
[----:B------:R-:W3:Y:S04]  /*3e2d0*/  LDL.LU R15, [R1+0x5ac] ;  /* 0x0005ac00010f7983 */ /* 0x000ee80000300800 */
[----:B------:R-:W4:Y:S04]  /*3e2e0*/  LDL.LU R36, [R1+0x590] ;  /* 0x0005900001247983 */ /* 0x000f280000300800 */
[----:B------:R-:W4:Y:S04]  /*3e2f0*/  LDL.LU R37, [R1+0x594] ;  /* 0x0005940001257983 */ /* 0x000f280000300800 */
[----:B------:R-:W4:Y:S04]  /*3e300*/  LDL.LU R38, [R1+0x598] ;  /* 0x0005980001267983 */ /* 0x000f280000300800 */
[----:B------:R-:W4:Y:S04]  /*3e310*/  LDL.LU R39, [R1+0x59c] ;  /* 0x00059c0001277983 */ /* 0x000f280000300800 */
[----:B------:R-:W4:Y:S04]  /*3e320*/  LDL.LU R8, [R1+0x30] ;  /* 0x0000300001087983 */ /* 0x000f280000300800 */
[----:B------:R0:W-:Y:S04]  /*3e330*/  STL.64 [R1+0x7e0], R56 ;  /* 0x0007e03801007387 */ /* 0x0001e80000100a00 */
[----:B------:R1:W-:Y:S04]  /*3e340*/  STL.64 [R1+0x7e8], R58 ;  /* 0x0007e83a01007387 */ /* 0x0003e80000100a00 */
[----:B------:R-:W4:Y:S04]  /*3e350*/  LDL.LU R9, [R1+0x34] ;  /* 0x0000340001097983 */ /* 0x000f280000300800 */
[----:B------:R-:W4:Y:S04]  /*3e360*/  LDL.LU R10, [R1+0x38] ;  /* 0x00003800010a7983 */ /* 0x000f280000300800 */
[----:B------:R-:W4:Y:S04]  /*3e370*/  LDL.LU R11, [R1+0x3c] ;  /* 0x00003c00010b7983 */ /* 0x000f280000300800 */
[----:B0-----:R-:W4:Y:S04]  /*3e380*/  LDL.LU R56, [R1+0x10] ;  /* 0x0000100001387983 */ /* 0x001f280000300800 */
[----:B------:R-:W4:Y:S04]  /*3e390*/  LDL.LU R57, [R1+0x14] ;  /* 0x0000140001397983 */ /* 0x000f280000300800 */
[----:B-1----:R-:W4:Y:S04]  /*3e3a0*/  LDL.LU R58, [R1+0x18] ;  /* 0x00001800013a7983 */ /* 0x002f280000300800 */
[----:B------:R-:W4:Y:S04]  /*3e3b0*/  LDL.LU R59, [R1+0x1c] ;  /* 0x00001c00013b7983 */ /* 0x000f280000300800 */
[----:B------:R-:W-:Y:S04]  /*3e3c0*/  STL.64 [R1+0x7d0], R4 ;  /* 0x0007d00401007387 */ /* 0x000fe80000100a00 */
[----:B------:R0:W-:Y:S04]  /*3e3d0*/  STL.64 [R1+0x7d8], R6 ;  /* 0x0007d80601007387 */ /* 0x0001e80000100a00 */
[----:B0-----:R-:W2:Y:S04]  /*3e3e0*/  LDL.LU.64 R6, [R1+0x2dd0] ;  /* 0x002dd00001067983 */ /* 0x001ea80000300a00 */
[----:B------:R-:W3:Y:S01]  /*3e3f0*/  LDL.LU.64 R4, [R1+0x2dc8] ;  /* 0x002dc80001047983 */ /* 0x000ee20000300a00 */
[----:B------:R-:W-:-:S02]  /*3e400*/  F2FP.F16.E4M3.UNPACK_B R32, R32 ;  /* 0x00000020ff20723e */ /* 0x000fc400020006ff */
[----:B------:R-:W-:Y:S02]  /*3e410*/  F2FP.F16.E4M3.UNPACK_B R33, R33 ;  /* 0x00000021ff21723e */ /* 0x000fe400020006ff */
[----:B------:R-:W-:Y:S02]  /*3e420*/  F2FP.F16.E4M3.UNPACK_B R34, R34 ;  /* 0x00000022ff22723e */ /* 0x000fe400020006ff */
[----:B------:R-:W-:Y:S01]  /*3e430*/  F2FP.F16.E4M3.UNPACK_B R35, R35 ;  /* 0x00000023ff23723e */ /* 0x000fe200020006ff */
[----:B--2---:R-:W-:Y:S06]  /*3e440*/  HMMA.16816.F32 R28, R28, R6, R40 ;  /* 0x000000061c1c723c */ /* 0x004fec0000001828 */
[----:B---3--:R-:W-:Y:S01]  /*3e450*/  HMMA.16816.F32 R48, R32, R4, R48 ;  /* 0x000000042030723c */ /* 0x008fe20000001830 */
[----:B------:R-:W2:Y:S04]  /*3e460*/  LDL.LU.64 R42, [R1+0x2dc0] ;  /* 0x002dc000012a7983 */ /* 0x000ea80000300a00 */
[----:B------:R-:W2:-:S12]  /*3e470*/  LDL.LU.64 R40, [R1+0x2db8] ;  /* 0x002db80001287983 */ /* 0x000e980000300a00 */
        /* <DEDUP_REMOVED lines=8> */
[----:B0-----:R-:W3:Y:S04]  /*3e500*/  LDL.LU.64 R50, [R1+0x2db0] ;  /* 0x002db00001327983 */ /* 0x001ee80000300a00 */
[----:B------:R-:W3:Y:S01]  /*3e510*/  LDL.LU.64 R48, [R1+0x2da8] ;  /* 0x002da80001307983 */ /* 0x000ee20000300a00 */
[C---:B------:R-:W-:Y:S06]  /*3e520*/  HMMA.16816.F32 R44, R32.reuse, R2, R44 ;  /* 0x00000002202c723c */ /* 0x040fec000000182c */
[C---:B------:R-:W-:Y:S06]  /*3e530*/  HMMA.16816.F32 R52, R32.reuse, R16, R52 ;  /* 0x000000102034723c */ /* 0x040fec0000001834 */
[C---:B------:R-:W-:Y:S06]  /*3e540*/  HMMA.16816.F32 R12, R32.reuse, R22, R12 ;  /* 0x00000016200c723c */ /* 0x040fec000000180c */
[C---:B----4-:R-:W-:Y:S05]  /*3e550*/  HMMA.16816.F32 R36, R32.reuse, R18, R36 ;  /* 0x000000122024723c */ /* 0x050fea0000001824 */
        /* <DEDUP_REMOVED lines=8> */
[----:B--2---:R-:W-:-:S15]  /*3e5e0*/  HMMA.16816.F32 R40, R32, R20, R40 ;  /* 0x000000142028723c */ /* 0x004fde0000001828 */
[----:B------:R-:W-:-:S08]  /*3e5f0*/  NOP ;  /* 0x0000000000007918 */ /* 0x000fd00000000000 */
[----:B------:R-:W-:Y:S04]  /*3e600*/  STL.64 [R1+0x60], R40 ;  /* 0x0000602801007387 */ /* 0x000fe80000100a00 */
[----:B------:R0:W-:Y:S01]  /*3e610*/  STL.64 [R1+0x68], R42 ;  /* 0x0000682a01007387 */ /* 0x0001e20000100a00 */
[----:B---3--:R-:W-:Y:S01]  /*3e620*/  IMAD R28, R29, 0x100, R28 ;  /* 0x000001001d1c7824 */ /* 0x008fe200078e021c */
[C---:B------:R-:W-:Y:S06]  /*3e630*/  HMMA.16816.F32 R48, R32.reuse, R24, R48 ;  /* 0x000000182030723c */ /* 0x040fec0000001830 */
[----:B------:R-:W-:Y:S01]  /*3e640*/  HMMA.16816.F32 R32, R32, R6, R8 ;  /* 0x000000062020723c */ /* 0x000fe20000001808 */
[----:B0-----:R-:W2:Y:S01]  /*3e650*/  LDL.LU.64 R42, [R1+0x2d80] ;  /* 0x002d8000012a7983 */ /* 0x001ea20000300a00 */
[----:B------:R-:W-:-:S03]  /*3e660*/  IMAD R29, R61, 0x100, R30 ;  /* 0x000001003d1d7824 */ /* 0x000fc600078e021e */
[----:B------:R-:W3:Y:S01]  /*3e670*/  LDL.LU.64 R40, [R1+0x2d78] ;  /* 0x002d780001287983 */ /* 0x000ee20000300a00 */
[----:B------:R-:W-:Y:S02]  /*3e680*/  IMAD R30, R0, 0x100, R31 ;  /* 0x00000100001e7824 */ /* 0x000fe400078e021f */
[----:B------:R-:W-:Y:S01]  /*3e690*/  IMAD R31, R27, 0x100, R26 ;  /* 0x000001001b1f7824 */ /* 0x000fe200078e021a */
[----:B------:R-:W-:Y:S02]  /*3e6a0*/  F2FP.F16.E4M3.UNPACK_B R28, R28 ;  /* 0x0000001cff1c723e */ /* 0x000fe400020006ff */
[----:B------:R-:W-:-:S06]  /*3e6b0*/  F2FP.F16.E4M3.UNPACK_B R29, R29 ;  /* 0x0000001dff1d723e */ /* 0x000fcc00020006ff */
[----:B------:R-:W-:Y:S01]  /*3e6c0*/  STL.64 [R1+0x50], R48 ;  /* 0x0000503001007387 */ /* 0x000fe20000100a00 */
[----:B------:R-:W-:-:S03]  /*3e6d0*/  IMAD.MOV.U32 R61, RZ, RZ, R51 ;  /* 0x000000ffff3d7224 */ /* 0x000fc600078e0033 */
[----:B------:R0:W-:Y:S04]  /*3e6e0*/  STL.64 [R1+0x58], R50 ;  /* 0x0000583201007387 */ /* 0x0001e80000100a00 */
[----:B0-----:R-:W3:Y:S04]  /*3e6f0*/  LDL.LU.64 R50, [R1+0x2d70] ;  /* 0x002d700001327983 */ /* 0x001ee80000300a00 */
[----:B------:R-:W3:Y:S04]  /*3e700*/  LDL.LU.64 R48, [R1+0x2d68] ;  /* 0x002d680001307983 */ /* 0x000ee80000300a00 */
[----:B------:R-:W-:Y:S04]  /*3e710*/  STL [R1+0x294c], R61 ;  /* 0x00294c3d01007387 */ /* 0x000fe80000100800 */
[----:B------:R-:W-:Y:S04]  /*3e720*/  STL.64 [R1+0x7c0], R12 ;  /* 0x0007c00c01007387 */ /* 0x000fe80000100a00 */
[----:B------:R0:W-:Y:S01]  /*3e730*/  STL.64 [R1+0x7c8], R14 ;  /* 0x0007c80e01007387 */ /* 0x0001e20000100a00 */
[----:B------:R-:W-:-:S02]  /*3e740*/  F2FP.F16.E4M3.UNPACK_B R30, R30 ;  /* 0x0000001eff1e723e */ /* 0x000fc400020006ff */
[----:B------:R-:W-:Y:S01]  /*3e750*/  F2FP.F16.E4M3.UNPACK_B R31, R31 ;  /* 0x0000001fff1f723e */ /* 0x000fe200020006ff */
[----:B0-----:R-:W3:Y:S04]  /*3e760*/  LDL.LU.64 R14, [R1+0x2d60] ;  /* 0x002d6000010e7983 */ /* 0x001ee80000300a00 */
[----:B------:R-:W3:Y:S04]  /*3e770*/  LDL.LU.64 R12, [R1+0x2d58] ;  /* 0x002d5800010c7983 */ /* 0x000ee80000300a00 */
[----:B------:R0:W-:Y:S04]  /*3e780*/  STL.64 [R1+0x7b0], R36 ;  /* 0x0007b02401007387 */ /* 0x0001e80000100a00 */
[----:B------:R1:W-:Y:S04]  /*3e790*/  STL.64 [R1+0x7b8], R38 ;  /* 0x0007b82601007387 */ /* 0x0003e80000100a00 */
[----:B0-----:R-:W3:Y:S04]  /*3e7a0*/  LDL.LU R36, [R1+0x114c] ;  /* 0x00114c0001247983 */ /* 0x001ee80000300800 */
[----:B------:R-:W3:Y:S04]  /*3e7b0*/  LDL.LU R37, [R1+0x1154] ;  /* 0x0011540001257983 */ /* 0x000ee80000300800 */
[----:B-1----:R-:W3:Y:S04]  /*3e7c0*/  LDL.LU R38, [R1+0x1160] ;  /* 0x0011600001267983 */ /* 0x002ee80000300800 */
[----:B------:R-:W3:Y:S04]  /*3e7d0*/  LDL.LU R39, [R1+0x115c] ;  /* 0x00115c0001277983 */ /* 0x000ee80000300800 */
[----:B------:R-:W3:Y:S04]  /*3e7e0*/  LDL.LU R26, [R1+0x1168] ;  /* 0x00116800011a7983 */ /* 0x000ee80000300800 */
[----:B------:R-:W3:Y:S04]  /*3e7f0*/  LDL.LU R27, [R1+0x1164] ;  /* 0x00116400011b7983 */ /* 0x000ee80000300800 */
[----:B------:R-:W3:Y:S04]  /*3e800*/  LDL.LU.64 R10, [R1+0x2d50] ;  /* 0x002d5000010a7983 */ /* 0x000ee80000300a00 */
[----:B------:R-:W3:Y:S04]  /*3e810*/  LDL.LU.64 R8, [R1+0x2d48] ;  /* 0x002d480001087983 */ /* 0x000ee80000300a00 */
[----:B------:R0:W-:Y:S04]  /*3e820*/  STL.64 [R1+0x750], R32 ;  /* 0x0007502001007387 */ /* 0x0001e80000100a00 */
[----:B------:R1:W-:Y:S01]  /*3e830*/  STL.64 [R1+0x758], R34 ;  /* 0x0007582201007387 */ /* 0x0003e20000100a00 */
[----:B------:R-:W-:Y:S03]  /*3e840*/  HMMA.16816.F32 R56, R28, R4, R56 ;  /* 0x000000041c38723c */ /* 0x000fe60000001838 */
[----:B0-----:R-:W4:Y:S04]  /*3e850*/  LDL.LU R32, [R1] ;  /* 0x0000000001207983 */ /* 0x001f280000300800 */
[----:B------:R-:W4:Y:S04]  /*3e860*/  LDL.LU R33, [R1+0x4] ;  /* 0x0000040001217983 */ /* 0x000f280000300800 */
[----:B-1----:R-:W4:-:S12]  /*3e870*/  LDL.LU R34, [R1+0x8] ;  /* 0x0000080001227983 */ /* 0x002f180000300800 */
[----:B------:R-:W-:Y:S04]  /*3e880*/  STL.64 [R1+0x30], R56 ;  /* 0x0000303801007387 */ /* 0x000fe80000100a00 */
[----:B------:R0:W-:Y:S04]  /*3e890*/  STL.64 [R1+0x38], R58 ;  /* 0x0000383a01007387 */ /* 0x0001e80000100a00 */
[----:B0-----:R-:W2:Y:S04]  /*3e8a0*/  LDL.LU.64 R58, [R1+0x2d40] ;  /* 0x002d4000013a7983 */ /* 0x001ea80000300a00 */
[----:B------:R-:W2:Y:S01]  /*3e8b0*/  LDL.LU.64 R56, [R1+0x2d38] ;  /* 0x002d380001387983 */ /* 0x000ea20000300a00 */
[----:B------:R-:W-:-:S07]  /*3e8c0*/  IMAD.MOV.U32 R35, RZ, RZ, R60 ;  /* 0x000000ffff237224 */ /* 0x000fce00078e003c */
[----:B----4-:R-:W-:Y:S01]  /*3e8d0*/  HMMA.16816.F32 R32, R28, R2, R32 ;  /* 0x000000021c20723c */ /* 0x010fe20000001820 */
[----:B------:R-:W4:Y:S04]  /*3e8e0*/  LDL.LU R2, [R1+0x1150] ;  /* 0x0011500001027983 */ /* 0x000f280000300800 */
[----:B------:R-:W4:-:S15]  /*3e8f0*/  LDL.LU R3, [R1+0x1158] ;  /* 0x0011580001037983 */ /* 0x000f1e0000300800 */
[----:B------:R-:W-:-:S03]  /*3e900*/  NOP ;  /* 0x0000000000007918 */ /* 0x000fc60000000000 */
[----:B------:R-:W-:Y:S04]  /*3e910*/  STL.64 [R1+0x20], R32 ;  /* 0x0000202001007387 */ /* 0x000fe80000100a00 */
[----:B------:R2:W-:Y:S02]  /*3e920*/  STL.64 [R1+0x28], R34 ;  /* 0x0000282201007387 */ /* 0x0005e40000100a00 */
[----:B--2---:R-:W-:-:S15]  /*3e930*/  HMMA.16816.F32 R32, R28, R16, R56 ;  /* 0x000000101c20723c */ /* 0x004fde0000001838 */
[----:B------:R-:W-:-:S08]  /*3e940*/  NOP ;  /* 0x0000000000007918 */ /* 0x000fd00000000000 */
[----:B------:R0:W-:Y:S04]  /*3e950*/  STL.64 [R1], R32 ;  /* 0x0000002001007387 */ /* 0x0001e80000100a00 */
[----:B------:R1:W-:Y:S01]  /*3e960*/  STL.64 [R1+0x8], R34 ;  /* 0x0000082201007387 */ /* 0x0003e20000100a00 */
[----:B------:R-:W-:Y:S02]  /*3e970*/  IMAD.MOV.U32 R60, RZ, RZ, R35 ;  /* 0x000000ffff3c7224 */ /* 0x000fe400078e0023 */
[----:B0-----:R-:W-:Y:S02]  /*3e980*/  IMAD.MOV.U32 R32, RZ, RZ, R53 ;  /* 0x000000ffff207224 */ /* 0x001fe400078e0035 */
[----:B------:R-:W-:Y:S01]  /*3e990*/  IMAD.MOV.U32 R33, RZ, RZ, R54 ;  /* 0x000000ffff217224 */ /* 0x000fe200078e0036 */
[----:B------:R-:W2:Y:S04]  /*3e9a0*/  LDL.LU R53, [R1+0x2d34] ;  /* 0x002d340001357983 */ /* 0x000ea80000300800 */
[----:B------:R-:W2:Y:S01]  /*3e9b0*/  LDL.LU R54, [R1+0x2d30] ;  /* 0x002d300001367983 */ /* 0x000ea20000300800 */
[----:B-1----:R-:W-:-:S02]  /*3e9c0*/  IMAD.MOV.U32 R34, RZ, RZ, R55 ;  /* 0x000000ffff227224 */ /* 0x002fc400078e0037 */
[----:B------:R-:W-:Y:S01]  /*3e9d0*/  IMAD.MOV.U32 R35, RZ, RZ, R47 ;  /* 0x000000ffff237224 */ /* 0x000fe200078e002f */
[----:B------:R-:W2:Y:S04]  /*3e9e0*/  LDL.LU R55, [R1+0x2d2c] ;  /* 0x002d2c0001377983 */ /* 0x000ea80000300800 */
[----:B------:R-:W4:Y:S04]  /*3e9f0*/  LDL.LU R47, [R1+0x2d28] ;  /* 0x002d2800012f7983 */ /* 0x000f280000300800 */
[----:B------:R-:W4:Y:S04]  /*3ea00*/  LDL R4, [R1+0x998] ;  /* 0x0009980001047983 */ /* 0x000f280000100800 */
[----:B------:R-:W4:Y:S01]  /*3ea10*/  LDL R5, [R1+0x99c] ;  /* 0x00099c0001057983 */ /* 0x000f220000100800 */
[----:B------:R-:W-:-:S02]  /*3ea20*/  IMAD.MOV.U32 R56, RZ, RZ, R43 ;  /* 0x000000ffff387224 */ /* 0x000fc400078e002b */
[----:B------:R-:W-:Y:S02]  /*3ea30*/  IMAD.MOV.U32 R57, RZ, RZ, R42 ;  /* 0x000000ffff397224 */ /* 0x000fe400078e002a */
[----:B---3--:R-:W-:Y:S02]  /*3ea40*/  IMAD.MOV.U32 R58, RZ, RZ, R41 ;  /* 0x000000ffff3a7224 */ /* 0x008fe400078e0029 */
[----:B------:R-:W-:Y:S02]  /*3ea50*/  IMAD.MOV.U32 R59, RZ, RZ, R40 ;  /* 0x000000ffff3b7224 */ /* 0x000fe400078e0028 */
[----:B------:R-:W-:Y:S02]  /*3ea60*/  IMAD R38, R39, 0x100, R38 ;  /* 0x0000010027267824 */ /* 0x000fe400078e0226 */
[----:B------:R-:W-:Y:S01]  /*3ea70*/  IMAD R39, R27, 0x100, R26 ;  /* 0x000001001b277824 */ /* 0x000fe200078e021a */
[----:B------:R-:W3:Y:S04]  /*3ea80*/  LDL R61, [R1+0x9a8] ;  /* 0x0009a800013d7983 */ /* 0x000ee80000100800 */
[----:B------:R-:W3:Y:S04]  /*3ea90*/  LDL R0, [R1+0x9ac] ;  /* 0x0009ac0001007983 */ /* 0x000ee80000100800 */
[----:B------:R-:W-:Y:S01]  /*3eaa0*/  STL [R1+0x2950], R60 ;  /* 0x0029503c01007387 */ /* 0x000fe20000100800 */
[C---:B--2---:R-:W-:Y:S06]  /*3eab0*/  HMMA.16816.F32 R52, R28.reuse, R20, R52 ;  /* 0x000000141c34723c */ /* 0x044fec0000001834 */
[C---:B----4-:R-:W-:Y:S06]  /*3eac0*/  HMMA.16816.F32 R40, R28.reuse, R24, R44 ;  /* 0x000000181c28723c */ /* 0x050fec000000182c */
[C---:B------:R-:W-:Y:S06]  /*3ead0*/  HMMA.16816.F32 R20, R28.reuse, R22, R8 ;  /* 0x000000161c14723c */ /* 0x040fec0000001808 */
[----:B------:R-:W-:Y:S05]  /*3eae0*/  HMMA.16816.F32 R24, R28, R18, R12 ;  /* 0x000000121c18723c */ /* 0x000fea000000180c */
[----:B------:R-:W-:Y:S04]  /*3eaf0*/  STL.64 [R1+0x2940], R54 ;  /* 0x0029403601007387 */ /* 0x000fe80000100a00 */
[----:B------:R0:W-:Y:S04]  /*3eb00*/  STL.64 [R1+0x2938], R52 ;  /* 0x0029383401007387 */ /* 0x0001e80000100a00 */
[----:B------:R-:W-:Y:S04]  /*3eb10*/  STL.64 [R1+0x2960], R42 ;  /* 0x0029602a01007387 */ /* 0x000fe80000100a00 */
[----:B------:R1:W-:Y:S04]  /*3eb20*/  STL.64 [R1+0x2958], R40 ;  /* 0x0029582801007387 */ /* 0x0003e80000100a00 */
[----:B------:R-:W-:Y:S04]  /*3eb30*/  STL.64 [R1+0x2970], R22 ;  /* 0x0029701601007387 */ /* 0x000fe80000100a00 */
[----:B------:R-:W-:Y:S04]  /*3eb40*/  STL.64 [R1+0x2968], R20 ;  /* 0x0029681401007387 */ /* 0x000fe80000100a00 */
[----:B------:R-:W-:Y:S04]  /*3eb50*/  STL.64 [R1+0x2980], R26 ;  /* 0x0029801a01007387 */ /* 0x000fe80000100a00 */
[----:B------:R-:W-:Y:S04]  /*3eb60*/  STL.64 [R1+0x2978], R24 ;  /* 0x0029781801007387 */ /* 0x000fe80000100a00 */
[----:B------:R-:W2:Y:S04]  /*3eb70*/  LDL R18, [R1+0x9b8] ;  /* 0x0009b80001127983 */ /* 0x000ea80000100800 */
[----:B------:R-:W4:Y:S01]  /*3eb80*/  LDL R19, [R1+0x9bc] ;  /* 0x0009bc0001137983 */ /* 0x000f220000100800 */
[----:B------:R-:W-:-:S02]  /*3eb90*/  IMAD R36, R36, 0x100, R2 ;  /* 0x0000010024247824 */ /* 0x000fc400078e0202 */
[----:B------:R-:W-:Y:S01]  /*3eba0*/  IMAD R37, R37, 0x100, R3 ;  /* 0x0000010025257824 */ /* 0x000fe200078e0203 */
[----:B------:R-:W-:Y:S02]  /*3ebb0*/  F2FP.F16.E4M3.UNPACK_B R38, R38 ;  /* 0x00000026ff26723e */ /* 0x000fe400020006ff */
[----:B------:R-:W-:Y:S02]  /*3ebc0*/  F2FP.F16.E4M3.UNPACK_B R39, R39 ;  /* 0x00000027ff27723e */ /* 0x000fe400020006ff */
[----:B------:R-:W-:Y:S02]  /*3ebd0*/  F2FP.F16.E4M3.UNPACK_B R2, R4 ;  /* 0x00000004ff02723e */ /* 0x000fe400020006ff */
[----:B------:R-:W-:Y:S02]  /*3ebe0*/  F2FP.F16.E4M3.UNPACK_B R36, R36 ;  /* 0x00000024ff24723e */ /* 0x000fe400020006ff */
[----:B------:R-:W-:Y:S02]  /*3ebf0*/  F2FP.F16.E4M3.UNPACK_B R37, R37 ;  /* 0x00000025ff25723e */ /* 0x000fe400020006ff */
[----:B------:R-:W-:Y:S01]  /*3ec00*/  F2FP.F16.E4M3.UNPACK_B R3, R5 ;  /* 0x00000005ff03723e */ /* 0x000fe200020006ff */
[----:B------:R-:W-:Y:S06]  /*3ec10*/  HMMA.16816.F32 R28, R28, R6, R48 ;  /* 0x000000061c1c723c */ /* 0x000fec0000001830 */
[----:B------:R-:W-:Y:S01]  /*3ec20*/  HMMA.16816.F32 R44, R36, R2, R56 ;  /* 0x00000002242c723c */ /* 0x000fe20000001838 */
[----:B---3--:R-:W-:-:S15]  /*3ec30*/  F2FP.F16.E4M3.UNPACK_B R4, R61 ;  /* 0x0000003dff04723e */ /* 0x008fde00020006ff */
[----:B------:R-:W-:-:S01]  /*3ec40*/  NOP ;  /* 0x0000000000007918 */ /* 0x000fc20000000000 */
[----:B------:R-:W-:Y:S04]  /*3ec50*/  STL.64 [R1+0x2990], R30 ;  /* 0x0029901e01007387 */ /* 0x000fe80000100a00 */
[----:B------:R3:W-:Y:S04]  /*3ec60*/  STL.64 [R1+0x2988], R28 ;  /* 0x0029881c01007387 */ /* 0x0007e80000100a00 */
[----:B------:R-:W-:Y:S04]  /*3ec70*/  STL.64 [R1+0x29a0], R46 ;  /* 0x0029a02e01007387 */ /* 0x000fe80000100a00 */
[----:B------:R-:W-:Y:S01]  /*3ec80*/  STL.64 [R1+0x2998], R44 ;  /* 0x0029982c01007387 */ /* 0x000fe20000100a00 */
[----:B------:R-:W-:-:S07]  /*3ec90*/  F2FP.F16.E4M3.UNPACK_B R5, R0 ;  /* 0x00000000ff05723e */ /* 0x000fce00020006ff */
[----:B------:R-:W-:Y:S01]  /*3eca0*/  HMMA.16816.F32 R48, R36, R4, R32 ;  /* 0x000000042430723c */ /* 0x000fe20000001820 */
[----:B--2---:R2:W-:Y:S04]  /*3ecb0*/  STL [R1+0x29c8], R18 ;  /* 0x0029c81201007387 */ /* 0x0045e80000100800 */
[----:B----4-:R-:W-:Y:S04]  /*3ecc0*/  STL [R1+0x29cc], R19 ;  /* 0x0029cc1301007387 */ /* 0x010fe80000100800 */
[----:B0-----:R-:W4:Y:S04]  /*3ecd0*/  LDL.LU R52, [R1+0x560] ;  /* 0x0005600001347983 */ /* 0x001f280000300800 */
[----:B------:R-:W4:Y:S04]  /*3ece0*/  LDL.LU R53, [R1+0x564] ;  /* 0x0005640001357983 */ /* 0x000f280000300800 */
[----:B------:R-:W4:Y:S04]  /*3ecf0*/  LDL.LU R54, [R1+0x568] ;  /* 0x0005680001367983 */ /* 0x000f280000300800 */
[----:B------:R-:W4:Y:S04]  /*3ed00*/  LDL.LU R55, [R1+0x56c] ;  /* 0x00056c0001377983 */ /* 0x000f280000300800 */
[----:B-1----:R-:W4:Y:S04]  /*3ed10*/  LDL.LU R40, [R1+0x570] ;  /* 0x0005700001287983 */ /* 0x002f280000300800 */
[----:B------:R-:W4:Y:S04]  /*3ed20*/  LDL.LU R41, [R1+0x574] ;  /* 0x0005740001297983 */ /* 0x000f280000300800 */
[----:B------:R-:W4:Y:S04]  /*3ed30*/  LDL.LU R42, [R1+0x578] ;  /* 0x00057800012a7983 */ /* 0x000f280000300800 */
[----:B------:R-:W4:Y:S04]  /*3ed40*/  LDL.LU R43, [R1+0x57c] ;  /* 0x00057c00012b7983 */ /* 0x000f280000300800 */
[----:B---3--:R-:W3:Y:S04]  /*3ed50*/  LDL.LU R28, [R1+0x980] ;  /* 0x00098000011c7983 */ /* 0x008ee80000300800 */
[----:B------:R-:W3:Y:S04]  /*3ed60*/  LDL.LU R29, [R1+0x984] ;  /* 0x00098400011d7983 */ /* 0x000ee80000300800 */
[----:B------:R-:W3:Y:S04]  /*3ed70*/  LDL.LU R30, [R1+0x988] ;  /* 0x00098800011e7983 */ /* 0x000ee80000300800 */
[----:B------:R-:W3:Y:S04]  /*3ed80*/  LDL.LU R31, [R1+0x98c] ;  /* 0x00098c00011f7983 */ /* 0x000ee80000300800 */
[----:B------:R-:W4:Y:S04]  /*3ed90*/  LDL.LU R56, [R1+0x780] ;  /* 0x0007800001387983 */ /* 0x000f280000300800 */
[----:B------:R-:W4:Y:S04]  /*3eda0*/  LDL.LU R57, [R1+0x784] ;  /* 0x0007840001397983 */ /* 0x000f280000300800 */
[----:B------:R-:W4:Y:S04]  /*3edb0*/  LDL.LU R58, [R1+0x788] ;  /* 0x00078800013a7983 */ /* 0x000f280000300800 */
[----:B------:R-:W4:Y:S01]  /*3edc0*/  LDL.LU R59, [R1+0x78c] ;  /* 0x00078c00013b7983 */ /* 0x000f220000300800 */
[----:B------:R-:W-:-:S03]  /*3edd0*/  F2FP.F16.E4M3.UNPACK_B R6, R18 ;  /* 0x00000012ff06723e */ /* 0x000fc600020006ff */
[----:B------:R-:W3:Y:S04]  /*3ede0*/  LDL R8, [R1+0x9c8] ;  /* 0x0009c80001087983 */ /* 0x000ee80000100800 */
[----:B------:R-:W4:Y:S04]  /*3edf0*/  LDL R9, [R1+0x9cc] ;  /* 0x0009cc0001097983 */ /* 0x000f280000100800 */
[----:B--2---:R-:W2:Y:S04]  /*3ee00*/  LDL.LU R18, [R1+0x1170] ;  /* 0x0011700001127983 */ /* 0x004ea80000300800 */
[----:B------:R-:W2:Y:S04]  /*3ee10*/  LDL.LU R32, [R1+0x116c] ;  /* 0x00116c0001207983 */ /* 0x000ea80000300800 */
[----:B------:R-:W2:Y:S04]  /*3ee20*/  LDL.LU R12, [R1+0x1178] ;  /* 0x00117800010c7983 */ /* 0x000ea80000300800 */
[----:B------:R-:W2:Y:S04]  /*3ee30*/  LDL.LU R33, [R1+0x1174] ;  /* 0x0011740001217983 */ /* 0x000ea80000300800 */
[----:B------:R-:W2:Y:S04]  /*3ee40*/  LDL.LU R13, [R1+0x1180] ;  /* 0x00118000010d7983 */ /* 0x000ea80000300800 */
[----:B------:R-:W2:Y:S04]  /*3ee50*/  LDL.LU R34, [R1+0x117c] ;  /* 0x00117c0001227983 */ /* 0x000ea80000300800 */
[----:B------:R-:W2:Y:S04]  /*3ee60*/  LDL R10, [R1+0x9d8] ;  /* 0x0009d800010a7983 */ /* 0x000ea80000100800 */
[----:B------:R-:W2:Y:S04]  /*3ee70*/  LDL R11, [R1+0x9dc] ;  /* 0x0009dc00010b7983 */ /* 0x000ea80000100800 */
[----:B------:R-:W2:Y:S04]  /*3ee80*/  LDL.LU R14, [R1+0x1188] ;  /* 0x00118800010e7983 */ /* 0x000ea80000300800 */
[----:B------:R-:W2:Y:S04]  /*3ee90*/  LDL.LU R35, [R1+0x1184] ;  /* 0x0011840001237983 */ /* 0x000ea80000300800 */
[----:B------:R-:W2:Y:S04]  /*3eea0*/  LDL R15, [R1+0x9e8] ;  /* 0x0009e800010f7983 */ /* 0x000ea80000100800 */
[----:B------:R-:W2:Y:S04]  /*3eeb0*/  LDL R60, [R1+0x9ec] ;  /* 0x0009ec00013c7983 */ /* 0x000ea80000100800 */
[----:B------:R-:W2:Y:S04]  /*3eec0*/  LDL.LU R44, [R1+0x7a0] ;  /* 0x0007a000012c7983 */ /* 0x000ea80000300800 */
[----:B------:R-:W2:Y:S04]  /*3eed0*/  LDL.LU R45, [R1+0x7a4] ;  /* 0x0007a400012d7983 */ /* 0x000ea80000300800 */
[----:B------:R-:W2:Y:S04]  /*3eee0*/  LDL.LU R46, [R1+0x7a8] ;  /* 0x0007a800012e7983 */ /* 0x000ea80000300800 */
[----:B------:R-:W2:Y:S04]  /*3eef0*/  LDL.LU R47, [R1+0x7ac] ;  /* 0x0007ac00012f7983 */ /* 0x000ea80000300800 */
[----:B------:R-:W2:Y:S04]  /*3ef00*/  LDL R16, [R1+0x9f8] ;  /* 0x0009f80001107983 */ /* 0x000ea80000100800 */
[----:B------:R-:W2:Y:S04]  /*3ef10*/  LDL R17, [R1+0x9fc] ;  /* 0x0009fc0001117983 */ /* 0x000ea80000100800 */
[----:B------:R-:W2:Y:S04]  /*3ef20*/  LDL R61, [R1+0xa08] ;  /* 0x000a0800013d7983 */ /* 0x000ea80000100800 */
[----:B------:R-:W2:Y:S04]  /*3ef30*/  LDL R0, [R1+0xa0c] ;  /* 0x000a0c0001007983 */ /* 0x000ea80000100800 */
        /* <DEDUP_REMOVED lines=10> */
[----:B0-----:R-:W2:Y:S04]  /*3efe0*/  LDL.LU R48, [R1+0x790] ;  /* 0x0007900001307983 */ /* 0x001ea80000300800 */
[----:B------:R-:W2:Y:S04]  /*3eff0*/  LDL.LU R49, [R1+0x794] ;  /* 0x0007940001317983 */ /* 0x000ea80000300800 */
[----:B------:R-:W2:Y:S04]  /*3f000*/  LDL.LU R50, [R1+0x798] ;  /* 0x0007980001327983 */ /* 0x000ea80000300800 */
[----:B------:R-:W2:Y:S01]  /*3f010*/  LDL.LU R51, [R1+0x79c] ;  /* 0x00079c0001337983 */ /* 0x000ea20000300800 */
[----:B------:R-:W-:-:S02]  /*3f020*/  F2FP.F16.E4M3.UNPACK_B R7, R19 ;  /* 0x00000013ff07723e */ /* 0x000fc400020006ff */
[----:B---3--:R-:W-:Y:S02]  /*3f030*/  F2FP.F16.E4M3.UNPACK_B R8, R8 ;  /* 0x00000008ff08723e */ /* 0x008fe400020006ff */
[----:B----4-:R-:W-:-:S03]  /*3f040*/  F2FP.F16.E4M3.UNPACK_B R9, R9 ;  /* 0x00000009ff09723e */ /* 0x010fc600020006ff */
[----:B------:R-:W-:Y:S01]  /*3f050*/  HMMA.16816.F32 R56, R36, R6, R56 ;  /* 0x000000062438723c */ /* 0x000fe20000001838 */
[----:B--2---:R-:W-:Y:S02]  /*3f060*/  IMAD R33, R33, 0x100, R12 ;  /* 0x0000010021217824 */ /* 0x004fe400078e020c */
[----:B------:R-:W-:Y:S01]  /*3f070*/  IMAD R34, R34, 0x100, R13 ;  /* 0x0000010022227824 */ /* 0x000fe200078e020d */
[----:B------:R-:W-:Y:S02]  /*3f080*/  F2FP.F16.E4M3.UNPACK_B R10, R10 ;  /* 0x0000000aff0a723e */ /* 0x000fe400020006ff */
[----:B------:R-:W-:Y:S02]  /*3f090*/  F2FP.F16.E4M3.UNPACK_B R11, R11 ;  /* 0x0000000bff0b723e */ /* 0x000fe400020006ff */
[----:B------:R-:W-:Y:S02]  /*3f0a0*/  F2FP.F16.E4M3.UNPACK_B R12, R15 ;  /* 0x0000000fff0c723e */ /* 0x000fe400020006ff */
[----:B------:R-:W-:-:S03]  /*3f0b0*/  F2FP.F16.E4M3.UNPACK_B R13, R60 ;  /* 0x0000003cff0d723e */ /* 0x000fc600020006ff */
[C---:B------:R-:W-:Y:S06]  /*3f0c0*/  HMMA.16816.F32 R44, R36.reuse, R10, R44 ;  /* 0x0000000a242c723c */ /* 0x040fec000000182c */
[C---:B------:R-:W-:Y:S01]  /*3f0d0*/  HMMA.16816.F32 R28, R36.reuse, R12, R28 ;  /* 0x0000000c241c723c */ /* 0x040fe2000000181c */
[----:B------:R-:W-:Y:S01]  /*3f0e0*/  IMAD R35, R35, 0x100, R14 ;  /* 0x0000010023237824 */ /* 0x000fe200078e020e */
[----:B------:R-:W-:Y:S02]  /*3f0f0*/  F2FP.F16.E4M3.UNPACK_B R14, R16 ;  /* 0x00000010ff0e723e */ /* 0x000fe400020006ff */
[----:B------:R-:W-:Y:S01]  /*3f100*/  F2FP.F16.E4M3.UNPACK_B R15, R17 ;  /* 0x00000011ff0f723e */ /* 0x000fe200020006ff */
[----:B------:R-:W-:Y:S01]  /*3f110*/  STL.64 [R1+0x29c0], R58 ;  /* 0x0029c03a01007387 */ /* 0x000fe20000100a00 */
[----:B------:R-:W-:Y:S03]  /*3f120*/  HMMA.16816.F32 R48, R36, R8, R48 ;  /* 0x000000082430723c */ /* 0x000fe60000001830 */
[----:B------:R-:W-:Y:S01]  /*3f130*/  STL.64 [R1+0x29b8], R56 ;  /* 0x0029b83801007387 */ /* 0x000fe20000100a00 */
[----:B------:R-:W-:-:S02]  /*3f140*/  F2FP.F16.E4M3.UNPACK_B R16, R61 ;  /* 0x0000003dff10723e */ /* 0x000fc400020006ff */
[----:B------:R-:W-:Y:S01]  /*3f150*/  F2FP.F16.E4M3.UNPACK_B R17, R0 ;  /* 0x00000000ff11723e */ /* 0x000fe200020006ff */
[----:B------:R-:W-:-:S15]  /*3f160*/  HMMA.16816.F32 R24, R36, R14, R24 ;  /* 0x0000000e2418723c */ /* 0x000fde0000001818 */
[----:B------:R-:W-:-:S01]  /*3f170*/  NOP ;  /* 0x0000000000007918 */ /* 0x000fc20000000000 */
[----:B------:R-:W-:Y:S04]  /*3f180*/  STL.64 [R1+0x10], R48 ;  /* 0x0000103001007387 */ /* 0x000fe80000100a00 */
[----:B------:R-:W-:Y:S04]  /*3f190*/  STL.64 [R1+0x18], R50 ;  /* 0x0000183201007387 */ /* 0x000fe80000100a00 */
[----:B------:R-:W-:Y:S04]  /*3f1a0*/  STL [R1+0x2d00], R11 ;  /* 0x002d000b01007387 */ /* 0x000fe80000100800 */
[----:B------:R-:W-:Y:S04]  /*3f1b0*/  STL.64 [R1+0x40], R44 ;  /* 0x0000402c01007387 */ /* 0x000fe80000100a00 */
[----:B------:R-:W-:Y:S04]  /*3f1c0*/  STL.64 [R1+0x48], R46 ;  /* 0x0000482e01007387 */ /* 0x000fe80000100a00 */
[----:B------:R-:W-:Y:S04]  /*3f1d0*/  STL.64 [R1+0x740], R28 ;  /* 0x0007401c01007387 */ /* 0x000fe80000100a00 */
[----:B------:R-:W-:Y:S04]  /*3f1e0*/  STL.64 [R1+0x748], R30 ;  /* 0x0007481e01007387 */ /* 0x000fe80000100a00 */
[----:B------:R-:W-:Y:S04]  /*3f1f0*/  STL.64 [R1+0x2cf8], R14 ;  /* 0x002cf80e01007387 */ /* 0x000fe80000100a00 */
[----:B------:R0:W-:Y:S01]  /*3f200*/  STL.64 [R1+0x2cf0], R12 ;  /* 0x002cf00c01007387 */ /* 0x0001e20000100a00 */
[----:B------:R-:W-:Y:S01]  /*3f210*/  IMAD R32, R32, 0x100, R18 ;  /* 0x0000010020207824 */ /* 0x000fe200078e0212 */
[----:B0-----:R-:W-:Y:S04]  /*3f220*/  HMMA.16816.F32 R12, R36, R16, R20 ;  /* 0x00000010240c723c */ /* 0x001fe80000001814 */
[----:B------:R-:W-:-:S02]  /*3f230*/  F2FP.F16.E4M3.UNPACK_B R32, R32 ;  /* 0x00000020ff20723e */ /* 0x000fc400020006ff */
[----:B------:R-:W-:Y:S02]  /*3f240*/  F2FP.F16.E4M3.UNPACK_B R33, R33 ;  /* 0x00000021ff21723e */ /* 0x000fe400020006ff */
[----:B------:R-:W-:Y:S02]  /*3f250*/  F2FP.F16.E4M3.UNPACK_B R34, R34 ;  /* 0x00000022ff22723e */ /* 0x000fe400020006ff */
[----:B------:R-:W-:Y:S01]  /*3f260*/  F2FP.F16.E4M3.UNPACK_B R35, R35 ;  /* 0x00000023ff23723e */ /* 0x000fe200020006ff */
[----:B------:R-:W-:Y:S04]  /*3f270*/  STL.64 [R1+0x730], R24 ;  /* 0x0007301801007387 */ /* 0x000fe80000100a00 */
[----:B------:R-:W-:Y:S04]  /*3f280*/  STL.64 [R1+0x738], R26 ;  /* 0x0007381a01007387 */ /* 0x000fe80000100a00 */
[----:B------:R0:W-:Y:S02]  /*3f290*/  STL.64 [R1+0x2cd8], R16 ;  /* 0x002cd81001007387 */ /* 0x0001e40000100a00 */
[C---:B0-----:R-:W-:Y:S02]  /*3f2a0*/  HMMA.16816.F32 R16, R32.reuse, R2, R40 ;  /* 0x000000022010723c */ /* 0x041fe40000001828 */
[----:B------:R-:W-:Y:S04]  /*3f2b0*/  STL.64 [R1+0x580], R12 ;  /* 0x0005800c01007387 */ /* 0x000fe80000100a00 */
[----:B------:R0:W-:Y:S04]  /*3f2c0*/  STL.64 [R1+0x588], R14 ;  /* 0x0005880e01007387 */ /* 0x0001e80000100a00 */
[----:B------:R-:W2:Y:S01]  /*3f2d0*/  LDL.LU R28, [R1+0x4e0] ;  /* 0x0004e000011c7983 */ /* 0x000ea20000300800 */
[----:B0-----:R-:W-:-:S12]  /*3f2e0*/  HMMA.16816.F32 R12, R32, R4, R52 ;  /* 0x00000004200c723c */ /* 0x001fd80000001834 */
[----:B------:R-:W-:Y:S04]  /*3f2f0*/  STL.64 [R1+0x570], R16 ;  /* 0x0005701001007387 */ /* 0x000fe80000100a00 */
[----:B------:R-:W-:Y:S07]  /*3f300*/  STL.64 [R1+0x578], R18 ;  /* 0x0005781201007387 */ /* 0x000fee0000100a00 */
        /* <DEDUP_REMOVED lines=33> */
[----:B-1----:R-:W4:Y:S04]  /*3f520*/  LDL.LU R48, [R1+0x540] ;  /* 0x0005400001307983 */ /* 0x002f280000300800 */
[----:B------:R-:W4:Y:S04]  /*3f530*/  LDL.LU R49, [R1+0x544] ;  /* 0x0005440001317983 */ /* 0x000f280000300800 */
[----:B------:R-:W4:Y:S04]  /*3f540*/  LDL.LU R50, [R1+0x548] ;  /* 0x0005480001327983 */ /* 0x000f280000300800 */
[----:B------:R-:W4:Y:S04]  /*3f550*/  LDL.LU R51, [R1+0x54c] ;  /* 0x00054c0001337983 */ /* 0x000f280000300800 */
        /* <DEDUP_REMOVED lines=37> */
[----:B--2---:R-:W-:Y:S01]  /*3f7b0*/  HMMA.16816.F32 R28, R32, R6, R28 ;  /* 0x00000006201c723c */ /* 0x004fe2000000181c */
[----:B---3--:R-:W-:-:S15]  /*3f7c0*/  IMAD R36, R36, 0x100, R11 ;  /* 0x0000010024247824 */ /* 0x008fde00078e020b */
[----:B------:R-:W-:-:S07]  /*3f7d0*/  NOP ;  /* 0x0000000000007918 */ /* 0x000fce0000000000 */
        /* <DEDUP_REMOVED lines=8> */
[----:B------:R-:W4:Y:S02]  /*3f860*/  LDL.LU R11, [R1+0x2d00] ;  /* 0x002d0000010b7983 */ /* 0x000f240000300800 */
[----:B----4-:R-:W-:-:S15]  /*3f870*/  HMMA.16816.F32 R12, R32, R10, R12 ;  /* 0x0000000a200c723c */ /* 0x010fde000000180c */
[----:B------:R-:W-:-:S08]  /*3f880*/  NOP ;  /* 0x0000000000007918 */ /* 0x000fd00000000000 */
[----:B------:R-:W-:Y:S04]  /*3f890*/  STL.64 [R1+0x530], R12 ;  /* 0x0005300c01007387 */ /* 0x000fe80000100a00 */
[----:B------:R0:W-:Y:S04]  /*3f8a0*/  STL.64 [R1+0x538], R14 ;  /* 0x0005380e01007387 */ /* 0x0001e80000100a00 */
[----:B0-----:R-:W4:Y:S04]  /*3f8b0*/  LDL.LU.64 R14, [R1+0x2cf8] ;  /* 0x002cf800010e7983 */ /* 0x001f280000300a00 */
[----:B------:R-:W2:Y:S02]  /*3f8c0*/  LDL.LU.64 R12, [R1+0x2cf0] ;  /* 0x002cf000010c7983 */ /* 0x000ea40000300a00 */
[C---:B--2---:R-:W-:Y:S06]  /*3f8d0*/  HMMA.16816.F32 R44, R32.reuse, R12, R44 ;  /* 0x0000000c202c723c */ /* 0x044fec000000182c */
[----:B----4-:R-:W-:-:S15]  /*3f8e0*/  HMMA.16816.F32 R16, R32, R14, R16 ;  /* 0x0000000e2010723c */ /* 0x010fde0000001810 */
[----:B------:R-:W-:-:S02]  /*3f8f0*/  NOP ;  /* 0x0000000000007918 */ /* 0x000fc40000000000 */
[----:B------:R-:W-:Y:S04]  /*3f900*/  STL.64 [R1+0x720], R44 ;  /* 0x0007202c01007387 */ /* 0x000fe80000100a00 */
[----:B------:R0:W-:Y:S04]  /*3f910*/  STL.64 [R1+0x728], R46 ;  /* 0x0007282e01007387 */ /* 0x0001e80000100a00 */
[----:B0-----:R-:W2:Y:S04]  /*3f920*/  LDL.LU.64 R46, [R1+0x2ce8] ;  /* 0x002ce800012e7983 */ /* 0x001ea80000300a00 */
[----:B------:R-:W2:Y:S04]  /*3f930*/  LDL.LU.64 R44, [R1+0x2ce0] ;  /* 0x002ce000012c7983 */ /* 0x000ea80000300a00 */
[----:B------:R0:W-:Y:S04]  /*3f940*/  STL.64 [R1+0x710], R16 ;  /* 0x0007101001007387 */ /* 0x0001e80000100a00 */
[----:B------:R-:W-:Y:S04]  /*3f950*/  STL.64 [R1+0x718], R18 ;  /* 0x0007181201007387 */ /* 0x000fe80000100a00 */
[----:B0-----:R-:W4:Y:S01]  /*3f960*/  LDL.LU.64 R16, [R1+0x2cd8] ;  /* 0x002cd80001107983 */ /* 0x001f220000300a00 */
[----:B------:R-:W-:-:S02]  /*3f970*/  IMAD R37, R38, 0x100, R37 ;  /* 0x0000010026257824 */ /* 0x000fc400078e0225 */
[----:B------:R-:W-:Y:S02]  /*3f980*/  IMAD R38, R24, 0x100, R39 ;  /* 0x0000010018267824 */ /* 0x000fe400078e0227 */
[----:B------:R-:W-:Y:S01]  /*3f990*/  IMAD R39, R26, 0x100, R25 ;  /* 0x000001001a277824 */ /* 0x000fe200078e0219 */
[----:B------:R-:W-:Y:S02]  /*3f9a0*/  F2FP.F16.E4M3.UNPACK_B R36, R36 ;  /* 0x00000024ff24723e */ /* 0x000fe400020006ff */
[----:B------:R-:W-:Y:S02]  /*3f9b0*/  F2FP.F16.E4M3.UNPACK_B R37, R37 ;  /* 0x00000025ff25723e */ /* 0x000fe400020006ff */
[----:B------:R-:W-:Y:S02]  /*3f9c0*/  F2FP.F16.E4M3.UNPACK_B R38, R38 ;  /* 0x00000026ff26723e */ /* 0x000fe400020006ff */
[----:B------:R-:W-:-:S07]  /*3f9d0*/  F2FP.F16.E4M3.UNPACK_B R39, R39 ;  /* 0x00000027ff27723e */ /* 0x000fce00020006ff */
[C---:B------:R-:W-:Y:S06]  /*3f9e0*/  HMMA.16816.F32 R56, R36.reuse, R2, R56 ;  /* 0x000000022438723c */ /* 0x040fec0000001838 */
[----:B---3--:R-:W-:Y:S06]  /*3f9f0*/  HMMA.16816.F32 R48, R36, R4, R48 ;  /* 0x000000042430723c */ /* 0x008fec0000001830 */
[----:B----4-:R-:W-:Y:S01]  /*3fa00*/  HMMA.16816.F32 R32, R32, R16, R28 ;  /* 0x000000102020723c */ /* 0x010fe2000000181c */
[----:B------:R-:W3:Y:S04]  /*3fa10*/  LDL.LU.64 R30, [R1+0x2cd0] ;  /* 0x002cd000011e7983 */ /* 0x000ee80000300a00 */
[----:B------:R-:W3:-:S15]  /*3fa20*/  LDL.LU.64 R28, [R1+0x2cc8] ;  /* 0x002cc800011c7983 */ /* 0x000ede0000300a00 */
[----:B------:R-:W-:-:S03]  /*3fa30*/  NOP ;  /* 0x0000000000007918 */ /* 0x000fc60000000000 */
[----:B------:R-:W-:Y:S04]  /*3fa40*/  STL.64 [R1+0x520], R32 ;  /* 0x0005202001007387 */ /* 0x000fe80000100a00 */
[----:B------:R2:W-:Y:S04]  /*3fa50*/  STL.64 [R1+0x528], R34 ;  /* 0x0005282201007387 */ /* 0x0005e80000100a00 */
[----:B------:R-:W-:Y:S04]  /*3fa60*/  STL.64 [R1+0x510], R56 ;  /* 0x0005103801007387 */ /* 0x000fe80000100a00 */
[----:B------:R-:W-:Y:S04]  /*3fa70*/  STL.64 [R1+0x518], R58 ;  /* 0x0005183a01007387 */ /* 0x000fe80000100a00 */
[----:B------:R-:W-:Y:S04]  /*3fa80*/  STL.64 [R1+0x2ca0], R6 ;  /* 0x002ca00601007387 */ /* 0x000fe80000100a00 */
[----:B------:R-:W-:Y:S04]  /*3fa90*/  STL.64 [R1+0x500], R48 ;  /* 0x0005003001007387 */ /* 0x000fe80000100a00 */
[----:B------:R-:W-:Y:S04]  /*3faa0*/  STL.64 [R1+0x508], R50 ;  /* 0x0005083201007387 */ /* 0x000fe80000100a00 */
[----:B------:R-:W-:Y:S01]  /*3fab0*/  STL.64 [R1+0x2c98], R4 ;  /* 0x002c980401007387 */ /* 0x000fe20000100a00 */
[----:B--2---:R-:W-:-:S15]  /*3fac0*/  HMMA.16816.F32 R32, R36, R6, R44 ;  /* 0x000000062420723c */ /* 0x004fde000000182c */
[----:B------:R-:W-:-:S08]  /*3fad0*/  NOP ;  /* 0x0000000000007918 */ /* 0x000fd00000000000 */
[----:B------:R0:W-:Y:S04]  /*3fae0*/  STL.64 [R1+0x4f0], R32 ;  /* 0x0004f02001007387 */ /* 0x0001e80000100a00 */
[----:B------:R1:W-:Y:S01]  /*3faf0*/  STL.64 [R1+0x4f8], R34 ;  /* 0x0004f82201007387 */ /* 0x0003e20000100a00 */
[----:B0-----:R-:W-:Y:S02]  /*3fb00*/  IMAD R32, R40, 0x100, R27 ;  /* 0x0000010028207824 */ /* 0x001fe400078e021b */
[----:B------:R-:W-:Y:S02]  /*3fb10*/  IMAD R33, R42, 0x100, R41 ;  /* 0x000001002a217824 */ /* 0x000fe400078e0229 */
[----:B-1----:R-:W-:Y:S01]  /*3fb20*/  IMAD R34, R60, 0x100, R43 ;  /* 0x000001003c227824 */ /* 0x002fe200078e022b */
[----:B---3--:R-:W-:-:S15]  /*3fb30*/  HMMA.16816.F32 R4, R36, R8, R28 ;  /* 0x000000082404723c */ /* 0x008fde000000181c */
[----:B------:R-:W-:-:S08]  /*3fb40*/  NOP ;  /* 0x0000000000007918 */ /* 0x000fd00000000000 */
[----:B------:R-:W-:Y:S04]  /*3fb50*/  STL.64 [R1+0x4e0], R4 ;  /* 0x0004e00401007387 */ /* 0x000fe80000100a00 */
[----:B------:R0:W-:Y:S02]  /*3fb60*/  STL.64 [R1+0x4e8], R6 ;  /* 0x0004e80601007387 */ /* 0x0001e40000100a00 */
[----:B0-----:R-:W-:Y:S06]  /*3fb70*/  HMMA.16816.F32 R4, R36, R10, R20 ;  /* 0x0000000a2404723c */ /* 0x001fec0000001814 */
[----:B------:R-:W-:Y:S04]  /*3fb80*/  STL.64 [R1+0x2c80], R10 ;  /* 0x002c800a01007387 */ /* 0x000fe80000100a00 */
[----:B------:R-:W-:-:S13]  /*3fb90*/  STL.64 [R1+0x2c78], R8 ;  /* 0x002c780801007387 */ /* 0x000fda0000100a00 */
        /* <DEDUP_REMOVED lines=48> */
[----:B------:R-:W3:Y:S04]  /*3fea0*/  LDL.LU R8, [R1+0x490] ;  /* 0x0004900001087983 */ /* 0x000ee80000300800 */
[----:B------:R-:W3:Y:S04]  /*3feb0*/  LDL.LU R9, [R1+0x494] ;  /* 0x0004940001097983 */ /* 0x000ee80000300800 */
[----:B------:R-:W3:Y:S04]  /*3fec0*/  LDL.LU R10, [R1+0x498] ;  /* 0x00049800010a7983 */ /* 0x000ee80000300800 */
[----:B------:R-:W3:Y:S04]  /*3fed0*/  LDL.LU R11, [R1+0x49c] ;  /* 0x00049c00010b7983 */ /* 0x000ee80000300800 */
[----:B0-----:R-:W4:Y:S04]  /*3fee0*/  LDL.LU R40, [R1+0x4a0] ;  /* 0x0004a00001287983 */ /* 0x001f280000300800 */
[----:B------:R-:W4:Y:S04]  /*3fef0*/  LDL.LU R41, [R1+0x4a4] ;  /* 0x0004a40001297983 */ /* 0x000f280000300800 */
[----:B------:R-:W4:Y:S04]  /*3ff00*/  LDL.LU R42, [R1+0x4a8] ;  /* 0x0004a800012a7983 */ /* 0x000f280000300800 */
[----:B------:R-:W4:Y:S04]  /*3ff10*/  LDL.LU R43, [R1+0x4ac] ;  /* 0x0004ac00012b7983 */ /* 0x000f280000300800 */
[----:B-1----:R-:W3:Y:S04]  /*3ff20*/  LDL.LU R44, [R1+0x4c0] ;  /* 0x0004c000012c7983 */ /* 0x002ee80000300800 */
[----:B------:R-:W3:Y:S04]  /*3ff30*/  LDL.LU R45, [R1+0x4c4] ;  /* 0x0004c400012d7983 */ /* 0x000ee80000300800 */
[----:B------:R-:W3:Y:S04]  /*3ff40*/  LDL.LU R46, [R1+0x4c8] ;  /* 0x0004c800012e7983 */ /* 0x000ee80000300800 */
[----:B------:R-:W3:Y:S04]  /*3ff50*/  LDL.LU R47, [R1+0x4cc] ;  /* 0x0004cc00012f7983 */ /* 0x000ee80000300800 */
[----:B--2---:R-:W2:Y:S04]  /*3ff60*/  LDL.LU R48, [R1+0x930] ;  /* 0x0009300001307983 */ /* 0x004ea80000300800 */
[----:B------:R-:W2:Y:S04]  /*3ff70*/  LDL.LU R49, [R1+0x934] ;  /* 0x0009340001317983 */ /* 0x000ea80000300800 */
[----:B------:R-:W2:Y:S04]  /*3ff80*/  LDL.LU R50, [R1+0x938] ;  /* 0x0009380001327983 */ /* 0x000ea80000300800 */
[----:B------:R-:W2:Y:S04]  /*3ff90*/  LDL.LU R51, [R1+0x93c] ;  /* 0x00093c0001337983 */ /* 0x000ea80000300800 */
[----:B------:R-:W4:Y:S04]  /*3ffa0*/  LDL.LU R4, [R1+0x4b0] ;  /* 0x0004b00001047983 */ /* 0x000f280000300800 */
[----:B------:R-:W4:Y:S04]  /*3ffb0*/  LDL.LU R5, [R1+0x4b4] ;  /* 0x0004b40001057983 */ /* 0x000f280000300800 */
[----:B------:R-:W4:Y:S04]  /*3ffc0*/  LDL.LU R6, [R1+0x4b8] ;  /* 0x0004b80001067983 */ /* 0x000f280000300800 */
[----:B------:R-:W4:Y:S04]  /*3ffd0*/  LDL.LU R7, [R1+0x4bc] ;  /* 0x0004bc0001077983 */ /* 0x000f280000300800 */
[----:B------:R-:W4:Y:S01]  /*3ffe0*/  LDL.LU R19, [R1+0x11d8] ;  /* 0x0011d80001137983 */ /* 0x000f220000300800 */
[----:B------:R-:W-:-:S03]  /*3fff0*/  IMAD R35, R0, 0x100, R61 ;  /* 0x0000010000237824 */ /* 0x000fc600078e023d */
[----:B------:R-:W4:Y:S04]  /*40000*/  LDL.LU R18, [R1+0x11e4] ;  /* 0x0011e40001127983 */ /* 0x000f280000300800 */
[----:B------:R-:W4:Y:S04]  /*40010*/  LDL.LU R20, [R1+0x11e0] ;  /* 0x0011e00001147983 */ /* 0x000f280000300800 */
[----:B------:R-:W4:Y:S04]  /*40020*/  LDL.LU R21, [R1+0x11ec] ;  /* 0x0011ec0001157983 */ /* 0x000f280000300800 */
[----:B------:R-:W4:Y:S04]  /*40030*/  LDL.LU R22, [R1+0x11e8] ;  /* 0x0011e80001167983 */ /* 0x000f280000300800 */
[----:B------:R-:W4:Y:S01]  /*40040*/  LDL.LU R28, [R1+0x920] ;  /* 0x00092000011c7983 */ /* 0x000f220000300800 */
[----:B------:R-:W-:-:S02]  /*40050*/  F2FP.F16.E4M3.UNPACK_B R32, R32 ;  /* 0x00000020ff20723e */ /* 0x000fc400020006ff */
[----:B------:R-:W-:Y:S02]  /*40060*/  F2FP.F16.E4M3.UNPACK_B R33, R33 ;  /* 0x00000021ff21723e */ /* 0x000fe400020006ff */
[----:B------:R-:W-:Y:S01]  /*40070*/  F2FP.F16.E4M3.UNPACK_B R34, R34 ;  /* 0x00000022ff22723e */ /* 0x000fe200020006ff */
[----:B------:R-:W4:Y:S01]  /*40080*/  LDL.LU R29, [R1+0x924] ;  /* 0x00092400011d7983 */ /* 0x000f220000300800 */
[----:B------:R-:W-:-:S03]  /*40090*/  F2FP.F16.E4M3.UNPACK_B R35, R35 ;  /* 0x00000023ff23723e */ /* 0x000fc600020006ff */
        /* <DEDUP_REMOVED lines=18> */
[C---:B--2---:R-:W-:Y:S06]  /*401c0*/  HMMA.16816.F32 R48, R36.reuse, R14, R48 ;  /* 0x0000000e2430723c */ /* 0x044fec0000001830 */
[----:B---3--:R-:W-:Y:S06]  /*401d0*/  HMMA.16816.F32 R36, R36, R16, R44 ;  /* 0x000000102424723c */ /* 0x008fec000000182c */
[C---:B----4-:R-:W-:Y:S11]  /*401e0*/  HMMA.16816.F32 R4, R32.reuse, R2, R4 ;  /* 0x000000022004723c */ /* 0x050ff60000001804 */
[----:B------:R-:W-:Y:S04]  /*401f0*/  STL.64 [R1+0x6f0], R48 ;  /* 0x0006f03001007387 */ /* 0x000fe80000100a00 */
[----:B------:R0:W-:Y:S04]  /*40200*/  STL.64 [R1+0x6f8], R50 ;  /* 0x0006f83201007387 */ /* 0x0001e80000100a00 */
[----:B0-----:R-:W2:Y:S04]  /*40210*/  LDL.LU.64 R50, [R1+0x2cc0] ;  /* 0x002cc00001327983 */ /* 0x001ea80000300a00 */
[----:B------:R-:W2:Y:S04]  /*40220*/  LDL.LU.64 R48, [R1+0x2cb8] ;  /* 0x002cb80001307983 */ /* 0x000ea80000300a00 */
[----:B------:R-:W3:Y:S04]  /*40230*/  LDL.LU.64 R46, [R1+0x2cb0] ;  /* 0x002cb000012e7983 */ /* 0x000ee80000300a00 */
[----:B------:R-:W3:Y:S04]  /*40240*/  LDL.LU.64 R44, [R1+0x2ca8] ;  /* 0x002ca800012c7983 */ /* 0x000ee80000300a00 */
[----:B------:R0:W-:Y:S04]  /*40250*/  STL.64 [R1+0x4c0], R36 ;  /* 0x0004c02401007387 */ /* 0x0001e80000100a00 */
[----:B------:R1:W-:Y:S04]  /*40260*/  STL.64 [R1+0x4c8], R38 ;  /* 0x0004c82601007387 */ /* 0x0003e80000100a00 */
[----:B0-----:R-:W4:Y:S04]  /*40270*/  LDL.LU R37, [R1+0x11d4] ;  /* 0x0011d40001257983 */ /* 0x001f280000300800 */
[----:B-1----:R-:W4:Y:S04]  /*40280*/  LDL.LU R38, [R1+0x11d0] ;  /* 0x0011d00001267983 */ /* 0x002f280000300800 */
[----:B------:R-:W4:Y:S04]  /*40290*/  LDL.LU R39, [R1+0x11dc] ;  /* 0x0011dc0001277983 */ /* 0x000f280000300800 */
[----:B------:R-:W-:Y:S04]  /*402a0*/  STL.64 [R1+0x4b0], R4 ;  /* 0x0004b00401007387 */ /* 0x000fe80000100a00 */
[----:B------:R0:W-:Y:S04]  /*402b0*/  STL.64 [R1+0x4b8], R6 ;  /* 0x0004b80601007387 */ /* 0x0001e80000100a00 */
[----:B0-----:R-:W2:Y:S04]  /*402c0*/  LDL.LU.64 R6, [R1+0x2ca0] ;  /* 0x002ca00001067983 */ /* 0x001ea80000300a00 */
[----:B------:R-:W3:Y:S02]  /*402d0*/  LDL.LU.64 R4, [R1+0x2c98] ;  /* 0x002c980001047983 */ /* 0x000ee40000300a00 */
        /* <DEDUP_REMOVED lines=10> */
[----:B------:R-:W4:Y:S01]  /*40380*/  LDL.LU.64 R8, [R1+0x2c78] ;  /* 0x002c780001087983 */ /* 0x000f220000300a00 */
[C---:B------:R-:W-:Y:S06]  /*40390*/  HMMA.16816.F32 R28, R32.reuse, R12, R28 ;  /* 0x0000000c201c723c */ /* 0x040fec000000181c */
[C---:B----4-:R-:W-:Y:S06]  /*403a0*/  HMMA.16816.F32 R48, R32.reuse, R8, R48 ;  /* 0x000000082030723c */ /* 0x050fec0000001830 */
[----:B---3--:R-:W-:-:S15]  /*403b0*/  HMMA.16816.F32 R44, R32, R10, R44 ;  /* 0x0000000a202c723c */ /* 0x008fde000000182c */
[----:B------:R-:W-:-:S02]  /*403c0*/  NOP ;  /* 0x0000000000007918 */ /* 0x000fc40000000000 */
        /* <DEDUP_REMOVED lines=9> */
[----:B------:R0:W-:Y:S01]  /*40460*/  STL.64 [R1+0x6e8], R30 ;  /* 0x0006e81e01007387 */ /* 0x0001e20000100a00 */
[----:B--2---:R-:W-:Y:S03]  /*40470*/  HMMA.16816.F32 R40, R32, R14, R40 ;  /* 0x0000000e2028723c */ /* 0x004fe60000001828 */
[----:B0-----:R-:W2:Y:S04]  /*40480*/  LDL.LU.64 R30, [R1+0x2c50] ;  /* 0x002c5000011e7983 */ /* 0x001ea80000300a00 */
[----:B------:R-:W2:-:S15]  /*40490*/  LDL.LU.64 R28, [R1+0x2c48] ;  /* 0x002c4800011c7983 */ /* 0x000e9e0000300a00 */
[----:B------:R-:W-:-:S01]  /*404a0*/  NOP ;  /* 0x0000000000007918 */ /* 0x000fc20000000000 */
[----:B------:R-:W-:Y:S04]  /*404b0*/  STL.64 [R1+0x6d0], R40 ;  /* 0x0006d02801007387 */ /* 0x000fe80000100a00 */
[----:B------:R0:W-:Y:S04]  /*404c0*/  STL.64 [R1+0x6d8], R42 ;  /* 0x0006d82a01007387 */ /* 0x0001e80000100a00 */
[----:B0-----:R-:W2:Y:S04]  /*404d0*/  LDL.LU.64 R42, [R1+0x2c40] ;  /* 0x002c4000012a7983 */ /* 0x001ea80000300a00 */
[----:B------:R-:W2:Y:S01]  /*404e0*/  LDL.LU.64 R40, [R1+0x2c38] ;  /* 0x002c380001287983 */ /* 0x000ea20000300a00 */
        /* <DEDUP_REMOVED lines=8> */
[----:B------:R-:W-:-:S15]  /*40570*/  HMMA.16816.F32 R56, R32, R16, R56 ;  /* 0x000000102038723c */ /* 0x000fde0000001838 */
[----:B------:R-:W-:-:S08]  /*40580*/  NOP ;  /* 0x0000000000007918 */ /* 0x000fd00000000000 */
[----:B------:R-:W-:Y:S04]  /*40590*/  STL.64 [R1+0x460], R56 ;  /* 0x0004603801007387 */ /* 0x000fe80000100a00 */
[----:B------:R-:W-:Y:S01]  /*405a0*/  STL.64 [R1+0x468], R58 ;  /* 0x0004683a01007387 */ /* 0x000fe20000100a00 */
[C---:B---3--:R-:W-:Y:S06]  /*405b0*/  HMMA.16816.F32 R48, R36.reuse, R2, R48 ;  /* 0x000000022430723c */ /* 0x048fec0000001830 */
[----:B----4-:R-:W-:-:S15]  /*405c0*/  HMMA.16816.F32 R32, R36, R4, R44 ;  /* 0x000000042420723c */ /* 0x010fde000000182c */
[----:B------:R-:W-:-:S02]  /*405d0*/  NOP ;  /* 0x0000000000007918 */ /* 0x000fc40000000000 */
[----:B------:R-:W-:Y:S04]  /*405e0*/  STL.64 [R1+0x450], R48 ;  /* 0x0004503001007387 */ /* 0x000fe80000100a00 */
[----:B------:R-:W-:Y:S04]  /*405f0*/  STL.64 [R1+0x458], R50 ;  /* 0x0004583201007387 */ /* 0x000fe80000100a00 */
[----:B------:R-:W-:Y:S01]  /*40600*/  STL.64 [R1+0x2c00], R6 ;  /* 0x002c000601007387 */ /* 0x000fe20000100a00 */
[C---:B--2---:R-:W-:Y:S03]  /*40610*/  HMMA.16816.F32 R28, R36.reuse, R6, R28 ;  /* 0x00000006241c723c */ /* 0x044fe6000000181c */
[----:B------:R-:W-:Y:S04]  /*40620*/  STL.64 [R1+0x440], R32 ;  /* 0x0004402001007387 */ /* 0x000fe80000100a00 */
[----:B------:R-:W-:Y:S04]  /*40630*/  STL.64 [R1+0x448], R34 ;  /* 0x0004482201007387 */ /* 0x000fe80000100a00 */
[----:B------:R0:W-:Y:S02]  /*40640*/  STL.64 [R1+0x2bf8], R4 ;  /* 0x002bf80401007387 */ /* 0x0001e40000100a00 */
[C---:B0-----:R-:W-:Y:S10]  /*40650*/  HMMA.16816.F32 R4, R36.reuse, R8, R24 ;  /* 0x000000082404723c */ /* 0x041ff40000001818 */
[----:B------:R-:W-:Y:S04]  /*40660*/  STL.64 [R1+0x430], R28 ;  /* 0x0004301c01007387 */ /* 0x000fe80000100a00 */
[----:B------:R-:W-:Y:S09]  /*40670*/  STL.64 [R1+0x438], R30 ;  /* 0x0004381e01007387 */ /* 0x000ff20000100a00 */
[----:B------:R-:W-:Y:S04]  /*40680*/  STL.64 [R1+0x420], R4 ;  /* 0x0004200401007387 */ /* 0x000fe80000100a00 */
[----:B------:R0:W-:Y:S02]  /*40690*/  STL.64 [R1+0x428], R6 ;  /* 0x0004280601007387 */ /* 0x0001e40000100a00 */
[----:B0-----:R-:W-:Y:S06]  /*406a0*/  HMMA.16816.F32 R4, R36, R10, R40 ;  /* 0x0000000a2404723c */ /* 0x001fec0000001828 */
[----:B------:R-:W-:Y:S04]  /*406b0*/  STL.64 [R1+0x2be0], R10 ;  /* 0x002be00a01007387 */ /* 0x000fe80000100a00 */
[----:B------:R-:W-:Y:S01]  /*406c0*/  STL.64 [R1+0x2bd8], R8 ;  /* 0x002bd80801007387 */ /* 0x000fe20000100a00 */
[----:B------:R-:W-:-:S02]  /*406d0*/  IMAD R32, R52, 0x100, R23 ;  /* 0x0000010034207824 */ /* 0x000fc400078e0217 */
[----:B------:R-:W-:Y:S02]  /*406e0*/  IMAD R33, R54, 0x100, R53 ;  /* 0x0000010036217824 */ /* 0x000fe400078e0235 */
[----:B------:R-:W-:-:S08]  /*406f0*/  IMAD R34, R60, 0x100, R55 ;  /* 0x000001003c227824 */ /* 0x000fd000078e0237 */
[----:B------:R-:W-:Y:S04]  /*40700*/  STL.64 [R1+0x410], R4 ;  /* 0x0004100401007387 */ /* 0x000fe80000100a00 */
[----:B------:R-:W-:Y:S04]  /*40710*/  STL.64 [R1+0x418], R6 ;  /* 0x0004180601007387 */ /* 0x000fe80000100a00 */
        /* <DEDUP_REMOVED lines=46> */
[----:B------:R-:W4:Y:S04]  /*40a00*/  LDL.LU R44, [R1+0x3e0] ;  /* 0x0003e000012c7983 */ /* 0x000f280000300800 */
[----:B------:R-:W4:Y:S04]  /*40a10*/  LDL.LU R45, [R1+0x3e4] ;  /* 0x0003e400012d7983 */ /* 0x000f280000300800 */
[----:B------:R-:W4:Y:S04]  /*40a20*/  LDL.LU R46, [R1+0x3e8] ;  /* 0x0003e800012e7983 */ /* 0x000f280000300800 */
[----:B------:R-:W4:Y:S04]  /*40a30*/  LDL.LU R47, [R1+0x3ec] ;  /* 0x0003ec00012f7983 */ /* 0x000f280000300800 */
[----:B---3--:R-:W3:Y:S04]  /*40a40*/  LDL.LU R48, [R1+0x400] ;  /* 0x0004000001307983 */ /* 0x008ee80000300800 */
[----:B------:R-:W3:Y:S04]  /*40a50*/  LDL.LU R49, [R1+0x404] ;  /* 0x0004040001317983 */ /* 0x000ee80000300800 */
[----:B------:R-:W3:Y:S04]  /*40a60*/  LDL.LU R50, [R1+0x408] ;  /* 0x0004080001327983 */ /* 0x000ee80000300800 */
[----:B------:R-:W3:Y:S04]  /*40a70*/  LDL.LU R51, [R1+0x40c] ;  /* 0x00040c0001337983 */ /* 0x000ee80000300800 */
[----:B0-----:R-:W2:Y:S04]  /*40a80*/  LDL.LU R28, [R1+0x900] ;  /* 0x00090000011c7983 */ /* 0x001ea80000300800 */
[----:B------:R-:W2:Y:S04]  /*40a90*/  LDL.LU R29, [R1+0x904] ;  /* 0x00090400011d7983 */ /* 0x000ea80000300800 */
[----:B------:R-:W2:Y:S04]  /*40aa0*/  LDL.LU R30, [R1+0x908] ;  /* 0x00090800011e7983 */ /* 0x000ea80000300800 */
[----:B------:R-:W2:Y:S04]  /*40ab0*/  LDL.LU R31, [R1+0x90c] ;  /* 0x00090c00011f7983 */ /* 0x000ea80000300800 */
[----:B------:R-:W4:Y:S04]  /*40ac0*/  LDL.LU R20, [R1+0x8f0] ;  /* 0x0008f00001147983 */ /* 0x000f280000300800 */
[----:B------:R-:W4:Y:S04]  /*40ad0*/  LDL.LU R21, [R1+0x8f4] ;  /* 0x0008f40001157983 */ /* 0x000f280000300800 */
[----:B------:R-:W4:Y:S04]  /*40ae0*/  LDL.LU R22, [R1+0x8f8] ;  /* 0x0008f80001167983 */ /* 0x000f280000300800 */
[----:B------:R-:W4:Y:S04]  /*40af0*/  LDL.LU R23, [R1+0x8fc] ;  /* 0x0008fc0001177983 */ /* 0x000f280000300800 */
        /* <DEDUP_REMOVED lines=11> */
[----:B------:R-:W3:Y:S01]  /*40bb0*/  LDL.LU R53, [R1+0x8e4] ;  /* 0x0008e40001357983 */ /* 0x000ee20000300800 */
[----:B------:R-:W-:-:S02]  /*40bc0*/  F2FP.F16.E4M3.UNPACK_B R32, R32 ;  /* 0x00000020ff20723e */ /* 0x000fc400020006ff */
[----:B------:R-:W-:Y:S02]  /*40bd0*/  F2FP.F16.E4M3.UNPACK_B R33, R33 ;  /* 0x00000021ff21723e */ /* 0x000fe400020006ff */
        /* <DEDUP_REMOVED lines=16> */
[C---:B--2---:R-:W-:Y:S06]  /*40ce0*/  HMMA.16816.F32 R28, R36.reuse, R12, R28 ;  /* 0x0000000c241c723c */ /* 0x044fec000000181c */
[C---:B----4-:R-:W-:Y:S06]  /*40cf0*/  HMMA.16816.F32 R20, R36.reuse, R14, R20 ;  /* 0x0000000e2414723c */ /* 0x050fec0000001814 */
[----:B---3--:R-:W-:Y:S06]  /*40d00*/  HMMA.16816.F32 R36, R36, R16, R48 ;  /* 0x000000102424723c */ /* 0x008fec0000001830 */
[C---:B------:R-:W-:Y:S05]  /*40d10*/  HMMA.16816.F32 R4, R32.reuse, R2, R4 ;  /* 0x000000022004723c */ /* 0x040fea0000001804 */
        /* <DEDUP_REMOVED lines=8> */
[----:B------:R-:W4:Y:S04]  /*40da0*/  LDL.LU.64 R50, [R1+0x2c10] ;  /* 0x002c100001327983 */ /* 0x000f280000300a00 */
[----:B------:R-:W4:Y:S04]  /*40db0*/  LDL.LU.64 R48, [R1+0x2c08] ;  /* 0x002c080001307983 */ /* 0x000f280000300a00 */
        /* <DEDUP_REMOVED lines=44> */
[C---:B------:R-:W-:Y:S06]  /*41080*/  HMMA.16816.F32 R56, R32.reuse, R14, R56 ;  /* 0x0000000e2038723c */ /* 0x040fec0000001838 */
[----:B------:R-:W-:Y:S06]  /*41090*/  HMMA.16816.F32 R48, R32, R16, R48 ;  /* 0x000000102030723c */ /* 0x000fec0000001830 */
[C---:B--2---:R-:W-:Y:S01]  /*410a0*/  HMMA.16816.F32 R32, R36.reuse, R2, R44 ;  /* 0x000000022420723c */ /* 0x044fe2000000182c */
[----:B------:R-:W-:Y:S05]  /*410b0*/  STL [R1+0x2ba0], R13 ;  /* 0x002ba00d01007387 */ /* 0x000fea0000100800 */
[C---:B------:R-:W-:Y:S05]  /*410c0*/  HMMA.16816.F32 R24, R36.reuse, R6, R24 ;  /* 0x000000062418723c */ /* 0x040fea0000001818 */
[----:B------:R-:W-:Y:S04]  /*410d0*/  STL.64 [R1+0x690], R56 ;  /* 0x0006903801007387 */ /* 0x000fe80000100a00 */
[----:B------:R-:W-:Y:S04]  /*410e0*/  STL.64 [R1+0x698], R58 ;  /* 0x0006983a01007387 */ /* 0x000fe80000100a00 */
[----:B------:R-:W-:Y:S04]  /*410f0*/  STL.64 [R1+0x3a0], R48 ;  /* 0x0003a03001007387 */ /* 0x000fe80000100a00 */
[----:B------:R-:W-:Y:S04]  /*41100*/  STL.64 [R1+0x3a8], R50 ;  /* 0x0003a83201007387 */ /* 0x000fe80000100a00 */
[----:B------:R0:W-:Y:S04]  /*41110*/  STL.64 [R1+0x390], R32 ;  /* 0x0003902001007387 */ /* 0x0001e80000100a00 */
[----:B------:R-:W-:Y:S04]  /*41120*/  STL.64 [R1+0x398], R34 ;  /* 0x0003982201007387 */ /* 0x000fe80000100a00 */
[----:B------:R-:W-:Y:S01]  /*41130*/  STL.64 [R1+0x2b68], R6 ;  /* 0x002b680601007387 */ /* 0x000fe20000100a00 */
[----:B0-----:R-:W-:Y:S01]  /*41140*/  IMAD R32, R60, 0x100, R43 ;  /* 0x000001003c207824 */ /* 0x001fe200078e022b */
[----:B---3--:R-:W-:-:S15]  /*41150*/  HMMA.16816.F32 R28, R36, R4, R28 ;  /* 0x00000004241c723c */ /* 0x008fde000000181c */
[----:B------:R-:W-:-:S08]  /*41160*/  NOP ;  /* 0x0000000000007918 */ /* 0x000fd00000000000 */
[----:B------:R-:W-:Y:S04]  /*41170*/  STL.64 [R1+0x380], R28 ;  /* 0x0003801c01007387 */ /* 0x000fe80000100a00 */
[----:B------:R-:W-:Y:S04]  /*41180*/  STL.64 [R1+0x388], R30 ;  /* 0x0003881e01007387 */ /* 0x000fe80000100a00 */
[----:B------:R4:W-:Y:S02]  /*41190*/  STL.64 [R1+0x2b60], R4 ;  /* 0x002b600401007387 */ /* 0x0009e40000100a00 */
[----:B----4-:R-:W-:Y:S02]  /*411a0*/  HMMA.16816.F32 R4, R36, R8, R20 ;  /* 0x000000082404723c */ /* 0x010fe40000001814 */
[----:B------:R-:W-:Y:S04]  /*411b0*/  STL.64 [R1+0x370], R24 ;  /* 0x0003701801007387 */ /* 0x000fe80000100a00 */
[----:B------:R-:W-:-:S15]  /*411c0*/  STL.64 [R1+0x378], R26 ;  /* 0x0003781a01007387 */ /* 0x000fde0000100a00 */
[----:B------:R-:W-:-:S02]  /*411d0*/  NOP ;  /* 0x0000000000007918 */ /* 0x000fc40000000000 */
[----:B------:R-:W-:Y:S04]  /*411e0*/  STL.64 [R1+0x360], R4 ;  /* 0x0003600401007387 */ /* 0x000fe80000100a00 */
[----:B------:R0:W-:Y:S02]  /*411f0*/  STL.64 [R1+0x368], R6 ;  /* 0x0003680601007387 */ /* 0x0001e40000100a00 */
[----:B0-----:R-:W-:Y:S06]  /*41200*/  HMMA.16816.F32 R4, R36, R10, R52 ;  /* 0x0000000a2404723c */ /* 0x001fec0000001834 */
[----:B------:R-:W-:Y:S04]  /*41210*/  STL.64 [R1+0x2b58], R10 ;  /* 0x002b580a01007387 */ /* 0x000fe80000100a00 */
[----:B------:R0:W-:-:S13]  /*41220*/  STL.64 [R1+0x2b50], R8 ;  /* 0x002b500801007387 */ /* 0x0001da0000100a00 */
        /* <DEDUP_REMOVED lines=32> */
[----:B------:R-:W4:Y:S04]  /*41430*/  LDL.LU R13, [R1+0x1244] ;  /* 0x00124400010d7983 */ /* 0x000f280000300800 */
[----:B------:R-:W4:Y:S04]  /*41440*/  LDL.LU R34, [R1+0x1240] ;  /* 0x0012400001227983 */ /* 0x000f280000300800 */
[----:B------:R-:W3:Y:S04]  /*41450*/  LDL.LU R35, [R1+0x124c] ;  /* 0x00124c0001237983 */ /* 0x000ee80000300800 */
[----:B------:R-:W3:Y:S04]  /*41460*/  LDL.LU R19, [R1+0x1248] ;  /* 0x0012480001137983 */ /* 0x000ee80000300800 */
        /* <DEDUP_REMOVED lines=33> */
[----:B----4-:R-:W-:-:S03]  /*41680*/  IMAD R34, R34, 0x100, R13 ;  /* 0x0000010022227824 */ /* 0x010fc600078e020d */
[----:B------:R-:W4:Y:S01]  /*41690*/  LDL.LU R13, [R1+0x2ba0] ;  /* 0x002ba000010d7983 */ /* 0x000f220000300800 */
[----:B---3--:R-:W-:Y:S01]  /*416a0*/  IMAD R35, R19, 0x100, R35 ;  /* 0x0000010013237824 */ /* 0x008fe200078e0223 */
[----:B------:R-:W-:Y:S02]  /*416b0*/  F2FP.F16.E4M3.UNPACK_B R32, R32 ;  /* 0x00000020ff20723e */ /* 0x000fe400020006ff */
[----:B------:R-:W-:Y:S01]  /*416c0*/  F2FP.F16.E4M3.UNPACK_B R33, R33 ;  /* 0x00000021ff21723e */ /* 0x000fe200020006ff */
[----:B--2---:R-:W-:Y:S01]  /*416d0*/  HMMA.16816.F32 R24, R36, R14, R24 ;  /* 0x0000000e2418723c */ /* 0x004fe20000001818 */
[----:B------:R-:W-:Y:S02]  /*416e0*/  F2FP.F16.E4M3.UNPACK_B R34, R34 ;  /* 0x00000022ff22723e */ /* 0x000fe400020006ff */
[----:B------:R-:W-:-:S07]  /*416f0*/  F2FP.F16.E4M3.UNPACK_B R35, R35 ;  /* 0x00000023ff23723e */ /* 0x000fce00020006ff */
[----:B------:R-:W-:Y:S06]  /*41700*/  HMMA.16816.F32 R4, R32, R2, R4 ;  /* 0x000000022004723c */ /* 0x000fec0000001804 */
[C---:B----4-:R-:W-:Y:S06]  /*41710*/  HMMA.16816.F32 R48, R36.reuse, R12, R48 ;  /* 0x0000000c2430723c */ /* 0x050fec0000001830 */
[----:B------:R-:W-:-:S15]  /*41720*/  HMMA.16816.F32 R36, R36, R16, R40 ;  /* 0x000000102424723c */ /* 0x000fde0000001828 */
        /* <DEDUP_REMOVED lines=13> */
[----:B0-----:R-:W2:Y:S04]  /*41800*/  LDL.LU R36, [R1+0x310] ;  /* 0x0003100001247983 */ /* 0x001ea80000300800 */
[----:B------:R-:W2:Y:S04]  /*41810*/  LDL.LU R37, [R1+0x314] ;  /* 0x0003140001257983 */ /* 0x000ea80000300800 */
[----:B-1----:R-:W2:Y:S04]  /*41820*/  LDL.LU R38, [R1+0x318] ;  /* 0x0003180001267983 */ /* 0x002ea80000300800 */
[----:B------:R-:W2:Y:S04]  /*41830*/  LDL.LU R39, [R1+0x31c] ;  /* 0x00031c0001277983 */ /* 0x000ea80000300800 */
[----:B------:R-:W-:Y:S04]  /*41840*/  STL.64 [R1+0x330], R4 ;  /* 0x0003300401007387 */ /* 0x000fe80000100a00 */
[----:B------:R0:W-:Y:S04]  /*41850*/  STL.64 [R1+0x338], R6 ;  /* 0x0003380601007387 */ /* 0x0001e80000100a00 */
[----:B0-----:R-:W2:Y:S04]  /*41860*/  LDL.LU.64 R6, [R1+0x2b68] ;  /* 0x002b680001067983 */ /* 0x001ea80000300a00 */
[----:B------:R-:W3:Y:S02]  /*41870*/  LDL.LU.64 R4, [R1+0x2b60] ;  /* 0x002b600001047983 */ /* 0x000ee40000300a00 */
[----:B---3--:R-:W-:-:S15]  /*41880*/  HMMA.16816.F32 R8, R32, R4, R8 ;  /* 0x000000042008723c */ /* 0x008fde0000001808 */
[----:B------:R-:W-:-:S08]  /*41890*/  NOP ;  /* 0x0000000000007918 */ /* 0x000fd00000000000 */
[----:B------:R-:W-:Y:S04]  /*418a0*/  STL.64 [R1+0x320], R8 ;  /* 0x0003200801007387 */ /* 0x000fe80000100a00 */
[----:B------:R0:W-:Y:S04]  /*418b0*/  STL.64 [R1+0x328], R10 ;  /* 0x0003280a01007387 */ /* 0x0001e80000100a00 */
[----:B0-----:R-:W3:Y:S04]  /*418c0*/  LDL.LU.64 R10, [R1+0x2b58] ;  /* 0x002b5800010a7983 */ /* 0x001ee80000300a00 */
[----:B------:R-:W4:Y:S01]  /*418d0*/  LDL.LU.64 R8, [R1+0x2b50] ;  /* 0x002b500001087983 */ /* 0x000f220000300a00 */
[C---:B--2---:R-:W-:Y:S06]  /*418e0*/  HMMA.16816.F32 R36, R32.reuse, R6, R36 ;  /* 0x000000062024723c */ /* 0x044fec0000001824 */
[C---:B------:R-:W-:Y:S06]  /*418f0*/  HMMA.16816.F32 R28, R32.reuse, R12, R28 ;  /* 0x0000000c201c723c */ /* 0x040fec000000181c */
[----:B------:R-:W-:Y:S11]  /*41900*/  HMMA.16816.F32 R24, R32, R14, R24 ;  /* 0x0000000e2018723c */ /* 0x000ff60000001818 */
[----:B------:R0:W-:Y:S04]  /*41910*/  STL.64 [R1+0x310], R36 ;  /* 0x0003102401007387 */ /* 0x0001e80000100a00 */
[----:B------:R1:W-:Y:S01]  /*41920*/  STL.64 [R1+0x318], R38 ;  /* 0x0003182601007387 */ /* 0x0003e20000100a00 */
[----:B0-----:R-:W-:-:S02]  /*41930*/  IMAD R36, R44, 0x100, R18 ;  /* 0x000001002c247824 */ /* 0x001fc400078e0212 */
[----:B------:R-:W-:Y:S02]  /*41940*/  IMAD R37, R46, 0x100, R45 ;  /* 0x000001002e257824 */ /* 0x000fe400078e022d */
[----:B-1----:R-:W-:Y:S02]  /*41950*/  IMAD R38, R60, 0x100, R47 ;  /* 0x000001003c267824 */ /* 0x002fe400078e022f */
[----:B------:R-:W-:Y:S01]  /*41960*/  IMAD R39, R0, 0x100, R61 ;  /* 0x0000010000277824 */ /* 0x000fe200078e023d */
[----:B------:R-:W-:Y:S02]  /*41970*/  F2FP.F16.E4M3.UNPACK_B R36, R36 ;  /* 0x00000024ff24723e */ /* 0x000fe400020006ff */
[----:B------:R-:W-:Y:S02]  /*41980*/  F2FP.F16.E4M3.UNPACK_B R37, R37 ;  /* 0x00000025ff25723e */ /* 0x000fe400020006ff */
[----:B------:R-:W-:Y:S02]  /*41990*/  F2FP.F16.E4M3.UNPACK_B R38, R38 ;  /* 0x00000026ff26723e */ /* 0x000fe400020006ff */
[----:B------:R-:W-:Y:S01]  /*419a0*/  F2FP.F16.E4M3.UNPACK_B R39, R39 ;  /* 0x00000027ff27723e */ /* 0x000fe200020006ff */
[C---:B----4-:R-:W-:Y:S06]  /*419b0*/  HMMA.16816.F32 R56, R32.reuse, R8, R56 ;  /* 0x000000082038723c */ /* 0x050fec0000001838 */
[----:B---3--:R-:W-:-:S15]  /*419c0*/  HMMA.16816.F32 R48, R32, R10, R48 ;  /* 0x0000000a2030723c */ /* 0x008fde0000001830 */
[----:B------:R-:W-:-:S02]  /*419d0*/  NOP ;  /* 0x0000000000007918 */ /* 0x000fc40000000000 */
        /* <DEDUP_REMOVED lines=12> */
[----:B------:R0:W-:Y:S02]  /*41aa0*/  STL.64 [R1+0x2b00], R16 ;  /* 0x002b001001007387 */ /* 0x0001e40000100a00 */
[C---:B0-----:R-:W-:Y:S11]  /*41ab0*/  HMMA.16816.F32 R16, R36.reuse, R2, R40 ;  /* 0x000000022410723c */ /* 0x041ff60000001828 */
[----:B------:R-:W-:Y:S04]  /*41ac0*/  STL.64 [R1+0x2e0], R12 ;  /* 0x0002e00c01007387 */ /* 0x000fe80000100a00 */
[----:B------:R0:W-:Y:S04]  /*41ad0*/  STL.64 [R1+0x2e8], R14 ;  /* 0x0002e80e01007387 */ /* 0x0001e80000100a00 */
[----:B------:R-:W2:Y:S01]  /*41ae0*/  LDL.LU R28, [R1+0x240] ;  /* 0x00024000011c7983 */ /* 0x000ea20000300800 */
[----:B0-----:R-:W-:Y:S03]  /*41af0*/  HMMA.16816.F32 R12, R36, R4, R52 ;  /* 0x00000004240c723c */ /* 0x001fe60000001834 */
[----:B------:R-:W-:Y:S04]  /*41b00*/  STL.64 [R1+0x2d0], R16 ;  /* 0x0002d01001007387 */ /* 0x000fe80000100a00 */
[----:B------:R-:W-:-:S15]  /*41b10*/  STL.64 [R1+0x2d8], R18 ;  /* 0x0002d81201007387 */ /* 0x000fde0000100a00 */
[----:B------:R-:W-:-:S01]  /*41b20*/  NOP ;  /* 0x0000000000007918 */ /* 0x000fc20000000000 */
        /* <DEDUP_REMOVED lines=85> */
[----:B------:R-:W4:Y:S01]  /*42080*/  LDL.LU R11, [R1+0x2b2c] ;  /* 0x002b2c00010b7983 */ /* 0x000f220000300800 */
[----:B------:R-:W-:-:S03]  /*42090*/  IMAD R33, R33, 0x100, R0 ;  /* 0x0000010021217824 */ /* 0x000fc600078e0200 */
[----:B------:R-:W2:Y:S01]  /*420a0*/  LDL.LU R0, [R1+0x2b28] ;  /* 0x002b280001007983 */ /* 0x000ea20000300800 */
[----:B----4-:R-:W-:-:S15]  /*420b0*/  HMMA.16816.F32 R12, R36, R10, R12 ;  /* 0x0000000a240c723c */ /* 0x010fde000000180c */
[----:B------:R-:W-:-:S08]  /*420c0*/  NOP ;  /* 0x0000000000007918 */ /* 0x000fd00000000000 */
[----:B------:R-:W-:Y:S04]  /*420d0*/  STL.64 [R1+0x290], R12 ;  /* 0x0002900c01007387 */ /* 0x000fe80000100a00 */
[----:B------:R0:W-:Y:S04]  /*420e0*/  STL.64 [R1+0x298], R14 ;  /* 0x0002980e01007387 */ /* 0x0001e80000100a00 */
[----:B0-----:R-:W4:Y:S04]  /*420f0*/  LDL.LU.64 R14, [R1+0x2b20] ;  /* 0x002b2000010e7983 */ /* 0x001f280000300a00 */
[----:B------:R-:W3:Y:S02]  /*42100*/  LDL.LU.64 R12, [R1+0x2b18] ;  /* 0x002b1800010c7983 */ /* 0x000ee40000300a00 */
[C---:B---3--:R-:W-:Y:S06]  /*42110*/  HMMA.16816.F32 R44, R36.reuse, R12, R44 ;  /* 0x0000000c242c723c */ /* 0x048fec000000182c */
[----:B----4-:R-:W-:-:S15]  /*42120*/  HMMA.16816.F32 R16, R36, R14, R16 ;  /* 0x0000000e2410723c */ /* 0x010fde0000001810 */
[----:B------:R-:W-:-:S02]  /*42130*/  NOP ;  /* 0x0000000000007918 */ /* 0x000fc40000000000 */
[----:B------:R-:W-:Y:S04]  /*42140*/  STL.64 [R1+0x640], R44 ;  /* 0x0006402c01007387 */ /* 0x000fe80000100a00 */
[----:B------:R0:W-:Y:S04]  /*42150*/  STL.64 [R1+0x648], R46 ;  /* 0x0006482e01007387 */ /* 0x0001e80000100a00 */
[----:B0-----:R-:W3:Y:S04]  /*42160*/  LDL.LU.64 R46, [R1+0x2b10] ;  /* 0x002b1000012e7983 */ /* 0x001ee80000300a00 */
[----:B------:R-:W3:Y:S04]  /*42170*/  LDL.LU.64 R44, [R1+0x2b08] ;  /* 0x002b0800012c7983 */ /* 0x000ee80000300a00 */
[----:B------:R0:W-:Y:S04]  /*42180*/  STL.64 [R1+0x630], R16 ;  /* 0x0006301001007387 */ /* 0x0001e80000100a00 */
[----:B------:R-:W-:Y:S04]  /*42190*/  STL.64 [R1+0x638], R18 ;  /* 0x0006381201007387 */ /* 0x000fe80000100a00 */
[----:B0-----:R-:W2:Y:S01]  /*421a0*/  LDL.LU.64 R16, [R1+0x2b00] ;  /* 0x002b000001107983 */ /* 0x001ea20000300a00 */
[----:B------:R-:W-:-:S02]  /*421b0*/  IMAD R34, R35, 0x100, R34 ;  /* 0x0000010023227824 */ /* 0x000fc400078e0222 */
[----:B------:R-:W-:Y:S01]  /*421c0*/  IMAD R35, R25, 0x100, R24 ;  /* 0x0000010019237824 */ /* 0x000fe200078e0218 */
[----:B------:R-:W-:Y:S02]  /*421d0*/  F2FP.F16.E4M3.UNPACK_B R32, R32 ;  /* 0x00000020ff20723e */ /* 0x000fe400020006ff */
[----:B------:R-:W-:Y:S02]  /*421e0*/  F2FP.F16.E4M3.UNPACK_B R33, R33 ;  /* 0x00000021ff21723e */ /* 0x000fe400020006ff */
[----:B------:R-:W-:Y:S02]  /*421f0*/  F2FP.F16.E4M3.UNPACK_B R34, R34 ;  /* 0x00000022ff22723e */ /* 0x000fe400020006ff */
[----:B------:R-:W-:-:S07]  /*42200*/  F2FP.F16.E4M3.UNPACK_B R35, R35 ;  /* 0x00000023ff23723e */ /* 0x000fce00020006ff */
[C---:B------:R-:W-:Y:S06]  /*42210*/  HMMA.16816.F32 R56, R32.reuse, R2, R56 ;  /* 0x000000022038723c */ /* 0x040fec0000001838 */
[----:B------:R-:W-:Y:S06]  /*42220*/  HMMA.16816.F32 R48, R32, R4, R48 ;  /* 0x000000042030723c */ /* 0x000fec0000001830 */
[----:B--2---:R-:W-:Y:S01]  /*42230*/  HMMA.16816.F32 R36, R36, R16, R28 ;  /* 0x000000102424723c */ /* 0x004fe2000000181c */
[----:B------:R-:W2:Y:S04]  /*42240*/  LDL.LU.64 R30, [R1+0x2af8] ;  /* 0x002af800011e7983 */ /* 0x000ea80000300a00 */
[----:B------:R-:W2:-:S15]  /*42250*/  LDL.LU.64 R28, [R1+0x2af0] ;  /* 0x002af000011c7983 */ /* 0x000e9e0000300a00 */
        /* <DEDUP_REMOVED lines=9> */
[----:B---3--:R-:W-:-:S15]  /*422f0*/  HMMA.16816.F32 R36, R32, R6, R44 ;  /* 0x000000062024723c */ /* 0x008fde000000182c */
[----:B------:R-:W-:-:S08]  /*42300*/  NOP ;  /* 0x0000000000007918 */ /* 0x000fd00000000000 */
[----:B------:R0:W-:Y:S04]  /*42310*/  STL.64 [R1+0x250], R36 ;  /* 0x0002502401007387 */ /* 0x0001e80000100a00 */
[----:B------:R1:W-:Y:S01]  /*42320*/  STL.64 [R1+0x258], R38 ;  /* 0x0002582601007387 */ /* 0x0003e20000100a00 */
[----:B0-----:R-:W-:Y:S02]  /*42330*/  IMAD R37, R41, 0x100, R40 ;  /* 0x0000010029257824 */ /* 0x001fe400078e0228 */
        /* <DEDUP_REMOVED lines=76> */
[----:B------:R-:W3:Y:S01]  /*42800*/  LDL.LU R19, [R1+0x26a4] ;  /* 0x0026a40001137983 */ /* 0x000ee20000300800 */
[----:B------:R-:W-:-:S02]  /*42810*/  IMAD R36, R27, 0x100, R26 ;  /* 0x000001001b247824 */ /* 0x000fc400078e021a */
[----:B------:R-:W-:Y:S01]  /*42820*/  IMAD R39, R61, 0x100, R60 ;  /* 0x000001003d277824 */ /* 0x000fe200078e023c */
[----:B------:R-:W3:Y:S04]  /*42830*/  LDL.LU R18, [R1+0x26a0] ;  /* 0x0026a00001127983 */ /* 0x000ee80000300800 */
[----:B------:R-:W3:Y:S04]  /*42840*/  LDL.LU R20, [R1+0x26ac] ;  /* 0x0026ac0001147983 */ /* 0x000ee80000300800 */
[----:B------:R-:W3:Y:S04]  /*42850*/  LDL.LU R21, [R1+0x26a8] ;  /* 0x0026a80001157983 */ /* 0x000ee80000300800 */
[----:B------:R-:W3:Y:S04]  /*42860*/  LDL.LU R28, [R1+0x840] ;  /* 0x00084000011c7983 */ /* 0x000ee80000300800 */
[----:B------:R-:W3:Y:S01]  /*42870*/  LDL.LU R29, [R1+0x844] ;  /* 0x00084400011d7983 */ /* 0x000ee20000300800 */
[----:B------:R-:W-:-:S02]  /*42880*/  F2FP.F16.E4M3.UNPACK_B R36, R36 ;  /* 0x00000024ff24723e */ /* 0x000fc400020006ff */
[----:B------:R-:W-:Y:S02]  /*42890*/  F2FP.F16.E4M3.UNPACK_B R37, R37 ;  /* 0x00000025ff25723e */ /* 0x000fe400020006ff */
[----:B------:R-:W-:Y:S01]  /*428a0*/  F2FP.F16.E4M3.UNPACK_B R38, R38 ;  /* 0x00000026ff26723e */ /* 0x000fe200020006ff */
[----:B------:R-:W3:Y:S01]  /*428b0*/  LDL.LU R30, [R1+0x848] ;  /* 0x00084800011e7983 */ /* 0x000ee20000300800 */
[----:B------:R-:W-:-:S03]  /*428c0*/  F2FP.F16.E4M3.UNPACK_B R39, R39 ;  /* 0x00000027ff27723e */ /* 0x000fc600020006ff */
        /* <DEDUP_REMOVED lines=18> */
[----:B--2---:R-:W-:Y:S06]  /*429f0*/  HMMA.16816.F32 R32, R32, R16, R44 ;  /* 0x000000102020723c */ /* 0x004fec000000182c */
[C---:B---3--:R-:W-:Y:S11]  /*42a00*/  HMMA.16816.F32 R4, R36.reuse, R2, R4 ;  /* 0x000000022404723c */ /* 0x048ff60000001804 */
        /* <DEDUP_REMOVED lines=9> */
[----:B------:R-:W4:Y:S04]  /*42aa0*/  LDL.LU R33, [R1+0x2690] ;  /* 0x0026900001217983 */ /* 0x000f280000300800 */
        /* <DEDUP_REMOVED lines=67> */
[----:B------:R-:W-:Y:S04]  /*42ee0*/  STL [R1+0x29e4], R10 ;  /* 0x0029e40a01007387 */ /* 0x000fe80000100800 */
[----:B------:R-:W-:Y:S01]  /*42ef0*/  STL [R1+0x29e0], R11 ;  /* 0x0029e00b01007387 */ /* 0x000fe20000100800 */
[----:B------:R-:W-:-:S02]  /*42f00*/  IMAD R37, R53, 0x100, R52 ;  /* 0x0000010035257824 */ /* 0x000fc400078e0234 */
[----:B------:R-:W-:-:S10]  /*42f10*/  IMAD R38, R55, 0x100, R54 ;  /* 0x0000010037267824 */ /* 0x000fd400078e0236 */
[----:B------:R-:W-:Y:S04]  /*42f20*/  STL.64 [R1+0x170], R4 ;  /* 0x0001700401007387 */ /* 0x000fe80000100a00 */
[----:B------:R-:W-:Y:S04]  /*42f30*/  STL.64 [R1+0x178], R6 ;  /* 0x0001780601007387 */ /* 0x000fe80000100a00 */
[----:B------:R-:W2:Y:S04]  /*42f40*/  LDL.LU R52, [R1+0xb0] ;  /* 0x0000b00001347983 */ /* 0x000ea80000300800 */
[----:B------:R-:W2:Y:S04]  /*42f50*/  LDL.LU R53, [R1+0xb4] ;  /* 0x0000b40001357983 */ /* 0x000ea80000300800 */
[----:B------:R-:W3:Y:S01]  /*42f60*/  LDL.LU R54, [R1+0xb8] ;  /* 0x0000b80001367983 */ /* 0x000ee20000300800 */
[----:B------:R-:W-:-:S03]  /*42f70*/  IMAD.MOV.U32 R55, RZ, RZ, R0 ;  /* 0x000000ffff377224 */ /* 0x000fc600078e0000 */
[----:B------:R-:W4:Y:S04]  /*42f80*/  LDL.LU R0, [R1+0x2a5c] ;  /* 0x002a5c0001007983 */ /* 0x000f280000300800 */
        /* <DEDUP_REMOVED lines=11> */
[----:B------:R-:W3:Y:S01]  /*43040*/  LDL.LU R22, [R1+0xd8] ;  /* 0x0000d80001167983 */ /* 0x000ee20000300800 */
[----:B----4-:R-:W-:-:S03]  /*43050*/  IMAD.MOV.U32 R23, RZ, RZ, R0 ;  /* 0x000000ffff177224 */ /* 0x010fc600078e0000 */
[----:B------:R-:W4:Y:S04]  /*43060*/  LDL.LU R0, [R1+0x2a58] ;  /* 0x002a580001007983 */ /* 0x000f280000300800 */
[----:B---3--:R-:W-:Y:S04]  /*43070*/  STL.64 [R1+0x2a00], R22 ;  /* 0x002a001601007387 */ /* 0x008fe80000100a00 */
[----:B--2---:R2:W-:Y:S04]  /*43080*/  STL.64 [R1+0x29f8], R20 ;  /* 0x0029f81401007387 */ /* 0x0045e80000100a00 */
[----:B------:R-:W3:Y:S04]  /*43090*/  LDL.LU R44, [R1+0x100] ;  /* 0x00010000012c7983 */ /* 0x000ee80000300800 */
[----:B------:R-:W3:Y:S04]  /*430a0*/  LDL.LU R45, [R1+0x104] ;  /* 0x00010400012d7983 */ /* 0x000ee80000300800 */
[----:B------:R-:W4:Y:S04]  /*430b0*/  LDL.LU R46, [R1+0x108] ;  /* 0x00010800012e7983 */ /* 0x000f280000300800 */
[----:B------:R-:W4:Y:S04]  /*430c0*/  LDL.LU R47, [R1+0x10c] ;  /* 0x00010c00012f7983 */ /* 0x000f280000300800 */
[----:B----4-:R-:W-:Y:S04]  /*430d0*/  STL.64 [R1+0x2a10], R46 ;  /* 0x002a102e01007387 */ /* 0x010fe80000100a00 */
[----:B---3--:R-:W-:Y:S04]  /*430e0*/  STL.64 [R1+0x2a08], R44 ;  /* 0x002a082c01007387 */ /* 0x008fe80000100a00 */
        /* <DEDUP_REMOVED lines=11> */
[----:B----4-:R0:W-:Y:S04]  /*431a0*/  STL.64 [R1+0x2a38], R52 ;  /* 0x002a383401007387 */ /* 0x0101e80000100a00 */
        /* <DEDUP_REMOVED lines=14> */
[----:B0-----:R-:W4:Y:S04]  /*43290*/  LDL.LU R52, [R1+0x810] ;  /* 0x0008100001347983 */ /* 0x001f280000300800 */
[----:B------:R-:W4:Y:S04]  /*432a0*/  LDL.LU R53, [R1+0x814] ;  /* 0x0008140001357983 */ /* 0x000f280000300800 */
[----:B------:R-:W4:Y:S04]  /*432b0*/  LDL.LU R54, [R1+0x818] ;  /* 0x0008180001367983 */ /* 0x000f280000300800 */
[----:B------:R-:W4:Y:S04]  /*432c0*/  LDL.LU R55, [R1+0x81c] ;  /* 0x00081c0001377983 */ /* 0x000f280000300800 */
[----:B-1----:R-:W2:Y:S04]  /*432d0*/  LDL.LU R40, [R1+0x820] ;  /* 0x0008200001287983 */ /* 0x002ea80000300800 */
        /* <DEDUP_REMOVED lines=32> */
[----:B------:R-:W-:-:S03]  /*434e0*/  IMAD.MOV.U32 R31, RZ, RZ, R0 ;  /* 0x000000ffff1f7224 */ /* 0x000fc600078e0000 */
[----:B------:R-:W3:Y:S04]  /*434f0*/  LDL.LU R61, [R1+0x26fc] ;  /* 0x0026fc00013d7983 */ /* 0x000ee80000300800 */
[----:B------:R-:W3:Y:S01]  /*43500*/  LDL.LU R0, [R1+0x2704] ;  /* 0x0027040001007983 */ /* 0x000ee20000300800 */
[C---:B----4-:R-:W-:Y:S06]  /*43510*/  HMMA.16816.F32 R52, R32.reuse, R14, R52 ;  /* 0x0000000e2034723c */ /* 0x050fec0000001834 */
[C---:B--2---:R-:W-:Y:S06]  /*43520*/  HMMA.16816.F32 R40, R32.reuse, R12, R40 ;  /* 0x0000000c2028723c */ /* 0x044fec0000001828 */
[----:B---3--:R-:W-:Y:S06]  /*43530*/  HMMA.16816.F32 R32, R32, R16, R48 ;  /* 0x000000102020723c */ /* 0x008fec0000001830 */
[C---:B------:R-:W-:Y:S11]  /*43540*/  HMMA.16816.F32 R4, R36.reuse, R2, R4 ;  /* 0x000000022404723c */ /* 0x040ff60000001804 */
        /* <DEDUP_REMOVED lines=19> */
[----:B------:R-:W4:Y:S01]  /*43680*/  LDL.LU.64 R4, [R1+0x2a18] ;  /* 0x002a180001047983 */ /* 0x000f220000300a00 */
[C---:B--2---:R-:W-:Y:S06]  /*43690*/  HMMA.16816.F32 R40, R36.reuse, R8, R40 ;  /* 0x000000082428723c */ /* 0x044fec0000001828 */
[C---:B----4-:R-:W-:Y:S06]  /*436a0*/  HMMA.16816.F32 R44, R36.reuse, R4, R44 ;  /* 0x00000004242c723c */ /* 0x050fec000000182c */
[----:B---3--:R-:W-:Y:S01]  /*436b0*/  HMMA.16816.F32 R20, R36, R6, R20 ;  /* 0x000000062414723c */ /* 0x008fe20000001814 */
[----:B------:R-:W-:-:S02]  /*436c0*/  IMAD R32, R32, 0x100, R10 ;  /* 0x0000010020207824 */ /* 0x000fc400078e020a */
[----:B------:R-:W-:-:S14]  /*436d0*/  IMAD R33, R33, 0x100, R11 ;  /* 0x0000010021217824 */ /* 0x000fdc00078e020b */
        /* <DEDUP_REMOVED lines=12> */
[----:B------:R-:W2:Y:S04]  /*437a0*/  LDL.LU R10, [R1+0x29e4] ;  /* 0x0029e400010a7983 */ /* 0x000ea80000300800 */
[----:B------:R-:W2:Y:S01]  /*437b0*/  LDL.LU R11, [R1+0x29e0] ;  /* 0x0029e000010b7983 */ /* 0x000ea20000300800 */
[C---:B------:R-:W-:Y:S06]  /*437c0*/  HMMA.16816.F32 R56, R36.reuse, R12, R56 ;  /* 0x0000000c2438723c */ /* 0x040fec0000001838 */
[----:B------:R-:W-:Y:S01]  /*437d0*/  HMMA.16816.F32 R48, R36, R14, R48 ;  /* 0x0000000e2430723c */ /* 0x000fe20000001830 */
[----:B------:R-:W-:-:S02]  /*437e0*/  IMAD R34, R34, 0x100, R19 ;  /* 0x0000010022227824 */ /* 0x000fc400078e0213 */
[----:B------:R-:W-:-:S03]  /*437f0*/  IMAD R35, R35, 0x100, R18 ;  /* 0x0000010023237824 */ /* 0x000fc600078e0212 */
[C---:B--2---:R-:W-:Y:S06]  /*43800*/  HMMA.16816.F32 R52, R36.reuse, R10, R52 ;  /* 0x0000000a2434723c */ /* 0x044fec0000001834 */
[----:B------:R-:W-:-:S15]  /*43810*/  HMMA.16816.F32 R36, R36, R16, R44 ;  /* 0x000000102424723c */ /* 0x000fde000000182c */
[----:B------:R-:W-:-:S02]  /*43820*/  NOP ;  /* 0x0000000000007918 */ /* 0x000fc40000000000 */
[----:B------:R-:W-:Y:S04]  /*43830*/  STL.64 [R1+0x110], R52 ;  /* 0x0001103401007387 */ /* 0x000fe80000100a00 */
[----:B------:R0:W-:Y:S04]  /*43840*/  STL.64 [R1+0x118], R54 ;  /* 0x0001183601007387 */ /* 0x0001e80000100a00 */
[----:B0-----:R-:W2:Y:S04]  /*43850*/  LDL.LU.64 R54, [R1+0x29d8] ;  /* 0x0029d80001367983 */ /* 0x001ea80000300a00 */
[----:B------:R-:W2:Y:S04]  /*43860*/  LDL.LU.64 R52, [R1+0x29d0] ;  /* 0x0029d00001347983 */ /* 0x000ea80000300a00 */
[----:B------:R-:W2:Y:S04]  /*43870*/  LDL.LU R19, [R1+0x29cc] ;  /* 0x0029cc0001137983 */ /* 0x000ea80000300800 */
[----:B------:R-:W2:Y:S04]  /*43880*/  LDL.LU R18, [R1+0x29c8] ;  /* 0x0029c80001127983 */ /* 0x000ea80000300800 */
[----:B------:R-:W-:Y:S04]  /*43890*/  STL.64 [R1+0x5c0], R56 ;  /* 0x0005c03801007387 */ /* 0x000fe80000100a00 */
[----:B------:R0:W-:Y:S04]  /*438a0*/  STL.64 [R1+0x5c8], R58 ;  /* 0x0005c83a01007387 */ /* 0x0001e80000100a00 */
[----:B0-----:R-:W2:Y:S04]  /*438b0*/  LDL.LU.64 R58, [R1+0x29c0] ;  /* 0x0029c000013a7983 */ /* 0x001ea80000300a00 */
[----:B------:R-:W2:Y:S04]  /*438c0*/  LDL.LU.64 R56, [R1+0x29b8] ;  /* 0x0029b80001387983 */ /* 0x000ea80000300a00 */
[----:B------:R-:W-:Y:S04]  /*438d0*/  STL.64 [R1+0x5b0], R48 ;  /* 0x0005b03001007387 */ /* 0x000fe80000100a00 */
[----:B------:R0:W-:Y:S04]  /*438e0*/  STL.64 [R1+0x5b8], R50 ;  /* 0x0005b83201007387 */ /* 0x0001e80000100a00 */
[----:B0-----:R-:W2:Y:S04]  /*438f0*/  LDL.LU.64 R50, [R1+0x29b0] ;  /* 0x0029b00001327983 */ /* 0x001ea80000300a00 */
[----:B------:R-:W2:Y:S04]  /*43900*/  LDL.LU.64 R48, [R1+0x29a8] ;  /* 0x0029a80001307983 */ /* 0x000ea80000300a00 */
[----:B------:R-:W2:Y:S04]  /*43910*/  LDL.LU.64 R46, [R1+0x29a0] ;  /* 0x0029a000012e7983 */ /* 0x000ea80000300a00 */
[----:B------:R-:W2:Y:S04]  /*43920*/  LDL.LU.64 R44, [R1+0x2998] ;  /* 0x00299800012c7983 */ /* 0x000ea80000300a00 */
[----:B------:R0:W-:Y:S04]  /*43930*/  STL.64 [R1+0x100], R36 ;  /* 0x0001002401007387 */ /* 0x0001e80000100a00 */
[----:B------:R1:W-:Y:S04]  /*43940*/  STL.64 [R1+0x108], R38 ;  /* 0x0001082601007387 */ /* 0x0003e80000100a00 */
[----:B0-----:R-:W2:Y:S04]  /*43950*/  LDL.LU R36, [R1+0x26f0] ;  /* 0x0026f00001247983 */ /* 0x001ea80000300800 */
[----:B------:R-:W2:Y:S04]  /*43960*/  LDL.LU R37, [R1+0x26f8] ;  /* 0x0026f80001257983 */ /* 0x000ea80000300800 */
[----:B-1----:R-:W2:Y:S01]  /*43970*/  LDL.LU R38, [R1+0x2700] ;  /* 0x0027000001267983 */ /* 0x002ea20000300800 */
[----:B------:R-:W-:-:S02]  /*43980*/  F2FP.F16.E4M3.UNPACK_B R32, R32 ;  /* 0x00000020ff20723e */ /* 0x000fc400020006ff */
[----:B------:R-:W-:Y:S02]  /*43990*/  F2FP.F16.E4M3.UNPACK_B R33, R33 ;  /* 0x00000021ff21723e */ /* 0x000fe400020006ff */
[----:B------:R-:W-:Y:S02]  /*439a0*/  F2FP.F16.E4M3.UNPACK_B R34, R34 ;  /* 0x00000022ff22723e */ /* 0x000fe400020006ff */
[----:B------:R-:W-:Y:S01]  /*439b0*/  F2FP.F16.E4M3.UNPACK_B R35, R35 ;  /* 0x00000023ff23723e */ /* 0x000fe200020006ff */
[----:B------:R-:W2:Y:S06]  /*439c0*/  LDL.LU R39, [R1+0x270c] ;  /* 0x00270c0001277983 */ /* 0x000eac0000300800 */
[C---:B------:R-:W-:Y:S06]  /*439d0*/  HMMA.16816.F32 R28, R32.reuse, R2, R28 ;  /* 0x00000002201c723c */ /* 0x040fec000000181c */
[C---:B------:R-:W-:Y:S06]  /*439e0*/  HMMA.16816.F32 R24, R32.reuse, R4, R24 ;  /* 0x000000042018723c */ /* 0x040fec0000001818 */
[C---:B---3--:R-:W-:Y:S06]  /*439f0*/  HMMA.16816.F32 R20, R32.reuse, R6, R20 ;  /* 0x000000062014723c */ /* 0x048fec0000001814 */
[----:B----4-:R-:W-:Y:S05]  /*43a00*/  HMMA.16816.F32 R40, R32, R8, R40 ;  /* 0x000000082028723c */ /* 0x010fea0000001828 */
[----:B------:R-:W-:Y:S04]  /*43a10*/  STL.64 [R1+0xf0], R28 ;  /* 0x0000f01c01007387 */ /* 0x000fe80000100a00 */
[----:B------:R0:W-:Y:S04]  /*43a20*/  STL.64 [R1+0xf8], R30 ;  /* 0x0000f81e01007387 */ /* 0x0001e80000100a00 */
[----:B0-----:R-:W3:Y:S04]  /*43a30*/  LDL.LU.64 R30, [R1+0x2990] ;  /* 0x00299000011e7983 */ /* 0x001ee80000300a00 */
[----:B------:R-:W4:Y:S04]  /*43a40*/  LDL.LU.64 R28, [R1+0x2988] ;  /* 0x00298800011c7983 */ /* 0x000f280000300a00 */
        /* <DEDUP_REMOVED lines=11> */
[----:B------:R-:W4:Y:S01]  /*43b00*/  LDL.LU.64 R40, [R1+0x2958] ;  /* 0x0029580001287983 */ /* 0x000f220000300a00 */
[----:B--2---:R-:W-:-:S02]  /*43b10*/  IMAD R36, R36, 0x100, R60 ;  /* 0x0000010024247824 */ /* 0x004fc400078e023c */
[----:B------:R-:W-:Y:S01]  /*43b20*/  IMAD R37, R37, 0x100, R61 ;  /* 0x0000010025257824 */ /* 0x000fe200078e023d */
[----:B------:R-:W2:Y:S04]  /*43b30*/  LDL.LU R60, [R1+0x2950] ;  /* 0x00295000013c7983 */ /* 0x000ea80000300800 */
[----:B------:R-:W2:Y:S01]  /*43b40*/  LDL.LU R61, [R1+0x294c] ;  /* 0x00294c00013d7983 */ /* 0x000ea20000300800 */
[----:B------:R-:W-:-:S03]  /*43b50*/  IMAD R38, R38, 0x100, R0 ;  /* 0x0000010026267824 */ /* 0x000fc600078e0200 */
[----:B------:R-:W3:Y:S01]  /*43b60*/  LDL.LU R0, [R1+0x2948] ;  /* 0x0029480001007983 */ /* 0x000ee20000300800 */
[----:B------:R-:W-:-:S15]  /*43b70*/  HMMA.16816.F32 R52, R32, R10, R52 ;  /* 0x0000000a2034723c */ /* 0x000fde0000001834 */
[----:B------:R-:W-:-:S08]  /*43b80*/  NOP ;  /* 0x0000000000007918 */ /* 0x000fd00000000000 */
[----:B------:R-:W-:Y:S04]  /*43b90*/  STL.64 [R1+0xb0], R52 ;  /* 0x0000b03401007387 */ /* 0x000fe80000100a00 */
[----:B------:R0:W-:Y:S04]  /*43ba0*/  STL.64 [R1+0xb8], R54 ;  /* 0x0000b83601007387 */ /* 0x0001e80000100a00 */
[----:B0-----:R-:W4:Y:S04]  /*43bb0*/  LDL.LU.64 R54, [R1+0x2940] ;  /* 0x0029400001367983 */ /* 0x001f280000300a00 */
[----:B------:R-:W2:Y:S01]  /*43bc0*/  LDL.LU.64 R52, [R1+0x2938] ;  /* 0x0029380001347983 */ /* 0x000ea20000300a00 */
[----:B---3--:R-:W-:-:S03]  /*43bd0*/  IMAD R39, R0, 0x100, R39 ;  /* 0x0000010000277824 */ /* 0x008fc600078e0227 */
[----:B------:R-:W3:Y:S01]  /*43be0*/  LDL.LU R0, [R1+0x2934] ;  /* 0x0029340001007983 */ /* 0x000ee20000300800 */
[----:B------:R-:W-:Y:S02]  /*43bf0*/  F2FP.F16.E4M3.UNPACK_B R36, R36 ;  /* 0x00000024ff24723e */ /* 0x000fe400020006ff */
[----:B------:R-:W-:Y:S02]  /*43c00*/  F2FP.F16.E4M3.UNPACK_B R37, R37 ;  /* 0x00000025ff25723e */ /* 0x000fe400020006ff */
[----:B------:R-:W-:Y:S01]  /*43c10*/  F2FP.F16.E4M3.UNPACK_B R38, R38 ;  /* 0x00000026ff26723e */ /* 0x000fe200020006ff */
[----:B------:R-:W-:Y:S04]  /*43c20*/  STL.64 [R1+0x2e08], R6 ;  /* 0x002e080601007387 */ /* 0x000fe80000100a00 */
[----:B------:R0:W-:Y:S04]  /*43c30*/  STL.64 [R1+0x2e00], R4 ;  /* 0x002e000401007387 */ /* 0x0001e80000100a00 */
[----:B0-----:R-:W3:Y:S04]  /*43c40*/  LDL.LU R4, [R1+0x7e0] ;  /* 0x0007e00001047983 */ /* 0x001ee80000300800 */
[----:B------:R-:W3:Y:S04]  /*43c50*/  LDL.LU R5, [R1+0x7e4] ;  /* 0x0007e40001057983 */ /* 0x000ee80000300800 */
[----:B------:R-:W3:Y:S04]  /*43c60*/  LDL.LU R6, [R1+0x7e8] ;  /* 0x0007e80001067983 */ /* 0x000ee80000300800 */
[----:B------:R-:W3:Y:S04]  /*43c70*/  LDL.LU R7, [R1+0x7ec] ;  /* 0x0007ec0001077983 */ /* 0x000ee80000300800 */
[----:B------:R-:W-:Y:S04]  /*43c80*/  STL.64 [R1+0x2de8], R10 ;  /* 0x002de80a01007387 */ /* 0x000fe80000100a00 */
[----:B------:R-:W-:Y:S04]  /*43c90*/  STL.64 [R1+0x2de0], R8 ;  /* 0x002de00801007387 */ /* 0x000fe80000100a00 */
[----:B----4-:R-:W-:Y:S04]  /*43ca0*/  STL.64 [R1+0x2dd8], R54 ;  /* 0x002dd83601007387 */ /* 0x010fe80000100a00 */
[----:B--2---:R-:W-:Y:S04]  /*43cb0*/  STL.64 [R1+0x2dd0], R52 ;  /* 0x002dd03401007387 */ /* 0x004fe80000100a00 */
[----:B------:R-:W-:Y:S04]  /*43cc0*/  STL [R1+0x2dc8], R19 ;  /* 0x002dc81301007387 */ /* 0x000fe80000100800 */
[----:B------:R-:W-:Y:S04]  /*43cd0*/  STL.64 [R1+0x2dc0], R42 ;  /* 0x002dc02a01007387 */ /* 0x000fe80000100a00 */
[----:B------:R-:W-:Y:S04]  /*43ce0*/  STL.64 [R1+0x2db8], R40 ;  /* 0x002db82801007387 */ /* 0x000fe80000100a00 */
[----:B------:R-:W-:Y:S04]  /*43cf0*/  STL.64 [R1+0x2db0], R22 ;  /* 0x002db01601007387 */ /* 0x000fe80000100a00 */
        /* <DEDUP_REMOVED lines=9> */
[----:B------:R-:W-:Y:S04]  /*43d90*/  STL.64 [R1+0x2d60], R58 ;  /* 0x002d603a01007387 */ /* 0x000fe80000100a00 */
[----:B------:R-:W-:Y:S04]  /*43da0*/  STL.64 [R1+0x2d58], R56 ;  /* 0x002d583801007387 */ /* 0x000fe80000100a00 */
[----:B---3--:R1:W-:Y:S04]  /*43db0*/  STL [R1+0x2958], R0 ;  /* 0x0029580001007387 */ /* 0x0083e80000100800 */
[----:B0-----:R-:W2:Y:S01]  /*43dc0*/  LDL.LU R28, [R1+0x750] ;  /* 0x00075000011c7983 */ /* 0x001ea20000300800 */
[----:B------:R-:W-:-:S15]  /*43dd0*/  HMMA.16816.F32 R4, R32, R12, R4 ;  /* 0x0000000c2004723c */ /* 0x000fde0000001804 */
[----:B------:R-:W-:-:S08]  /*43de0*/  NOP ;  /* 0x0000000000007918 */ /* 0x000fd00000000000 */
[----:B------:R-:W-:Y:S04]  /*43df0*/  STL.64 [R1+0x5a0], R4 ;  /* 0x0005a00401007387 */ /* 0x000fe80000100a00 */
[----:B------:R-:W-:Y:S04]  /*43e00*/  STL.64 [R1+0x5a8], R6 ;  /* 0x0005a80601007387 */ /* 0x000fe80000100a00 */
[----:B------:R-:W2:Y:S04]  /*43e10*/  LDL.LU R29, [R1+0x754] ;  /* 0x00075400011d7983 */ /* 0x000ea80000300800 */
[----:B------:R-:W3:Y:S04]  /*43e20*/  LDL.LU R30, [R1+0x758] ;  /* 0x00075800011e7983 */ /* 0x000ee80000300800 */
[----:B------:R-:W3:Y:S01]  /*43e30*/  LDL.LU R31, [R1+0x75c] ;  /* 0x00075c00011f7983 */ /* 0x000ee20000300800 */
[----:B------:R-:W-:-:S03]  /*43e40*/  IMAD.MOV.U32 R43, RZ, RZ, R61 ;  /* 0x000000ffff2b7224 */ /* 0x000fc600078e003d */
[----:B---3--:R-:W-:Y:S04]  /*43e50*/  STL.64 [R1+0x2df8], R30 ;  /* 0x002df81e01007387 */ /* 0x008fe80000100a00 */
[----:B--2---:R0:W-:Y:S04]  /*43e60*/  STL.64 [R1+0x2df0], R28 ;  /* 0x002df01c01007387 */ /* 0x0041e80000100a00 */
[----:B------:R-:W2:Y:S04]  /*43e70*/  LDL.LU R40, [R1+0x50] ;  /* 0x0000500001287983 */ /* 0x000ea80000300800 */
[----:B------:R-:W2:Y:S04]  /*43e80*/  LDL.LU R41, [R1+0x54] ;  /* 0x0000540001297983 */ /* 0x000ea80000300800 */
[----:B------:R-:W3:Y:S04]  /*43e90*/  LDL.LU R42, [R1+0x58] ;  /* 0x00005800012a7983 */ /* 0x000ee80000300800 */
[----:B---3--:R-:W-:Y:S04]  /*43ea0*/  STL.64 [R1+0x2e18], R42 ;  /* 0x002e182a01007387 */ /* 0x008fe80000100a00 */
[----:B--2---:R2:W-:Y:S04]  /*43eb0*/  STL.64 [R1+0x2e10], R40 ;  /* 0x002e102801007387 */ /* 0x0045e80000100a00 */
[----:B-1----:R-:W3:Y:S04]  /*43ec0*/  LDL.LU R0, [R1+0x272c] ;  /* 0x00272c0001007983 */ /* 0x002ee80000300800 */
[----:B------:R-:W3:Y:S04]  /*43ed0*/  LDL.LU R61, [R1+0x2728] ;  /* 0x00272800013d7983 */ /* 0x000ee80000300800 */
[----:B------:R-:W4:Y:S04]  /*43ee0*/  LDL.LU R24, [R1+0x7b0] ;  /* 0x0007b00001187983 */ /* 0x000f280000300800 */
[----:B------:R-:W4:Y:S04]  /*43ef0*/  LDL.LU R25, [R1+0x7b4] ;  /* 0x0007b40001197983 */ /* 0x000f280000300800 */
[----:B------:R-:W2:Y:S04]  /*43f00*/  LDL.LU R26, [R1+0x7b8] ;  /* 0x0007b800011a7983 */ /* 0x000ea80000300800 */
[----:B------:R-:W2:Y:S04]  /*43f10*/  LDL.LU R27, [R1+0x7bc] ;  /* 0x0007bc00011b7983 */ /* 0x000ea80000300800 */
[----:B--2---:R-:W-:Y:S04]  /*43f20*/  STL.64 [R1+0x2e28], R26 ;  /* 0x002e281a01007387 */ /* 0x004fe80000100a00 */
[----:B----4-:R1:W-:Y:S04]  /*43f30*/  STL.64 [R1+0x2e20], R24 ;  /* 0x002e201801007387 */ /* 0x0103e80000100a00 */
        /* <DEDUP_REMOVED lines=12> */
[----:B------:R-:W2:Y:S04]  /*44000*/  LDL.LU R4, [R1+0x90] ;  /* 0x0000900001047983 */ /* 0x000ea80000300800 */
[----:B------:R-:W2:Y:S04]  /*44010*/  LDL.LU R5, [R1+0x94] ;  /* 0x0000940001057983 */ /* 0x000ea80000300800 */
[----:B------:R-:W2:Y:S04]  /*44020*/  LDL.LU R6, [R1+0x98] ;  /* 0x0000980001067983 */ /* 0x000ea80000300800 */
[----:B------:R-:W2:Y:S04]  /*44030*/  LDL.LU R7, [R1+0x9c] ;  /* 0x00009c0001077983 */ /* 0x000ea80000300800 */
[----:B------:R-:W2:Y:S04]  /*44040*/  LDL.LU R8, [R1+0x70] ;  /* 0x0000700001087983 */ /* 0x000ea80000300800 */
[----:B------:R-:W2:Y:S04]  /*44050*/  LDL.LU R9, [R1+0x74] ;  /* 0x0000740001097983 */ /* 0x000ea80000300800 */
[----:B------:R-:W2:Y:S01]  /*44060*/  LDL.LU R10, [R1+0x78] ;  /* 0x00007800010a7983 */ /* 0x000ea20000300800 */
[----:B------:R-:W-:-:S03]  /*44070*/  F2FP.F16.E4M3.UNPACK_B R39, R39 ;  /* 0x00000027ff27723e */ /* 0x000fc600020006ff */
        /* <DEDUP_REMOVED lines=18> */
[----:B------:R-:W2:Y:S04]  /*441a0*/  LDL.LU R56, [R1] ;  /* 0x0000000001387983 */ /* 0x000ea80000300800 */
[----:B------:R-:W2:Y:S04]  /*441b0*/  LDL.LU R57, [R1+0x4] ;  /* 0x0000040001397983 */ /* 0x000ea80000300800 */
[----:B------:R-:W2:Y:S01]  /*441c0*/  LDL.LU R58, [R1+0x8] ;  /* 0x00000800013a7983 */ /* 0x000ea20000300800 */
[C---:B---3--:R-:W-:Y:S06]  /*441d0*/  HMMA.16816.F32 R24, R32.reuse, R14, R24 ;  /* 0x0000000e2018723c */ /* 0x048fec0000001818 */
[----:B----4-:R-:W-:Y:S06]  /*441e0*/  HMMA.16816.F32 R32, R32, R16, R40 ;  /* 0x000000102020723c */ /* 0x010fec0000001828 */
[C---:B--2---:R-:W-:Y:S11]  /*441f0*/  HMMA.16816.F32 R4, R36.reuse, R2, R4 ;  /* 0x000000022404723c */ /* 0x044ff60000001804 */
        /* <DEDUP_REMOVED lines=9> */
[----:B------:R-:W2:Y:S04]  /*44290*/  LDL.LU R33, [R1+0x2718] ;  /* 0x0027180001217983 */ /* 0x000ea80000300800 */
[----:B-1----:R-:W2:Y:S04]  /*442a0*/  LDL.LU R34, [R1+0x2724] ;  /* 0x0027240001227983 */ /* 0x002ea80000300800 */
[----:B------:R-:W2:Y:S04]  /*442b0*/  LDL.LU R35, [R1+0x2720] ;  /* 0x0027200001237983 */ /* 0x000ea80000300800 */
[----:B------:R-:W-:Y:S04]  /*442c0*/  STL.64 [R1+0x90], R4 ;  /* 0x0000900401007387 */ /* 0x000fe80000100a00 */
[----:B------:R0:W-:Y:S04]  /*442d0*/  STL.64 [R1+0x98], R6 ;  /* 0x0000980601007387 */ /* 0x0001e80000100a00 */
[----:B0-----:R-:W3:Y:S04]  /*442e0*/  LDL.LU.64 R6, [R1+0x2e08] ;  /* 0x002e080001067983 */ /* 0x001ee80000300a00 */
[----:B------:R-:W4:Y:S01]  /*442f0*/  LDL.LU.64 R4, [R1+0x2e00] ;  /* 0x002e000001047983 */ /* 0x000f220000300a00 */
[----:B------:R-:W-:Y:S01]  /*44300*/  IMAD.MOV.U32 R59, RZ, RZ, R60 ;  /* 0x000000ffff3b7224 */ /* 0x000fe200078e003c */
[C---:B---3--:R-:W-:Y:S06]  /*44310*/  HMMA.16816.F32 R8, R36.reuse, R6, R8 ;  /* 0x000000062408723c */ /* 0x048fec0000001808 */
[----:B----4-:R-:W-:-:S15]  /*44320*/  HMMA.16816.F32 R28, R36, R4, R28 ;  /* 0x00000004241c723c */ /* 0x010fde000000181c */
[----:B------:R-:W-:-:S03]  /*44330*/  NOP ;  /* 0x0000000000007918 */ /* 0x000fc60000000000 */
[----:B------:R-:W-:-:S05]  /*44340*/  IMAD.MOV.U32 R60, RZ, RZ, R11 ;  /* 0x000000ffff3c7224 */ /* 0x000fca00078e000b */
[----:B------:R-:W-:Y:S04]  /*44350*/  STL.64 [R1+0x80], R28 ;  /* 0x0000801c01007387 */ /* 0x000fe80000100a00 */
[----:B------:R0:W-:Y:S04]  /*44360*/  STL.64 [R1+0x88], R30 ;  /* 0x0000881e01007387 */ /* 0x0001e80000100a00 */
[----:B0-----:R-:W3:Y:S04]  /*44370*/  LDL.LU.64 R30, [R1+0x2df8] ;  /* 0x002df800011e7983 */ /* 0x001ee80000300a00 */
[----:B------:R-:W3:Y:S04]  /*44380*/  LDL.LU.64 R28, [R1+0x2df0] ;  /* 0x002df000011c7983 */ /* 0x000ee80000300a00 */
[----:B------:R-:W-:Y:S04]  /*44390*/  STL.64 [R1+0x70], R8 ;  /* 0x0000700801007387 */ /* 0x000fe80000100a00 */
[----:B------:R0:W-:Y:S04]  /*443a0*/  STL [R1+0x78], R10 ;  /* 0x0000780a01007387 */ /* 0x0001e80000100800 */
[----:B0-----:R-:W4:Y:S04]  /*443b0*/  LDL.LU.64 R10, [R1+0x2de8] ;  /* 0x002de800010a7983 */ /* 0x001f280000300a00 */
[----:B------:R-:W2:Y:S04]  /*443c0*/  LDL.LU.64 R8, [R1+0x2de0] ;  /* 0x002de00001087983 */ /* 0x000ea80000300a00 */
[----:B------:R0:W-:Y:S04]  /*443d0*/  STL [R1+0x2a10], R60 ;  /* 0x002a103c01007387 */ /* 0x0001e80000100800 */
[----:B0-----:R-:W3:Y:S01]  /*443e0*/  LDL.LU R60, [R1+0x271c] ;  /* 0x00271c00013c7983 */ /* 0x001ee20000300800 */
[----:B------:R-:W-:Y:S01]  /*443f0*/  IMAD R32, R32, 0x100, R19 ;  /* 0x0000010020207824 */ /* 0x000fe200078e0213 */
[C---:B--2---:R-:W-:Y:S06]  /*44400*/  HMMA.16816.F32 R52, R36.reuse, R8, R52 ;  /* 0x000000082434723c */ /* 0x044fec0000001834 */
[----:B----4-:R-:W-:-:S15]  /*44410*/  HMMA.16816.F32 R40, R36, R10, R40 ;  /* 0x0000000a2428723c */ /* 0x010fde0000001828 */
[----:B------:R-:W-:-:S02]  /*44420*/  NOP ;  /* 0x0000000000007918 */ /* 0x000fc40000000000 */
[----:B------:R-:W-:Y:S04]  /*44430*/  STL.64 [R1+0x60], R52 ;  /* 0x0000603401007387 */ /* 0x000fe80000100a00 */
[----:B------:R0:W-:Y:S04]  /*44440*/  STL.64 [R1+0x68], R54 ;  /* 0x0000683601007387 */ /* 0x0001e80000100a00 */
[----:B0-----:R-:W2:Y:S04]  /*44450*/  LDL.LU.64 R54, [R1+0x2dd8] ;  /* 0x002dd80001367983 */ /* 0x001ea80000300a00 */
[----:B------:R-:W2:Y:S04]  /*44460*/  LDL.LU.64 R52, [R1+0x2dd0] ;  /* 0x002dd00001347983 */ /* 0x000ea80000300a00 */
[----:B------:R-:W4:Y:S04]  /*44470*/  LDL.LU R19, [R1+0x2dc8] ;  /* 0x002dc80001137983 */ /* 0x000f280000300800 */
[----:B------:R-:W-:Y:S04]  /*44480*/  STL.64 [R1+0x50], R40 ;  /* 0x0000502801007387 */ /* 0x000fe80000100a00 */
[----:B------:R0:W-:Y:S04]  /*44490*/  STL.64 [R1+0x58], R42 ;  /* 0x0000582a01007387 */ /* 0x0001e80000100a00 */
[----:B0-----:R-:W4:Y:S04]  /*444a0*/  LDL.LU.64 R42, [R1+0x2dc0] ;  /* 0x002dc000012a7983 */ /* 0x001f280000300a00 */
[----:B------:R-:W4:Y:S01]  /*444b0*/  LDL.LU.64 R40, [R1+0x2db8] ;  /* 0x002db80001287983 */ /* 0x000f220000300a00 */
[----:B------:R-:W-:Y:S01]  /*444c0*/  HMMA.16816.F32 R20, R36, R12, R20 ;  /* 0x0000000c2414723c */ /* 0x000fe20000001814 */
[----:B------:R-:W-:-:S02]  /*444d0*/  IMAD R34, R35, 0x100, R34 ;  /* 0x0000010023227824 */ /* 0x000fc400078e0222 */
[----:B---3--:R-:W-:Y:S02]  /*444e0*/  IMAD R33, R33, 0x100, R60 ;  /* 0x0000010021217824 */ /* 0x008fe400078e023c */
[----:B------:R-:W-:Y:S01]  /*444f0*/  IMAD R35, R61, 0x100, R0 ;  /* 0x000001003d237824 */ /* 0x000fe200078e0200 */
[C---:B------:R-:W-:Y:S01]  /*44500*/  HMMA.16816.F32 R24, R36.reuse, R14, R24 ;  /* 0x0000000e2418723c */ /* 0x040fe20000001818 */
[----:B------:R-:W-:Y:S01]  /*44510*/  F2FP.F16.E4M3.UNPACK_B R32, R32 ;  /* 0x00000020ff20723e */ /* 0x000fe200020006ff */
[----:B------:R-:W3:Y:S01]  /*44520*/  LDL.LU R60, [R1+0x2730] ;  /* 0x00273000013c7983 */ /* 0x000ee20000300800 */
[----:B------:R-:W-:Y:S02]  /*44530*/  F2FP.F16.E4M3.UNPACK_B R33, R33 ;  /* 0x00000021ff21723e */ /* 0x000fe400020006ff */
[----:B------:R-:W-:Y:S01]  /*44540*/  F2FP.F16.E4M3.UNPACK_B R34, R34 ;  /* 0x00000022ff22723e */ /* 0x000fe200020006ff */
[----:B------:R-:W-:Y:S01]  /*44550*/  HMMA.16816.F32 R36, R36, R16, R28 ;  /* 0x000000102424723c */ /* 0x000fe2000000181c */
[----:B------:R-:W-:-:S07]  /*44560*/  F2FP.F16.E4M3.UNPACK_B R35, R35 ;  /* 0x00000023ff23723e */ /* 0x000fce00020006ff */
[C---:B------:R-:W-:Y:S03]  /*44570*/  HMMA.16816.F32 R44, R32.reuse, R2, R44 ;  /* 0x00000002202c723c */ /* 0x040fe6000000182c */
[----:B------:R-:W-:Y:S03]  /*44580*/  STL.64 [R1+0x770], R20 ;  /* 0x0007701401007387 */ /* 0x000fe60000100a00 */
[C---:B------:R-:W-:Y:S01]  /*44590*/  HMMA.16816.F32 R48, R32.reuse, R4, R48 ;  /* 0x000000042030723c */ /* 0x040fe20000001830 */
[----:B------:R0:W-:Y:S05]  /*445a0*/  STL.64 [R1+0x778], R22 ;  /* 0x0007781601007387 */ /* 0x0001ea0000100a00 */
[----:B------:R-:W-:Y:S01]  /*445b0*/  HMMA.16816.F32 R56, R32, R6, R56 ;  /* 0x000000062038723c */ /* 0x000fe20000001838 */
[----:B0-----:R-:W3:Y:S04]  /*445c0*/  LDL.LU.64 R22, [R1+0x2db0] ;  /* 0x002db00001167983 */ /* 0x001ee80000300a00 */
[----:B------:R-:W3:Y:S04]  /*445d0*/  LDL.LU.64 R20, [R1+0x2da8] ;  /* 0x002da80001147983 */ /* 0x000ee80000300a00 */
[----:B------:R-:W-:Y:S01]  /*445e0*/  STL.64 [R1+0x760], R24 ;  /* 0x0007601801007387 */ /* 0x000fe20000100a00 */
[----:B------:R-:W-:-:S03]  /*445f0*/  IMAD.MOV.U32 R61, RZ, RZ, R39 ;  /* 0x000000ffff3d7224 */ /* 0x000fc600078e0027 */
[----:B------:R0:W-:Y:S04]  /*44600*/  STL.64 [R1+0x768], R26 ;  /* 0x0007681a01007387 */ /* 0x0001e80000100a00 */
[----:B0-----:R-:W3:Y:S04]  /*44610*/  LDL.LU.64 R26, [R1+0x2da0] ;  /* 0x002da000011a7983 */ /* 0x001ee80000300a00 */
[----:B------:R-:W3:Y:S04]  /*44620*/  LDL.LU.64 R24, [R1+0x2d98] ;  /* 0x002d980001187983 */ /* 0x000ee80000300a00 */
[----:B------:R-:W3:Y:S04]  /*44630*/  LDL.LU.64 R30, [R1+0x2d90] ;  /* 0x002d9000011e7983 */ /* 0x000ee80000300a00 */
[----:B------:R-:W3:Y:S04]  /*44640*/  LDL.LU.64 R28, [R1+0x2d88] ;  /* 0x002d8800011c7983 */ /* 0x000ee80000300a00 */
[----:B------:R-:W-:Y:S04]  /*44650*/  STL.64 [R1+0x750], R36 ;  /* 0x0007502401007387 */ /* 0x000fe80000100a00 */
[----:B------:R-:W-:Y:S04]  /*44660*/  STL [R1+0x758], R38 ;  /* 0x0007582601007387 */ /* 0x000fe80000100800 */
[----:B------:R-:W3:Y:S04]  /*44670*/  LDL.LU R39, [R1+0x2734] ;  /* 0x0027340001277983 */ /* 0x000ee80000300800 */
[----:B------:R-:W-:Y:S04]  /*44680*/  STL [R1+0x2ac8], R61 ;  /* 0x002ac83d01007387 */ /* 0x000fe80000100800 */
[----:B------:R-:W-:Y:S04]  /*44690*/  STL.64 [R1+0x30], R44 ;  /* 0x0000302c01007387 */ /* 0x000fe80000100a00 */
[----:B------:R0:W-:Y:S01]  /*446a0*/  STL.64 [R1+0x38], R46 ;  /* 0x0000382e01007387 */ /* 0x0001e20000100a00 */
[----:B------:R-:W-:-:S03]  /*446b0*/  IMAD.MOV.U32 R0, RZ, RZ, R59 ;  /* 0x000000ffff007224 */ /* 0x000fc600078e003b */
[----:B0-----:R-:W3:Y:S04]  /*446c0*/  LDL.LU.64 R46, [R1+0x2d80] ;  /* 0x002d8000012e7983 */ /* 0x001ee80000300a00 */
[----:B------:R-:W3:Y:S04]  /*446d0*/  LDL.LU.64 R44, [R1+0x2d78] ;  /* 0x002d7800012c7983 */ /* 0x000ee80000300a00 */
[----:B------:R-:W3:Y:S04]  /*446e0*/  LDL.LU R2, [R1+0x998] ;  /* 0x0009980001027983 */ /* 0x000ee80000300800 */
[----:B------:R-:W3:Y:S04]  /*446f0*/  LDL.LU R3, [R1+0x99c] ;  /* 0x00099c0001037983 */ /* 0x000ee80000300800 */
[----:B------:R-:W-:Y:S04]  /*44700*/  STL.64 [R1+0x20], R48 ;  /* 0x0000203001007387 */ /* 0x000fe80000100a00 */
[----:B------:R0:W-:Y:S04]  /*44710*/  STL.64 [R1+0x28], R50 ;  /* 0x0000283201007387 */ /* 0x0001e80000100a00 */
[----:B0-----:R-:W3:Y:S04]  /*44720*/  LDL.LU.64 R50, [R1+0x2d70] ;  /* 0x002d700001327983 */ /* 0x001ee80000300a00 */
[----:B------:R-:W3:Y:S04]  /*44730*/  LDL.LU.64 R48, [R1+0x2d68] ;  /* 0x002d680001307983 */ /* 0x000ee80000300a00 */
[----:B------:R-:W3:Y:S04]  /*44740*/  LDL.LU R5, [R1+0x2738] ;  /* 0x0027380001057983 */ /* 0x000ee80000300800 */
[----:B------:R-:W-:Y:S04]  /*44750*/  STL.64 [R1], R56 ;  /* 0x0000003801007387 */ /* 0x000fe80000100a00 */
[----:B------:R0:W-:Y:S04]  /*44760*/  STL [R1+0x8], R58 ;  /* 0x0000083a01007387 */ /* 0x0001e80000100800 */
[----:B0-----:R-:W3:Y:S04]  /*44770*/  LDL.LU.64 R58, [R1+0x2d60] ;  /* 0x002d6000013a7983 */ /* 0x001ee80000300a00 */
[----:B------:R-:W3:Y:S04]  /*44780*/  LDL.LU.64 R56, [R1+0x2d58] ;  /* 0x002d580001387983 */ /* 0x000ee80000300a00 */
[----:B------:R-:W3:Y:S04]  /*44790*/  LDL.LU R6, [R1+0x2740] ;  /* 0x0027400001067983 */ /* 0x000ee80000300800 */
[----:B------:R-:W3:Y:S04]  /*447a0*/  LDL.LU R7, [R1+0x2748] ;  /* 0x0027480001077983 */ /* 0x000ee80000300800 */
[----:B------:R-:W-:Y:S01]  /*447b0*/  STL [R1+0x2bf8], R0 ;  /* 0x002bf80001007387 */ /* 0x000fe20000100800 */
[----:B--2---:R-:W-:-:S15]  /*447c0*/  HMMA.16816.F32 R52, R32, R8, R52 ;  /* 0x000000082034723c */ /* 0x004fde0000001834 */
[----:B------:R-:W-:-:S08]  /*447d0*/  NOP ;  /* 0x0000000000007918 */ /* 0x000fd00000000000 */
[----:B------:R0:W-:Y:S01]  /*447e0*/  STL.64 [R1+0x2940], R54 ;  /* 0x0029403601007387 */ /* 0x0001e20000100a00 */
[C---:B----4-:R-:W-:Y:S03]  /*447f0*/  HMMA.16816.F32 R40, R32.reuse, R10, R40 ;  /* 0x0000000a2028723c */ /* 0x050fe60000001828 */
[----:B0-----:R-:W2:Y:S04]  /*44800*/  LDL.LU R54, [R1+0x9ac] ;  /* 0x0009ac0001367983 */ /* 0x001ea80000300800 */
[----:B------:R0:W-:Y:S04]  /*44810*/  STL.64 [R1+0x2938], R52 ;  /* 0x0029383401007387 */ /* 0x0001e80000100a00 */
[----:B0-----:R-:W4:Y:S04]  /*44820*/  LDL.LU R52, [R1+0x274c] ;  /* 0x00274c0001347983 */ /* 0x001f280000300800 */
[----:B------:R-:W2:Y:S04]  /*44830*/  LDL.LU R53, [R1+0x9a8] ;  /* 0x0009a80001357983 */ /* 0x000ea80000300800 */
[----:B------:R-:W2:Y:S04]  /*44840*/  LDL.LU R10, [R1+0x273c] ;  /* 0x00273c00010a7983 */ /* 0x000ea80000300800 */
[----:B------:R-:W2:Y:S01]  /*44850*/  LDL.LU R11, [R1+0x2744] ;  /* 0x00274400010b7983 */ /* 0x000ea20000300800 */
[C---:B---3--:R-:W-:Y:S03]  /*44860*/  HMMA.16816.F32 R20, R32.reuse, R12, R20 ;  /* 0x0000000c2014723c */ /* 0x048fe60000001814 */
[----:B------:R-:W-:Y:S04]  /*44870*/  STL.64 [R1+0x2950], R42 ;  /* 0x0029502a01007387 */ /* 0x000fe80000100a00 */
[----:B------:R-:W-:Y:S04]  /*44880*/  STL.64 [R1+0x2948], R40 ;  /* 0x0029482801007387 */ /* 0x000fe80000100a00 */
[----:B------:R-:W3:Y:S04]  /*44890*/  LDL.LU R55, [R1+0x9c8] ;  /* 0x0009c80001377983 */ /* 0x000ee80000300800 */
[----:B------:R-:W3:Y:S04]  /*448a0*/  LDL.LU R8, [R1+0x9cc] ;  /* 0x0009cc0001087983 */ /* 0x000ee80000300800 */
[----:B------:R-:W3:Y:S04]  /*448b0*/  LDL.LU R9, [R1+0x2754] ;  /* 0x0027540001097983 */ /* 0x000ee80000300800 */
[----:B------:R-:W3:Y:S01]  /*448c0*/  LDL.LU R36, [R1+0x2750] ;  /* 0x0027500001247983 */ /* 0x000ee20000300800 */
[C---:B------:R-:W-:Y:S03]  /*448d0*/  HMMA.16816.F32 R24, R32.reuse, R14, R24 ;  /* 0x0000000e2018723c */ /* 0x040fe60000001818 */
[----:B------:R-:W3:Y:S04]  /*448e0*/  LDL.LU R0, [R1+0x275c] ;  /* 0x00275c0001007983 */ /* 0x000ee80000300800 */
[----:B------:R-:W3:Y:S01]  /*448f0*/  LDL.LU R37, [R1+0x2758] ;  /* 0x0027580001257983 */ /* 0x000ee20000300800 */
[----:B------:R-:W-:Y:S03]  /*44900*/  HMMA.16816.F32 R32, R32, R16, R28 ;  /* 0x000000102020723c */ /* 0x000fe6000000181c */
[----:B------:R-:W3:Y:S04]  /*44910*/  LDL.LU R61, [R1+0x2764] ;  /* 0x00276400013d7983 */ /* 0x000ee80000300800 */
[----:B------:R-:W3:Y:S01]  /*44920*/  LDL.LU R38, [R1+0x2760] ;  /* 0x0027600001267983 */ /* 0x000ee20000300800 */
[----:B------:R-:W-:-:S03]  /*44930*/  IMAD R4, R60, 0x100, R39 ;  /* 0x000001003c047824 */ /* 0x000fc600078e0227 */
[----:B------:R-:W3:Y:S02]  /*44940*/  LDL.LU R39, [R1+0x9d8] ;  /* 0x0009d80001277983 */ /* 0x000ee40000300800 */
[----:B------:R-:W-:Y:S02]  /*44950*/  F2FP.F16.E4M3.UNPACK_B R4, R4 ;  /* 0x00000004ff04723e */ /* 0x000fe400020006ff */
[----:B------:R-:W3:Y:S01]  /*44960*/  LDL.LU R60, [R1+0x9dc] ;  /* 0x0009dc00013c7983 */ /* 0x000ee20000300800 */
[----:B------:R-:W-:Y:S02]  /*44970*/  F2FP.F16.E4M3.UNPACK_B R2, R2.H1 ;  /* 0x00000002ff02723e */ /* 0x000fe400030006ff */
[----:B------:R-:W-:Y:S01]  /*44980*/  F2FP.F16.E4M3.UNPACK_B R3, R3.H1 ;  /* 0x00000003ff03723e */ /* 0x000fe200030006ff */
[----:B------:R-:W-:Y:S04]  /*44990*/  STL.64 [R1+0x2968], R22 ;  /* 0x0029681601007387 */ /* 0x000fe80000100a00 */
[----:B------:R-:W-:Y:S04]  /*449a0*/  STL.64 [R1+0x2960], R20 ;  /* 0x0029601401007387 */ /* 0x000fe80000100a00 */
[----:B------:R-:W-:Y:S04]  /*449b0*/  STL.64 [R1+0x2978], R26 ;  /* 0x0029781a01007387 */ /* 0x000fe80000100a00 */
[----:B------:R-:W-:Y:S04]  /*449c0*/  STL.64 [R1+0x2970], R24 ;  /* 0x0029701801007387 */ /* 0x000fe80000100a00 */
[----:B------:R-:W-:Y:S04]  /*449d0*/  STL.64 [R1+0x2988], R34 ;  /* 0x0029882201007387 */ /* 0x000fe80000100a00 */
[----:B------:R-:W-:Y:S01]  /*449e0*/  STL.64 [R1+0x2980], R32 ;  /* 0x0029802001007387 */ /* 0x000fe20000100a00 */
[----:B------:R-:W-:-:S02]  /*449f0*/  F2FP.F16.E4M3.UNPACK_B R18, R18.H1 ;  /* 0x00000012ff12723e */ /* 0x000fc400030006ff */
[----:B------:R-:W-:Y:S01]  /*44a00*/  F2FP.F16.E4M3.UNPACK_B R19, R19.H1 ;  /* 0x00000013ff13723e */ /* 0x000fe200030006ff */
[----:B----4-:R-:W-:Y:S02]  /*44a10*/  IMAD R7, R7, 0x100, R52 ;  /* 0x0000010007077824 */ /* 0x010fe400078e0234 */
[----:B--2---:R-:W-:Y:S02]  /*44a20*/  IMAD R5, R5, 0x100, R10 ;  /* 0x0000010005057824 */ /* 0x004fe400078e020a */
[----:B------:R-:W-:-:S03]  /*44a30*/  IMAD R6, R6, 0x100, R11 ;  /* 0x0000010006067824 */ /* 0x000fc600078e020b */
[----:B------:R-:W-:Y:S02]  /*44a40*/  F2FP.F16.E4M3.UNPACK_B R5, R5 ;  /* 0x00000005ff05723e */ /* 0x000fe400020006ff */
[----:B------:R-:W-:Y:S02]  /*44a50*/  F2FP.F16.E4M3.UNPACK_B R7, R7 ;  /* 0x00000007ff07723e */ /* 0x000fe400020006ff */
[----:B------:R-:W-:-:S07]  /*44a60*/  F2FP.F16.E4M3.UNPACK_B R6, R6 ;  /* 0x00000006ff06723e */ /* 0x000fce00020006ff */
[----:B------:R-:W-:Y:S01]  /*44a70*/  HMMA.16816.F32 R12, R4, R2, R44 ;  /* 0x00000002040c723c */ /* 0x000fe2000000182c */
[----:B------:R-:W-:Y:S02]  /*44a80*/  F2FP.F16.E4M3.UNPACK_B R28, R53.H1 ;  /* 0x00000035ff1c723e */ /* 0x000fe400030006ff */
[----:B------:R-:W-:-:S15]  /*44a90*/  F2FP.F16.E4M3.UNPACK_B R29, R54.H1 ;  /* 0x00000036ff1d723e */ /* 0x000fde00030006ff */
[----:B------:R-:W-:-:S05]  /*44aa0*/  NOP ;  /* 0x0000000000007918 */ /* 0x000fca0000000000 */
[----:B------:R-:W-:Y:S04]  /*44ab0*/  STL.64 [R1+0xd00], R12 ;  /* 0x000d000c01007387 */ /* 0x000fe80000100a00 */
[----:B------:R0:W-:Y:S02]  /*44ac0*/  STL.64 [R1+0xd08], R14 ;  /* 0x000d080e01007387 */ /* 0x0001e40000100a00 */
[----:B0-----:R-:W-:Y:S06]  /*44ad0*/  HMMA.16816.F32 R12, R4, R28, R48 ;  /* 0x0000001c040c723c */ /* 0x001fec0000001830 */
[----:B------:R-:W-:-:S15]  /*44ae0*/  STL.64 [R1+0x2d10], R28 ;  /* 0x002d101c01007387 */ /* 0x000fde0000100a00 */
[----:B------:R-:W-:-:S02]  /*44af0*/  NOP ;  /* 0x0000000000007918 */ /* 0x000fc40000000000 */
[----:B------:R-:W-:Y:S04]  /*44b00*/  STL.64 [R1+0xd10], R12 ;  /* 0x000d100c01007387 */ /* 0x000fe80000100a00 */
[----:B------:R0:W-:Y:S02]  /*44b10*/  STL.64 [R1+0xd18], R14 ;  /* 0x000d180e01007387 */ /* 0x0001e40000100a00 */
[----:B0-----:R-:W-:-:S15]  /*44b20*/  HMMA.16816.F32 R12, R4, R18, R56 ;  /* 0x00000012040c723c */ /* 0x001fde0000001838 */
[----:B------:R-:W-:-:S08]  /*44b30*/  NOP ;  /* 0x0000000000007918 */ /* 0x000fd00000000000 */
[----:B------:R-:W-:Y:S04]  /*44b40*/  STL.64 [R1+0xd30], R12 ;  /* 0x000d300c01007387 */ /* 0x000fe80000100a00 */
[----:B------:R3:W-:Y:S04]  /*44b50*/  STL.64 [R1+0xd38], R14 ;  /* 0x000d380e01007387 */ /* 0x0007e80000100a00 */
[----:B------:R-:W2:Y:S04]  /*44b60*/  LDL.LU R20, [R1+0x530] ;  /* 0x0005300001147983 */ /* 0x000ea80000300800 */
[----:B------:R-:W2:Y:S04]  /*44b70*/  LDL.LU R21, [R1+0x534] ;  /* 0x0005340001157983 */ /* 0x000ea80000300800 */
[----:B------:R-:W4:Y:S04]  /*44b80*/  LDL.LU R22, [R1+0x538] ;  /* 0x0005380001167983 */ /* 0x000f280000300800 */
[----:B------:R-:W4:Y:S04]  /*44b90*/  LDL.LU R23, [R1+0x53c] ;  /* 0x00053c0001177983 */ /* 0x000f280000300800 */
[----:B----4-:R-:W-:Y:S04]  /*44ba0*/  STL.64 [R1+0x2d20], R22 ;  /* 0x002d201601007387 */ /* 0x010fe80000100a00 */
[----:B--2---:R-:W-:Y:S04]  /*44bb0*/  STL.64 [R1+0x2d18], R20 ;  /* 0x002d181401007387 */ /* 0x004fe80000100a00 */
        /* <DEDUP_REMOVED lines=11> */
[----:B--2---:R0:W-:Y:S04]  /*44c70*/  STL.64 [R1+0x2d38], R48 ;  /* 0x002d383001007387 */ /* 0x0041e80000100a00 */
[----:B------:R-:W2:Y:S04]  /*44c80*/  LDL.LU R56, [R1+0x570] ;  /* 0x0005700001387983 */ /* 0x000ea80000300800 */
[----:B------:R-:W2:Y:S04]  /*44c90*/  LDL.LU R57, [R1+0x574] ;  /* 0x0005740001397983 */ /* 0x000ea80000300800 */
[----:B------:R-:W4:Y:S04]  /*44ca0*/  LDL.LU R58, [R1+0x578] ;  /* 0x00057800013a7983 */ /* 0x000f280000300800 */
[----:B------:R-:W4:Y:S01]  /*44cb0*/  LDL.LU R59, [R1+0x57c] ;  /* 0x00057c00013b7983 */ /* 0x000f220000300800 */
[----:B---3--:R-:W-:Y:S01]  /*44cc0*/  F2FP.F16.E4M3.UNPACK_B R14, R39.H1 ;  /* 0x00000027ff0e723e */ /* 0x008fe200030006ff */
[----:B------:R-:W-:Y:S01]  /*44cd0*/  IMAD R36, R36, 0x100, R9 ;  /* 0x0000010024247824 */ /* 0x000fe200078e0209 */
[----:B------:R-:W-:Y:S01]  /*44ce0*/  F2FP.F16.E4M3.UNPACK_B R17, R8.H1 ;  /* 0x00000008ff11723e */ /* 0x000fe200030006ff */
[----:B----4-:R-:W-:Y:S04]  /*44cf0*/  STL.64 [R1+0x2d50], R58 ;  /* 0x002d503a01007387 */ /* 0x010fe80000100a00 */
        /* <DEDUP_REMOVED lines=29> */
[----:B------:R-:W-:-:S02]  /*44ed0*/  F2FP.F16.E4M3.UNPACK_B R16, R55.H1 ;  /* 0x00000037ff10723e */ /* 0x000fc400030006ff */
[----:B------:R-:W-:Y:S01]  /*44ee0*/  F2FP.F16.E4M3.UNPACK_B R15, R60.H1 ;  /* 0x0000003cff0f723e */ /* 0x000fe200030006ff */
[----:B------:R-:W2:Y:S04]  /*44ef0*/  LDL.LU R44, [R1+0x550] ;  /* 0x00055000012c7983 */ /* 0x000ea80000300800 */
[----:B------:R-:W2:Y:S04]  /*44f00*/  LDL.LU R45, [R1+0x554] ;  /* 0x00055400012d7983 */ /* 0x000ea80000300800 */
[----:B------:R-:W2:Y:S04]  /*44f10*/  LDL.LU R46, [R1+0x558] ;  /* 0x00055800012e7983 */ /* 0x000ea80000300800 */
[----:B------:R-:W2:Y:S04]  /*44f20*/  LDL.LU R47, [R1+0x55c] ;  /* 0x00055c00012f7983 */ /* 0x000ea80000300800 */
[----:B------:R-:W2:Y:S01]  /*44f30*/  LDL.LU R27, [R1+0x2774] ;  /* 0x00277400011b7983 */ /* 0x000ea20000300800 */
[----:B------:R-:W-:-:S03]  /*44f40*/  IMAD R37, R37, 0x100, R0 ;  /* 0x0000010025257824 */ /* 0x000fc600078e0200 */
        /* <DEDUP_REMOVED lines=12> */
[C---:B---3--:R-:W-:Y:S06]  /*45010*/  HMMA.16816.F32 R48, R4.reuse, R14, R48 ;  /* 0x0000000e0430723c */ /* 0x048fec0000001830 */
[----:B----4-:R-:W-:Y:S01]  /*45020*/  HMMA.16816.F32 R56, R4, R16, R56 ;  /* 0x000000100438723c */ /* 0x010fe20000001838 */
[----:B--2---:R-:W-:-:S02]  /*45030*/  F2FP.F16.E4M3.UNPACK_B R12, R12.H1 ;  /* 0x0000000cff0c723e */ /* 0x004fc400030006ff */
[----:B------:R-:W-:Y:S02]  /*45040*/  F2FP.F16.E4M3.UNPACK_B R13, R13.H1 ;  /* 0x0000000dff0d723e */ /* 0x000fe400030006ff */
[----:B------:R-:W-:Y:S02]  /*45050*/  F2FP.F16.E4M3.UNPACK_B R10, R10.H1 ;  /* 0x0000000aff0a723e */ /* 0x000fe400030006ff */
[----:B------:R-:W-:-:S15]  /*45060*/  F2FP.F16.E4M3.UNPACK_B R11, R11.H1 ;  /* 0x0000000bff0b723e */ /* 0x000fde00030006ff */
[----:B------:R-:W-:-:S01]  /*45070*/  NOP ;  /* 0x0000000000007918 */ /* 0x000fc20000000000 */
[----:B------:R-:W-:Y:S04]  /*45080*/  STL.64 [R1+0xd90], R56 ;  /* 0x000d903801007387 */ /* 0x000fe80000100a00 */
[----:B------:R0:W-:Y:S01]  /*45090*/  STL.64 [R1+0xd98], R58 ;  /* 0x000d983a01007387 */ /* 0x0001e20000100a00 */
[----:B------:R-:W-:Y:S02]  /*450a0*/  F2FP.F16.E4M3.UNPACK_B R8, R8.H1 ;  /* 0x00000008ff08723e */ /* 0x000fe400030006ff */
[----:B------:R-:W-:Y:S01]  /*450b0*/  F2FP.F16.E4M3.UNPACK_B R9, R9.H1 ;  /* 0x00000009ff09723e */ /* 0x000fe200030006ff */
[----:B0-----:R-:W2:Y:S04]  /*450c0*/  LDL.LU.64 R58, [R1+0x2d50] ;  /* 0x002d5000013a7983 */ /* 0x001ea80000300a00 */
[----:B------:R-:W2:Y:S01]  /*450d0*/  LDL.LU.64 R56, [R1+0x2d48] ;  /* 0x002d480001387983 */ /* 0x000ea20000300a00 */
[C---:B------:R-:W-:Y:S03]  /*450e0*/  HMMA.16816.F32 R32, R4.reuse, R12, R32 ;  /* 0x0000000c0420723c */ /* 0x040fe60000001820 */
[----:B------:R-:W-:Y:S03]  /*450f0*/  STL.64 [R1+0xda0], R48 ;  /* 0x000da03001007387 */ /* 0x000fe60000100a00 */
[C---:B------:R-:W-:Y:S01]  /*45100*/  HMMA.16816.F32 R20, R4.reuse, R10, R20 ;  /* 0x0000000a0414723c */ /* 0x040fe20000001814 */
[----:B------:R0:W-:Y:S04]  /*45110*/  STL.64 [R1+0xda8], R50 ;  /* 0x000da83201007387 */ /* 0x0001e80000100a00 */
[----:B0-----:R-:W3:Y:S04]  /*45120*/  LDL.LU.64 R50, [R1+0x2d40] ;  /* 0x002d400001327983 */ /* 0x001ee80000300a00 */
[----:B------:R-:W3:Y:S08]  /*45130*/  LDL.LU.64 R48, [R1+0x2d38] ;  /* 0x002d380001307983 */ /* 0x000ef00000300a00 */
[----:B------:R-:W-:Y:S04]  /*45140*/  STL.64 [R1+0xdb0], R32 ;  /* 0x000db02001007387 */ /* 0x000fe80000100a00 */
[----:B------:R0:W-:Y:S01]  /*45150*/  STL.64 [R1+0xdb8], R34 ;  /* 0x000db82201007387 */ /* 0x0001e20000100a00 */
[----:B------:R-:W-:Y:S03]  /*45160*/  HMMA.16816.F32 R4, R4, R8, R28 ;  /* 0x000000080404723c */ /* 0x000fe6000000181c */
[----:B0-----:R-:W4:Y:S04]  /*45170*/  LDL.LU.64 R34, [R1+0x2d30] ;  /* 0x002d300001227983 */ /* 0x001f280000300a00 */
[----:B------:R-:W4:Y:S04]  /*45180*/  LDL.LU.64 R32, [R1+0x2d28] ;  /* 0x002d280001207983 */ /* 0x000f280000300a00 */
[----:B------:R-:W-:Y:S04]  /*45190*/  STL.64 [R1+0xdd0], R20 ;  /* 0x000dd01401007387 */ /* 0x000fe80000100a00 */
[----:B------:R0:W-:Y:S04]  /*451a0*/  STL.64 [R1+0xdd8], R22 ;  /* 0x000dd81601007387 */ /* 0x0001e80000100a00 */
[----:B0-----:R-:W3:Y:S04]  /*451b0*/  LDL.LU.64 R22, [R1+0x2d20] ;  /* 0x002d200001167983 */ /* 0x001ee80000300a00 */
[----:B------:R-:W3:Y:S04]  /*451c0*/  LDL.LU.64 R20, [R1+0x2d18] ;  /* 0x002d180001147983 */ /* 0x000ee80000300a00 */
[----:B------:R-:W3:Y:S01]  /*451d0*/  LDL.LU.64 R28, [R1+0x2d10] ;  /* 0x002d1000011c7983 */ /* 0x000ee20000300a00 */
[----:B------:R-:W-:Y:S01]  /*451e0*/  IMAD R39, R39, 0x100, R26 ;  /* 0x0000010027277824 */ /* 0x000fe200078e021a */
[----:B------:R-:W-:-:S02]  /*451f0*/  F2FP.F16.E4M3.UNPACK_B R36, R36 ;  /* 0x00000024ff24723e */ /* 0x000fc400020006ff */
[----:B------:R-:W-:Y:S02]  /*45200*/  F2FP.F16.E4M3.UNPACK_B R37, R37 ;  /* 0x00000025ff25723e */ /* 0x000fe400020006ff */
[----:B------:R-:W-:Y:S02]  /*45210*/  F2FP.F16.E4M3.UNPACK_B R38, R38 ;  /* 0x00000026ff26723e */ /* 0x000fe400020006ff */
[----:B------:R-:W-:Y:S01]  /*45220*/  F2FP.F16.E4M3.UNPACK_B R39, R39 ;  /* 0x00000027ff27723e */ /* 0x000fe200020006ff */
[----:B------:R-:W-:Y:S04]  /*45230*/  STL.64 [R1+0xdc0], R4 ;  /* 0x000dc00401007387 */ /* 0x000fe80000100a00 */
[----:B------:R2:W-:Y:S02]  /*45240*/  STL.64 [R1+0xdc8], R6 ;  /* 0x000dc80601007387 */ /* 0x0005e40000100a00 */
[C---:B------:R-:W-:Y:S06]  /*45250*/  HMMA.16816.F32 R44, R36.reuse, R18, R44 ;  /* 0x00000012242c723c */ /* 0x040fec000000182c */
[----:B--2---:R-:W-:-:S15]  /*45260*/  HMMA.16816.F32 R4, R36, R2, R56 ;  /* 0x000000022404723c */ /* 0x004fde0000001838 */
[----:B------:R-:W-:-:S08]  /*45270*/  NOP ;  /* 0x0000000000007918 */ /* 0x000fd00000000000 */
[----:B------:R-:W-:Y:S04]  /*45280*/  STL.64 [R1+0xe20], R4 ;  /* 0x000e200401007387 */ /* 0x000fe80000100a00 */
[----:B------:R4:W-:Y:S02]  /*45290*/  STL.64 [R1+0xe28], R6 ;  /* 0x000e280601007387 */ /* 0x0009e40000100a00 */
[C---:B----4-:R-:W-:Y:S06]  /*452a0*/  HMMA.16816.F32 R4, R36.reuse, R16, R32 ;  /* 0x000000102404723c */ /* 0x050fec0000001820 */
[----:B---3--:R-:W-:-:S15]  /*452b0*/  HMMA.16816.F32 R48, R36, R28, R48 ;  /* 0x0000001c2430723c */ /* 0x008fde0000001830 */
[----:B------:R-:W-:-:S08]  /*452c0*/  NOP ;  /* 0x0000000000007918 */ /* 0x000fd00000000000 */
        /* <DEDUP_REMOVED lines=11> */
[----:B------:R0:W-:Y:S02]  /*45380*/  STL.64 [R1+0xde8], R18 ;  /* 0x000de81201007387 */ /* 0x0001e40000100a00 */
[----:B0-----:R-:W-:Y:S02]  /*45390*/  HMMA.16816.F32 R16, R36, R12, R52 ;  /* 0x0000000c2410723c */ /* 0x001fe40000001834 */
[----:B------:R-:W-:Y:S01]  /*453a0*/  STL.64 [R1+0x2cb8], R14 ;  /* 0x002cb80e01007387 */ /* 0x000fe20000100a00 */
[----:B------:R-:W-:-:S03]  /*453b0*/  IMAD R4, R40, 0x100, R27 ;  /* 0x0000010028047824 */ /* 0x000fc600078e021b */
[----:B------:R-:W-:Y:S01]  /*453c0*/  STL.64 [R1+0x2cb0], R12 ;  /* 0x002cb00c01007387 */ /* 0x000fe20000100a00 */
[----:B------:R-:W-:Y:S02]  /*453d0*/  IMAD R5, R42, 0x100, R41 ;  /* 0x000001002a057824 */ /* 0x000fe400078e0229 */
[----:B------:R-:W-:-:S14]  /*453e0*/  IMAD R6, R0, 0x100, R43 ;  /* 0x0000010000067824 */ /* 0x000fdc00078e022b */
        /* <DEDUP_REMOVED lines=31> */
[----:B---3--:R-:W-:Y:S04]  /*455e0*/  STL.64 [R1+0x2ce0], R40 ;  /* 0x002ce02801007387 */ /* 0x008fe80000100a00 */
[----:B-1----:R-:W3:Y:S04]  /*455f0*/  LDL.LU R32, [R1+0x4d0] ;  /* 0x0004d00001207983 */ /* 0x002ee80000300800 */
[----:B------:R-:W3:Y:S04]  /*45600*/  LDL.LU R33, [R1+0x4d4] ;  /* 0x0004d40001217983 */ /* 0x000ee80000300800 */
[----:B------:R-:W4:Y:S04]  /*45610*/  LDL.LU R34, [R1+0x4d8] ;  /* 0x0004d80001227983 */ /* 0x000f280000300800 */
[----:B------:R-:W4:Y:S04]  /*45620*/  LDL.LU R35, [R1+0x4dc] ;  /* 0x0004dc0001237983 */ /* 0x000f280000300800 */
[----:B----4-:R-:W-:Y:S04]  /*45630*/  STL.64 [R1+0x2cf8], R34 ;  /* 0x002cf82201007387 */ /* 0x010fe80000100a00 */
[----:B---3--:R0:W-:Y:S04]  /*45640*/  STL.64 [R1+0x2cf0], R32 ;  /* 0x002cf02001007387 */ /* 0x0081e80000100a00 */
[----:B------:R-:W3:Y:S04]  /*45650*/  LDL.LU R12, [R1+0x4e0] ;  /* 0x0004e000010c7983 */ /* 0x000ee80000300800 */
[----:B------:R-:W3:Y:S04]  /*45660*/  LDL.LU R13, [R1+0x4e4] ;  /* 0x0004e400010d7983 */ /* 0x000ee80000300800 */
[----:B------:R-:W4:Y:S04]  /*45670*/  LDL.LU R14, [R1+0x4e8] ;  /* 0x0004e800010e7983 */ /* 0x000f280000300800 */
[----:B------:R-:W4:Y:S04]  /*45680*/  LDL.LU R15, [R1+0x4ec] ;  /* 0x0004ec00010f7983 */ /* 0x000f280000300800 */
[----:B----4-:R-:W-:Y:S04]  /*45690*/  STL.64 [R1+0x2d08], R14 ;  /* 0x002d080e01007387 */ /* 0x010fe80000100a00 */
[----:B---3--:R1:W-:Y:S04]  /*456a0*/  STL.64 [R1+0x2d00], R12 ;  /* 0x002d000c01007387 */ /* 0x0083e80000100a00 */
[----:B--2---:R-:W2:Y:S04]  /*456b0*/  LDL.LU R48, [R1+0x4f0] ;  /* 0x0004f00001307983 */ /* 0x004ea80000300800 */
[----:B------:R-:W2:Y:S04]  /*456c0*/  LDL.LU R49, [R1+0x4f4] ;  /* 0x0004f40001317983 */ /* 0x000ea80000300800 */
[----:B------:R-:W2:Y:S04]  /*456d0*/  LDL.LU R50, [R1+0x4f8] ;  /* 0x0004f80001327983 */ /* 0x000ea80000300800 */
[----:B------:R-:W2:Y:S04]  /*456e0*/  LDL.LU R51, [R1+0x4fc] ;  /* 0x0004fc0001337983 */ /* 0x000ea80000300800 */
        /* <DEDUP_REMOVED lines=12> */
[----:B------:R-:W4:Y:S04]  /*457b0*/  LDL.LU R40, [R1+0x510] ;  /* 0x0005100001287983 */ /* 0x000f280000300800 */
[----:B------:R-:W4:Y:S04]  /*457c0*/  LDL.LU R41, [R1+0x514] ;  /* 0x0005140001297983 */ /* 0x000f280000300800 */
[----:B------:R-:W4:Y:S04]  /*457d0*/  LDL.LU R42, [R1+0x518] ;  /* 0x00051800012a7983 */ /* 0x000f280000300800 */
[----:B------:R-:W4:Y:S01]  /*457e0*/  LDL.LU R43, [R1+0x51c] ;  /* 0x00051c00012b7983 */ /* 0x000f220000300800 */
[----:B------:R-:W-:-:S03]  /*457f0*/  IMAD R7, R60, 0x100, R61 ;  /* 0x000001003c077824 */ /* 0x000fc600078e023d */
[----:B------:R-:W4:Y:S04]  /*45800*/  LDL.LU R30, [R1+0x2798] ;  /* 0x00279800011e7983 */ /* 0x000f280000300800 */
[----:B------:R-:W4:Y:S04]  /*45810*/  LDL.LU R31, [R1+0x27a4] ;  /* 0x0027a400011f7983 */ /* 0x000f280000300800 */
[----:B------:R-:W4:Y:S01]  /*45820*/  LDL.LU R20, [R1+0x27a0] ;  /* 0x0027a00001147983 */ /* 0x000f220000300800 */
[----:B------:R-:W-:-:S03]  /*45830*/  F2FP.F16.E4M3.UNPACK_B R4, R4 ;  /* 0x00000004ff04723e */ /* 0x000fc600020006ff */
[----:B------:R-:W4:Y:S01]  /*45840*/  LDL.LU R21, [R1+0x27ac] ;  /* 0x0027ac0001157983 */ /* 0x000f220000300800 */
[----:B------:R-:W-:-:S03]  /*45850*/  F2FP.F16.E4M3.UNPACK_B R5, R5 ;  /* 0x00000005ff05723e */ /* 0x000fc600020006ff */
[----:B------:R-:W4:Y:S01]  /*45860*/  LDL.LU R22, [R1+0x27a8] ;  /* 0x0027a80001167983 */ /* 0x000f220000300800 */
[----:B------:R-:W-:Y:S02]  /*45870*/  F2FP.F16.E4M3.UNPACK_B R6, R6 ;  /* 0x00000006ff06723e */ /* 0x000fe400020006ff */
[----:B------:R-:W-:Y:S01]  /*45880*/  F2FP.F16.E4M3.UNPACK_B R7, R7 ;  /* 0x00000007ff07723e */ /* 0x000fe200020006ff */
        /* <DEDUP_REMOVED lines=20> */
[----:B---3--:R-:W-:Y:S06]  /*459d0*/  HMMA.16816.F32 R16, R4, R28, R16 ;  /* 0x0000001c0410723c */ /* 0x008fec0000001810 */
[C---:B--2---:R-:W-:Y:S06]  /*459e0*/  HMMA.16816.F32 R12, R36.reuse, R10, R12 ;  /* 0x0000000a240c723c */ /* 0x044fec000000180c */
[----:B----4-:R-:W-:Y:S06]  /*459f0*/  HMMA.16816.F32 R36, R36, R8, R32 ;  /* 0x000000082424723c */ /* 0x010fec0000001820 */
[C---:B------:R-:W-:Y:S11]  /*45a00*/  HMMA.16816.F32 R40, R4.reuse, R2, R40 ;  /* 0x000000020428723c */ /* 0x040ff60000001828 */
        /* <DEDUP_REMOVED lines=27> */
[----:B------:R0:W-:Y:S04]  /*45bc0*/  STL.64 [R1+0xd58], R14 ;  /* 0x000d580e01007387 */ /* 0x0001e80000100a00 */
[----:B0-----:R-:W4:Y:S04]  /*45bd0*/  LDL.LU.64 R14, [R1+0x2cb8] ;  /* 0x002cb800010e7983 */ /* 0x001f280000300a00 */
[----:B------:R-:W2:Y:S01]  /*45be0*/  LDL.LU.64 R12, [R1+0x2cb0] ;  /* 0x002cb000010c7983 */ /* 0x000ea20000300a00 */
[C---:B---3--:R-:W-:Y:S06]  /*45bf0*/  HMMA.16816.F32 R40, R4.reuse, R10, R40 ;  /* 0x0000000a0428723c */ /* 0x048fec0000001828 */
[C---:B----4-:R-:W-:Y:S06]  /*45c00*/  HMMA.16816.F32 R32, R4.reuse, R14, R32 ;  /* 0x0000000e0420723c */ /* 0x050fec0000001820 */
        /* <DEDUP_REMOVED lines=13> */
[----:B------:R-:W4:Y:S01]  /*45ce0*/  LDL.LU.64 R40, [R1+0x2c80] ;  /* 0x002c800001287983 */ /* 0x000f220000300a00 */
[----:B------:R-:W-:Y:S01]  /*45cf0*/  HMMA.16816.F32 R4, R4, R8, R56 ;  /* 0x000000080404723c */ /* 0x000fe20000001838 */
        /* <DEDUP_REMOVED lines=8> */
[----:B------:R-:W-:Y:S04]  /*45d80*/  STL.64 [R1+0x2c78], R10 ;  /* 0x002c780a01007387 */ /* 0x000fe80000100a00 */
[----:B------:R-:W-:Y:S04]  /*45d90*/  STL.64 [R1+0x2c70], R8 ;  /* 0x002c700801007387 */ /* 0x000fe80000100a00 */
[----:B------:R-:W-:Y:S01]  /*45da0*/  STL.64 [R1+0xca0], R4 ;  /* 0x000ca00401007387 */ /* 0x000fe20000100a00 */
[C---:B------:R-:W-:Y:S03]  /*45db0*/  HMMA.16816.F32 R44, R36.reuse, R28, R44 ;  /* 0x0000001c242c723c */ /* 0x040fe6000000182c */
[----:B------:R0:W-:Y:S03]  /*45dc0*/  STL.64 [R1+0xca8], R6 ;  /* 0x000ca80601007387 */ /* 0x0001e60000100a00 */
[----:B0-----:R-:W-:-:S15]  /*45dd0*/  HMMA.16816.F32 R4, R36, R2, R48 ;  /* 0x000000022404723c */ /* 0x001fde0000001830 */
[----:B------:R-:W-:-:S08]  /*45de0*/  NOP ;  /* 0x0000000000007918 */ /* 0x000fd00000000000 */
[----:B------:R-:W-:Y:S04]  /*45df0*/  STL.64 [R1+0xcf0], R4 ;  /* 0x000cf00401007387 */ /* 0x000fe80000100a00 */
[----:B------:R3:W-:Y:S04]  /*45e00*/  STL.64 [R1+0xcf8], R6 ;  /* 0x000cf80601007387 */ /* 0x0007e80000100a00 */
[----:B------:R-:W-:Y:S04]  /*45e10*/  STL.64 [R1+0xce0], R44 ;  /* 0x000ce02c01007387 */ /* 0x000fe80000100a00 */
[----:B------:R-:W-:Y:S04]  /*45e20*/  STL.64 [R1+0xce8], R46 ;  /* 0x000ce82e01007387 */ /* 0x000fe80000100a00 */
[----:B------:R-:W-:Y:S01]  /*45e30*/  STL.64 [R1+0x2c38], R18 ;  /* 0x002c381201007387 */ /* 0x000fe20000100a00 */
[----:B--2---:R-:W-:-:S15]  /*45e40*/  HMMA.16816.F32 R8, R36, R18, R32 ;  /* 0x000000122408723c */ /* 0x004fde0000001820 */
[----:B------:R-:W-:-:S08]  /*45e50*/  NOP ;  /* 0x0000000000007918 */ /* 0x000fd00000000000 */
[----:B------:R-:W-:Y:S01]  /*45e60*/  STL.64 [R1+0xcd0], R8 ;  /* 0x000cd00801007387 */ /* 0x000fe20000100a00 */
[C---:B---3--:R-:W-:Y:S03]  /*45e70*/  HMMA.16816.F32 R4, R36.reuse, R16, R24 ;  /* 0x000000102404723c */ /* 0x048fe60000001818 */
[----:B------:R4:W-:Y:S03]  /*45e80*/  STL.64 [R1+0xcd8], R10 ;  /* 0x000cd80a01007387 */ /* 0x0009e60000100a00 */
[----:B----4-:R-:W-:Y:S01]  /*45e90*/  HMMA.16816.F32 R8, R36, R14, R40 ;  /* 0x0000000e2408723c */ /* 0x010fe20000001828 */
[----:B------:R-:W-:-:S15]  /*45ea0*/  STL.64 [R1+0x2c30], R16 ;  /* 0x002c301001007387 */ /* 0x000fde0000100a00 */
[----:B------:R-:W-:-:S01]  /*45eb0*/  NOP ;  /* 0x0000000000007918 */ /* 0x000fc20000000000 */
[----:B------:R0:W-:Y:S04]  /*45ec0*/  STL.64 [R1+0xcc0], R4 ;  /* 0x000cc00401007387 */ /* 0x0001e80000100a00 */
[----:B------:R1:W-:Y:S01]  /*45ed0*/  STL.64 [R1+0xcc8], R6 ;  /* 0x000cc80601007387 */ /* 0x0003e20000100a00 */
[----:B0-----:R-:W-:Y:S02]  /*45ee0*/  IMAD R4, R52, 0x100, R23 ;  /* 0x0000010034047824 */ /* 0x001fe400078e0217 */
[----:B------:R-:W-:Y:S01]  /*45ef0*/  IMAD R5, R54, 0x100, R53 ;  /* 0x0000010036057824 */ /* 0x000fe200078e0235 */
[----:B------:R-:W-:Y:S01]  /*45f00*/  STL.64 [R1+0xcb0], R8 ;  /* 0x000cb00801007387 */ /* 0x000fe20000100a00 */
[----:B-1----:R-:W-:-:S03]  /*45f10*/  IMAD R6, R0, 0x100, R55 ;  /* 0x0000010000067824 */ /* 0x002fc600078e0237 */
        /* <DEDUP_REMOVED lines=82> */
[----:B------:R-:W2:Y:S01]  /*46440*/  LDL.LU R60, [R1+0x27f0] ;  /* 0x0027f000013c7983 */ /* 0x000ea20000300800 */
[----:B----4-:R-:W-:-:S15]  /*46450*/  HMMA.16816.F32 R8, R36, R12, R8 ;  /* 0x0000000c2408723c */ /* 0x010fde0000001808 */
[----:B------:R-:W-:-:S08]  /*46460*/  NOP ;  /* 0x0000000000007918 */ /* 0x000fd00000000000 */
[----:B------:R-:W-:Y:S04]  /*46470*/  STL.64 [R1+0x700], R8 ;  /* 0x0007000801007387 */ /* 0x000fe80000100a00 */
[----:B------:R0:W-:Y:S04]  /*46480*/  STL.64 [R1+0x708], R10 ;  /* 0x0007080a01007387 */ /* 0x0001e80000100a00 */
[----:B0-----:R-:W2:Y:S04]  /*46490*/  LDL.LU.64 R10, [R1+0x2c78] ;  /* 0x002c7800010a7983 */ /* 0x001ea80000300a00 */
[----:B------:R-:W4:Y:S01]  /*464a0*/  LDL.LU.64 R8, [R1+0x2c70] ;  /* 0x002c700001087983 */ /* 0x000f220000300a00 */
[----:B------:R-:W-:-:S02]  /*464b0*/  F2FP.F16.E4M3.UNPACK_B R4, R4 ;  /* 0x00000004ff04723e */ /* 0x000fc400020006ff */
[----:B------:R-:W-:Y:S02]  /*464c0*/  F2FP.F16.E4M3.UNPACK_B R5, R5 ;  /* 0x00000005ff05723e */ /* 0x000fe400020006ff */
[----:B------:R-:W-:Y:S02]  /*464d0*/  F2FP.F16.E4M3.UNPACK_B R6, R6 ;  /* 0x00000006ff06723e */ /* 0x000fe400020006ff */
[----:B------:R-:W-:-:S07]  /*464e0*/  F2FP.F16.E4M3.UNPACK_B R7, R7 ;  /* 0x00000007ff07723e */ /* 0x000fce00020006ff */
[C---:B------:R-:W-:Y:S06]  /*464f0*/  HMMA.16816.F32 R52, R4.reuse, R2, R52 ;  /* 0x000000020434723c */ /* 0x040fec0000001834 */
[----:B---3--:R-:W-:Y:S06]  /*46500*/  HMMA.16816.F32 R16, R4, R28, R16 ;  /* 0x0000001c0410723c */ /* 0x008fec0000001810 */
[C---:B--2---:R-:W-:Y:S06]  /*46510*/  HMMA.16816.F32 R32, R36.reuse, R10, R32 ;  /* 0x0000000a2420723c */ /* 0x044fec0000001820 */
[----:B----4-:R-:W-:-:S15]  /*46520*/  HMMA.16816.F32 R36, R36, R8, R20 ;  /* 0x000000082424723c */ /* 0x010fde0000001814 */
[----:B------:R-:W-:-:S02]  /*46530*/  NOP ;  /* 0x0000000000007918 */ /* 0x000fc40000000000 */
[----:B------:R-:W-:Y:S04]  /*46540*/  STL.64 [R1+0x6f0], R32 ;  /* 0x0006f02001007387 */ /* 0x000fe80000100a00 */
[----:B------:R0:W-:Y:S04]  /*46550*/  STL.64 [R1+0x6f8], R34 ;  /* 0x0006f82201007387 */ /* 0x0001e80000100a00 */
[----:B0-----:R-:W2:Y:S04]  /*46560*/  LDL.LU.64 R34, [R1+0x2c68] ;  /* 0x002c680001227983 */ /* 0x001ea80000300a00 */
[----:B------:R-:W2:Y:S04]  /*46570*/  LDL.LU.64 R32, [R1+0x2c60] ;  /* 0x002c600001207983 */ /* 0x000ea80000300a00 */
[----:B------:R-:W3:Y:S04]  /*46580*/  LDL.LU.64 R22, [R1+0x2c58] ;  /* 0x002c580001167983 */ /* 0x000ee80000300a00 */
[----:B------:R-:W3:Y:S04]  /*46590*/  LDL.LU.64 R20, [R1+0x2c50] ;  /* 0x002c500001147983 */ /* 0x000ee80000300a00 */
[----:B------:R-:W-:Y:S04]  /*465a0*/  STL.64 [R1+0xc40], R36 ;  /* 0x000c402401007387 */ /* 0x000fe80000100a00 */
[----:B------:R0:W-:Y:S04]  /*465b0*/  STL.64 [R1+0xc48], R38 ;  /* 0x000c482601007387 */ /* 0x0001e80000100a00 */
[----:B0-----:R-:W4:Y:S04]  /*465c0*/  LDL.LU R39, [R1+0x27d4] ;  /* 0x0027d40001277983 */ /* 0x001f280000300800 */
[----:B------:R-:W-:Y:S04]  /*465d0*/  STL.64 [R1+0xc90], R52 ;  /* 0x000c903401007387 */ /* 0x000fe80000100a00 */
[----:B------:R0:W-:Y:S04]  /*465e0*/  STL.64 [R1+0xc98], R54 ;  /* 0x000c983601007387 */ /* 0x0001e80000100a00 */
[----:B0-----:R-:W4:Y:S04]  /*465f0*/  LDL.LU.64 R54, [R1+0x2c48] ;  /* 0x002c480001367983 */ /* 0x001f280000300a00 */
[----:B------:R-:W4:Y:S04]  /*46600*/  LDL.LU.64 R52, [R1+0x2c40] ;  /* 0x002c400001347983 */ /* 0x000f280000300a00 */
[----:B------:R-:W-:Y:S04]  /*46610*/  STL.64 [R1+0xc80], R16 ;  /* 0x000c801001007387 */ /* 0x000fe80000100a00 */
[----:B------:R0:W-:Y:S04]  /*46620*/  STL.64 [R1+0xc88], R18 ;  /* 0x000c881201007387 */ /* 0x0001e80000100a00 */
[----:B0-----:R-:W2:Y:S04]  /*46630*/  LDL.LU.64 R18, [R1+0x2c38] ;  /* 0x002c380001127983 */ /* 0x001ea80000300a00 */
[----:B------:R-:W3:Y:S01]  /*46640*/  LDL.LU.64 R16, [R1+0x2c30] ;  /* 0x002c300001107983 */ /* 0x000ee20000300a00 */
[C---:B--2---:R-:W-:Y:S06]  /*46650*/  HMMA.16816.F32 R32, R4.reuse, R18, R32 ;  /* 0x000000120420723c */ /* 0x044fec0000001820 */
[----:B---3--:R-:W-:-:S15]  /*46660*/  HMMA.16816.F32 R20, R4, R16, R20 ;  /* 0x000000100414723c */ /* 0x008fde0000001814 */
[----:B------:R-:W-:-:S02]  /*46670*/  NOP ;  /* 0x0000000000007918 */ /* 0x000fc40000000000 */
[----:B------:R-:W-:Y:S04]  /*46680*/  STL.64 [R1+0xc70], R32 ;  /* 0x000c702001007387 */ /* 0x000fe80000100a00 */
[----:B------:R0:W-:Y:S04]  /*46690*/  STL.64 [R1+0xc78], R34 ;  /* 0x000c782201007387 */ /* 0x0001e80000100a00 */
[----:B0-----:R-:W2:Y:S04]  /*466a0*/  LDL.LU.64 R34, [R1+0x2c28] ;  /* 0x002c280001227983 */ /* 0x001ea80000300a00 */
[----:B------:R-:W2:Y:S01]  /*466b0*/  LDL.LU.64 R32, [R1+0x2c20] ;  /* 0x002c200001207983 */ /* 0x000ea20000300a00 */
[C---:B----4-:R-:W-:Y:S03]  /*466c0*/  HMMA.16816.F32 R52, R4.reuse, R14, R52 ;  /* 0x0000000e0434723c */ /* 0x050fe60000001834 */
[----:B------:R-:W-:Y:S04]  /*466d0*/  STL.64 [R1+0xc60], R20 ;  /* 0x000c601401007387 */ /* 0x000fe80000100a00 */
[----:B------:R0:W-:Y:S04]  /*466e0*/  STL.64 [R1+0xc68], R22 ;  /* 0x000c681601007387 */ /* 0x0001e80000100a00 */
[----:B0-----:R-:W3:Y:S04]  /*466f0*/  LDL.LU.64 R22, [R1+0x2c18] ;  /* 0x002c180001167983 */ /* 0x001ee80000300a00 */
[----:B------:R-:W3:Y:S08]  /*46700*/  LDL.LU.64 R20, [R1+0x2c10] ;  /* 0x002c100001147983 */ /* 0x000ef00000300a00 */
[----:B------:R-:W-:Y:S04]  /*46710*/  STL.64 [R1+0xc50], R52 ;  /* 0x000c503401007387 */ /* 0x000fe80000100a00 */
[----:B------:R0:W-:Y:S04]  /*46720*/  STL.64 [R1+0xc58], R54 ;  /* 0x000c583601007387 */ /* 0x0001e80000100a00 */
[----:B0-----:R-:W4:Y:S04]  /*46730*/  LDL.LU.64 R54, [R1+0x2c08] ;  /* 0x002c080001367983 */ /* 0x001f280000300a00 */
[----:B------:R-:W4:Y:S01]  /*46740*/  LDL.LU.64 R52, [R1+0x2c00] ;  /* 0x002c000001347983 */ /* 0x000f220000300a00 */
[C---:B------:R-:W-:Y:S06]  /*46750*/  HMMA.16816.F32 R48, R4.reuse, R12, R48 ;  /* 0x0000000c0430723c */ /* 0x040fec0000001830 */
        /* <DEDUP_REMOVED lines=8> */
[----:B------:R-:W-:-:S03]  /*467e0*/  F2FP.F16.E4M3.UNPACK_B R39, R31 ;  /* 0x0000001fff27723e */ /* 0x000fc600020006ff */
[----:B------:R-:W-:Y:S04]  /*467f0*/  STL.64 [R1+0x6e0], R48 ;  /* 0x0006e03001007387 */ /* 0x000fe80000100a00 */
[----:B------:R-:W-:Y:S04]  /*46800*/  STL.64 [R1+0x6e8], R50 ;  /* 0x0006e83201007387 */ /* 0x000fe80000100a00 */
[----:B------:R-:W-:Y:S04]  /*46810*/  STL.64 [R1+0x2be0], R10 ;  /* 0x002be00a01007387 */ /* 0x000fe80000100a00 */
[----:B------:R-:W-:Y:S04]  /*46820*/  STL.64 [R1+0x6d0], R44 ;  /* 0x0006d02c01007387 */ /* 0x000fe80000100a00 */
[----:B------:R-:W-:Y:S04]  /*46830*/  STL.64 [R1+0x6d8], R46 ;  /* 0x0006d82e01007387 */ /* 0x000fe80000100a00 */
[----:B------:R0:W-:Y:S01]  /*46840*/  STL.64 [R1+0x2bd8], R8 ;  /* 0x002bd80801007387 */ /* 0x0001e20000100a00 */
[----:B--2---:R-:W-:Y:S06]  /*46850*/  HMMA.16816.F32 R4, R4, R8, R32 ;  /* 0x000000080404723c */ /* 0x004fec0000001820 */
[----:B0-----:R-:W-:-:S15]  /*46860*/  HMMA.16816.F32 R8, R36, R2, R24 ;  /* 0x000000022408723c */ /* 0x001fde0000001818 */
[----:B------:R-:W-:-:S02]  /*46870*/  NOP ;  /* 0x0000000000007918 */ /* 0x000fc40000000000 */
[----:B------:R-:W-:Y:S04]  /*46880*/  STL.64 [R1+0xbe0], R4 ;  /* 0x000be00401007387 */ /* 0x000fe80000100a00 */
[----:B------:R3:W-:Y:S02]  /*46890*/  STL.64 [R1+0xbe8], R6 ;  /* 0x000be80601007387 */ /* 0x0007e40000100a00 */
[C---:B---3--:R-:W-:Y:S06]  /*468a0*/  HMMA.16816.F32 R4, R36.reuse, R28, R20 ;  /* 0x0000001c2404723c */ /* 0x048fec0000001814 */
[----:B------:R-:W-:Y:S04]  /*468b0*/  STL.64 [R1+0x2bb0], R28 ;  /* 0x002bb01c01007387 */ /* 0x000fe80000100a00 */
[----:B------:R-:W-:Y:S04]  /*468c0*/  STL.64 [R1+0xc30], R8 ;  /* 0x000c300801007387 */ /* 0x000fe80000100a00 */
[----:B------:R0:W-:Y:S02]  /*468d0*/  STL.64 [R1+0xc38], R10 ;  /* 0x000c380a01007387 */ /* 0x0001e40000100a00 */
[C---:B0-----:R-:W-:Y:S07]  /*468e0*/  HMMA.16816.F32 R8, R36.reuse, R18, R40 ;  /* 0x000000122408723c */ /* 0x041fee0000001828 */
[----:B------:R-:W-:Y:S04]  /*468f0*/  STL.64 [R1+0xc20], R4 ;  /* 0x000c200401007387 */ /* 0x000fe80000100a00 */
[----:B------:R4:W-:Y:S02]  /*46900*/  STL.64 [R1+0xc28], R6 ;  /* 0x000c280601007387 */ /* 0x0009e40000100a00 */
[----:B----4-:R-:W-:Y:S02]  /*46910*/  HMMA.16816.F32 R4, R36, R16, R52 ;  /* 0x000000102404723c */ /* 0x010fe40000001834 */
[----:B------:R-:W-:Y:S08]  /*46920*/  STL.64 [R1+0x2bc0], R18 ;  /* 0x002bc01201007387 */ /* 0x000ff00000100a00 */
[----:B------:R-:W-:Y:S04]  /*46930*/  STL.64 [R1+0xc10], R8 ;  /* 0x000c100801007387 */ /* 0x000fe80000100a00 */
[----:B------:R-:W-:Y:S04]  /*46940*/  STL.64 [R1+0xc18], R10 ;  /* 0x000c180a01007387 */ /* 0x000fe80000100a00 */
[----:B------:R-:W-:Y:S05]  /*46950*/  STL.64 [R1+0x2bb8], R16 ;  /* 0x002bb81001007387 */ /* 0x000fea0000100a00 */
        /* <DEDUP_REMOVED lines=65> */
[----:B--2---:R-:W-:Y:S01]  /*46d70*/  HMMA.16816.F32 R48, R36, R14, R48 ;  /* 0x0000000e2430723c */ /* 0x004fe20000001830 */
[----:B---3--:R-:W-:-:S02]  /*46d80*/  IMAD R5, R5, 0x100, R0 ;  /* 0x0000010005057824 */ /* 0x008fc400078e0200 */
[----:B------:R-:W2:Y:S03]  /*46d90*/  LDL.LU R0, [R1+0x2bf8] ;  /* 0x002bf80001007983 */ /* 0x000ea60000300800 */
[----:B----4-:R-:W-:-:S15]  /*46da0*/  HMMA.16816.F32 R8, R36, R12, R8 ;  /* 0x0000000c2408723c */ /* 0x010fde0000001808 */
        /* <DEDUP_REMOVED lines=8> */
[----:B------:R-:W2:Y:S01]  /*46e30*/  LDL.LU.64 R8, [R1+0x2bd8] ;  /* 0x002bd80001087983 */ /* 0x000ea20000300a00 */
[----:B------:R-:W-:-:S02]  /*46e40*/  IMAD R6, R7, 0x100, R6 ;  /* 0x0000010007067824 */ /* 0x000fc400078e0206 */
[----:B------:R-:W-:Y:S01]  /*46e50*/  IMAD R7, R45, 0x100, R44 ;  /* 0x000001002d077824 */ /* 0x000fe200078e022c */
[----:B------:R-:W-:Y:S02]  /*46e60*/  F2FP.F16.E4M3.UNPACK_B R4, R4 ;  /* 0x00000004ff04723e */ /* 0x000fe400020006ff */
[----:B------:R-:W-:Y:S02]  /*46e70*/  F2FP.F16.E4M3.UNPACK_B R5, R5 ;  /* 0x00000005ff05723e */ /* 0x000fe400020006ff */
[----:B------:R-:W-:Y:S02]  /*46e80*/  F2FP.F16.E4M3.UNPACK_B R6, R6 ;  /* 0x00000006ff06723e */ /* 0x000fe400020006ff */
[----:B------:R-:W-:-:S07]  /*46e90*/  F2FP.F16.E4M3.UNPACK_B R7, R7 ;  /* 0x00000007ff07723e */ /* 0x000fce00020006ff */
[----:B------:R-:W-:Y:S06]  /*46ea0*/  HMMA.16816.F32 R28, R4, R2, R28 ;  /* 0x00000002041c723c */ /* 0x000fec000000181c */
[C---:B----4-:R-:W-:Y:S06]  /*46eb0*/  HMMA.16816.F32 R32, R36.reuse, R10, R32 ;  /* 0x0000000a2420723c */ /* 0x050fec0000001820 */
[----:B--2---:R-:W-:-:S15]  /*46ec0*/  HMMA.16816.F32 R36, R36, R8, R16 ;  /* 0x000000082424723c */ /* 0x004fde0000001810 */
[----:B------:R-:W-:-:S02]  /*46ed0*/  NOP ;  /* 0x0000000000007918 */ /* 0x000fc40000000000 */
[----:B------:R-:W-:Y:S04]  /*46ee0*/  STL.64 [R1+0x6b0], R32 ;  /* 0x0006b02001007387 */ /* 0x000fe80000100a00 */
[----:B------:R0:W-:Y:S04]  /*46ef0*/  STL.64 [R1+0x6b8], R34 ;  /* 0x0006b82201007387 */ /* 0x0001e80000100a00 */
[----:B0-----:R-:W2:Y:S04]  /*46f00*/  LDL.LU.64 R34, [R1+0x2bd0] ;  /* 0x002bd00001227983 */ /* 0x001ea80000300a00 */
[----:B------:R-:W2:Y:S04]  /*46f10*/  LDL.LU.64 R32, [R1+0x2bc8] ;  /* 0x002bc80001207983 */ /* 0x000ea80000300a00 */
[----:B------:R-:W4:Y:S04]  /*46f20*/  LDL.LU.64 R18, [R1+0x2bc0] ;  /* 0x002bc00001127983 */ /* 0x000f280000300a00 */
[----:B------:R-:W3:Y:S04]  /*46f30*/  LDL.LU.64 R16, [R1+0x2bb8] ;  /* 0x002bb80001107983 */ /* 0x000ee80000300a00 */
[----:B------:R0:W-:Y:S04]  /*46f40*/  STL.64 [R1+0xb80], R36 ;  /* 0x000b802401007387 */ /* 0x0001e80000100a00 */
[----:B------:R1:W-:Y:S04]  /*46f50*/  STL.64 [R1+0xb88], R38 ;  /* 0x000b882601007387 */ /* 0x0003e80000100a00 */
[----:B0-----:R-:W2:Y:S04]  /*46f60*/  LDL.LU R36, [R1+0x380] ;  /* 0x0003800001247983 */ /* 0x001ea80000300800 */
[----:B------:R-:W2:Y:S04]  /*46f70*/  LDL.LU R37, [R1+0x384] ;  /* 0x0003840001257983 */ /* 0x000ea80000300800 */
[----:B-1----:R-:W2:Y:S04]  /*46f80*/  LDL.LU R38, [R1+0x388] ;  /* 0x0003880001267983 */ /* 0x002ea80000300800 */
[----:B------:R-:W2:Y:S04]  /*46f90*/  LDL.LU R39, [R1+0x38c] ;  /* 0x00038c0001277983 */ /* 0x000ea80000300800 */
[----:B------:R0:W-:Y:S04]  /*46fa0*/  STL.64 [R1+0xbd0], R28 ;  /* 0x000bd01c01007387 */ /* 0x0001e80000100a00 */
[----:B------:R-:W-:Y:S04]  /*46fb0*/  STL.64 [R1+0xbd8], R30 ;  /* 0x000bd81e01007387 */ /* 0x000fe80000100a00 */
[----:B0-----:R-:W2:Y:S01]  /*46fc0*/  LDL.LU.64 R28, [R1+0x2bb0] ;  /* 0x002bb000011c7983 */ /* 0x001ea20000300a00 */
[C---:B----4-:R-:W-:Y:S06]  /*46fd0*/  HMMA.16816.F32 R56, R4.reuse, R18, R56 ;  /* 0x000000120438723c */ /* 0x050fec0000001838 */
[----:B--2---:R-:W-:-:S15]  /*46fe0*/  HMMA.16816.F32 R36, R4, R28, R36 ;  /* 0x0000001c0424723c */ /* 0x004fde0000001824 */
[----:B------:R-:W-:-:S08]  /*46ff0*/  NOP ;  /* 0x0000000000007918 */ /* 0x000fd00000000000 */
[----:B------:R-:W-:Y:S04]  /*47000*/  STL.64 [R1+0xbc0], R36 ;  /* 0x000bc02401007387 */ /* 0x000fe80000100a00 */
[----:B------:R3:W-:Y:S04]  /*47010*/  STL.64 [R1+0xbc8], R38 ;  /* 0x000bc82601007387 */ /* 0x0007e80000100a00 */
[----:B------:R-:W-:Y:S04]  /*47020*/  STL.64 [R1+0x2b98], R18 ;  /* 0x002b981201007387 */ /* 0x000fe80000100a00 */
[----:B------:R-:W-:Y:S01]  /*47030*/  STL.64 [R1+0xbb0], R56 ;  /* 0x000bb03801007387 */ /* 0x000fe20000100a00 */
[C---:B---3--:R-:W-:Y:S03]  /*47040*/  HMMA.16816.F32 R36, R4.reuse, R16, R48 ;  /* 0x000000100424723c */ /* 0x048fe60000001830 */
[----:B------:R-:W-:Y:S04]  /*47050*/  STL.64 [R1+0xbb8], R58 ;  /* 0x000bb83a01007387 */ /* 0x000fe80000100a00 */
[----:B------:R0:W-:Y:S02]  /*47060*/  STL.64 [R1+0x2b90], R16 ;  /* 0x002b901001007387 */ /* 0x0001e40000100a00 */
[----:B0-----:R-:W-:-:S14]  /*47070*/  HMMA.16816.F32 R16, R4, R14, R32 ;  /* 0x0000000e0410723c */ /* 0x001fdc0000001820 */
[----:B------:R-:W-:Y:S04]  /*47080*/  STL.64 [R1+0xba0], R36 ;  /* 0x000ba02401007387 */ /* 0x000fe80000100a00 */
[----:B------:R-:W-:Y:S05]  /*47090*/  STL.64 [R1+0xba8], R38 ;  /* 0x000ba82601007387 */ /* 0x000fea0000100a00 */
[----:B------:R-:W-:Y:S04]  /*470a0*/  STL.64 [R1+0xb90], R16 ;  /* 0x000b901001007387 */ /* 0x000fe80000100a00 */
[----:B------:R0:W-:Y:S04]  /*470b0*/  STL.64 [R1+0xb98], R18 ;  /* 0x000b981201007387 */ /* 0x0001e80000100a00 */
[----:B------:R-:W-:Y:S04]  /*470c0*/  STL.64 [R1+0x2b78], R14 ;  /* 0x002b780e01007387 */ /* 0x000fe80000100a00 */
[----:B------:R1:W-:Y:S01]  /*470d0*/  STL.64 [R1+0x2b70], R12 ;  /* 0x002b700c01007387 */ /* 0x0003e20000100a00 */
[C---:B0-----:R-:W-:Y:S06]  /*470e0*/  HMMA.16816.F32 R16, R4.reuse, R12, R20 ;  /* 0x0000000c0410723c */ /* 0x041fec0000001814 */
[C---:B-1----:R-:W-:Y:S06]  /*470f0*/  HMMA.16816.F32 R12, R4.reuse, R10, R40 ;  /* 0x0000000a040c723c */ /* 0x042fec0000001828 */
[----:B------:R-:W-:Y:S11]  /*47100*/  HMMA.16816.F32 R4, R4, R8, R52 ;  /* 0x000000080404723c */ /* 0x000ff60000001834 */
[----:B------:R-:W-:Y:S04]  /*47110*/  STL.64 [R1+0x6a0], R16 ;  /* 0x0006a01001007387 */ /* 0x000fe80000100a00 */
[----:B------:R-:W-:Y:S04]  /*47120*/  STL.64 [R1+0x6a8], R18 ;  /* 0x0006a81201007387 */ /* 0x000fe80000100a00 */
[----:B------:R-:W-:Y:S04]  /*47130*/  STL.64 [R1+0x2b58], R10 ;  /* 0x002b580a01007387 */ /* 0x000fe80000100a00 */
[----:B------:R-:W-:Y:S04]  /*47140*/  STL.64 [R1+0x690], R12 ;  /* 0x0006900c01007387 */ /* 0x000fe80000100a00 */
[----:B------:R-:W-:Y:S04]  /*47150*/  STL.64 [R1+0x698], R14 ;  /* 0x0006980e01007387 */ /* 0x000fe80000100a00 */
[----:B------:R-:W-:Y:S04]  /*47160*/  STL.64 [R1+0x2b50], R8 ;  /* 0x002b500801007387 */ /* 0x000fe80000100a00 */
        /* <DEDUP_REMOVED lines=51> */
[----:B------:R-:W4:Y:S01]  /*474a0*/  LDL.LU R23, [R1+0x33c] ;  /* 0x00033c0001177983 */ /* 0x000f220000300800 */
[----:B------:R-:W-:-:S02]  /*474b0*/  IMAD R36, R47, 0x100, R46 ;  /* 0x000001002f247824 */ /* 0x000fc400078e022e */
[----:B------:R-:W-:Y:S01]  /*474c0*/  IMAD R37, R25, 0x100, R24 ;  /* 0x0000010019257824 */ /* 0x000fe200078e0218 */
[----:B------:R-:W2:Y:S01]  /*474d0*/  LDL.LU R4, [R1+0x2834] ;  /* 0x0028340001047983 */ /* 0x000ea20000300800 */
[----:B------:R-:W-:Y:S02]  /*474e0*/  IMAD R30, R27, 0x100, R26 ;  /* 0x000001001b1e7824 */ /* 0x000fe400078e021a */
[----:B------:R-:W-:Y:S01]  /*474f0*/  IMAD R31, R60, 0x100, R61 ;  /* 0x000001003c1f7824 */ /* 0x000fe200078e023d */
[----:B------:R-:W2:Y:S01]  /*47500*/  LDL.LU R5, [R1+0x2830] ;  /* 0x0028300001057983 */ /* 0x000ea20000300800 */
[----:B------:R-:W-:Y:S02]  /*47510*/  F2FP.F16.E4M3.UNPACK_B R36, R36 ;  /* 0x00000024ff24723e */ /* 0x000fe400020006ff */
[----:B------:R-:W-:Y:S01]  /*47520*/  F2FP.F16.E4M3.UNPACK_B R37, R37 ;  /* 0x00000025ff25723e */ /* 0x000fe200020006ff */
[----:B------:R-:W2:Y:S01]  /*47530*/  LDL.LU R6, [R1+0x283c] ;  /* 0x00283c0001067983 */ /* 0x000ea20000300800 */
[----:B------:R-:W-:-:S02]  /*47540*/  F2FP.F16.E4M3.UNPACK_B R38, R30 ;  /* 0x0000001eff26723e */ /* 0x000fc400020006ff */
        /* <DEDUP_REMOVED lines=31> */
[----:B----4-:R-:W-:-:S15]  /*47740*/  HMMA.16816.F32 R20, R36, R2, R20 ;  /* 0x000000022414723c */ /* 0x010fde0000001814 */
[----:B------:R-:W-:-:S08]  /*47750*/  NOP ;  /* 0x0000000000007918 */ /* 0x000fd00000000000 */
        /* <DEDUP_REMOVED lines=31> */
[----:B------:R-:W-:Y:S02]  /*47950*/  IMAD R5, R7, 0x100, R6 ;  /* 0x0000010007057824 */ /* 0x000fe400078e0206 */
[----:B------:R-:W-:Y:S02]  /*47960*/  IMAD R6, R30, 0x100, R31 ;  /* 0x000001001e067824 */ /* 0x000fe400078e021f */
[----:B------:R-:W-:Y:S01]  /*47970*/  IMAD R7, R25, 0x100, R24 ;  /* 0x0000010019077824 */ /* 0x000fe200078e0218 */
        /* <DEDUP_REMOVED lines=8> */
[----:B------:R-:W4:Y:S01]  /*47a00*/  LDL.LU.64 R20, [R1+0x2b30] ;  /* 0x002b300001147983 */ /* 0x000f220000300a00 */
[----:B------:R-:W-:-:S02]  /*47a10*/  F2FP.F16.E4M3.UNPACK_B R4, R4 ;  /* 0x00000004ff04723e */ /* 0x000fc400020006ff */
[----:B------:R-:W-:Y:S02]  /*47a20*/  F2FP.F16.E4M3.UNPACK_B R5, R5 ;  /* 0x00000005ff05723e */ /* 0x000fe400020006ff */
[----:B------:R-:W-:Y:S02]  /*47a30*/  F2FP.F16.E4M3.UNPACK_B R6, R6 ;  /* 0x00000006ff06723e */ /* 0x000fe400020006ff */
[----:B------:R-:W-:Y:S01]  /*47a40*/  F2FP.F16.E4M3.UNPACK_B R7, R7 ;  /* 0x00000007ff07723e */ /* 0x000fe200020006ff */
[----:B------:R-:W-:Y:S06]  /*47a50*/  STL.64 [R1+0xac0], R36 ;  /* 0x000ac02401007387 */ /* 0x000fec0000100a00 */
[C---:B------:R-:W-:Y:S01]  /*47a60*/  HMMA.16816.F32 R56, R4.reuse, R2, R56 ;  /* 0x000000020438723c */ /* 0x040fe20000001838 */
[----:B------:R0:W-:Y:S05]  /*47a70*/  STL.64 [R1+0xac8], R38 ;  /* 0x000ac82601007387 */ /* 0x0001ea0000100a00 */
[C---:B---3--:R-:W-:Y:S06]  /*47a80*/  HMMA.16816.F32 R48, R4.reuse, R28, R48 ;  /* 0x0000001c0430723c */ /* 0x048fec0000001830 */
[----:B0-----:R-:W-:Y:S11]  /*47a90*/  HMMA.16816.F32 R36, R4, R18, R44 ;  /* 0x000000120424723c */ /* 0x001ff6000000182c */
[----:B------:R-:W-:Y:S04]  /*47aa0*/  STL.64 [R1+0xb10], R56 ;  /* 0x000b103801007387 */ /* 0x000fe80000100a00 */
[----:B------:R-:W-:Y:S04]  /*47ab0*/  STL.64 [R1+0xb18], R58 ;  /* 0x000b183a01007387 */ /* 0x000fe80000100a00 */
[----:B------:R-:W-:Y:S04]  /*47ac0*/  STL.64 [R1+0xb00], R48 ;  /* 0x000b003001007387 */ /* 0x000fe80000100a00 */
[----:B------:R-:W-:Y:S04]  /*47ad0*/  STL.64 [R1+0xb08], R50 ;  /* 0x000b083201007387 */ /* 0x000fe80000100a00 */
[----:B------:R-:W-:Y:S04]  /*47ae0*/  STL.64 [R1+0x2af8], R18 ;  /* 0x002af81201007387 */ /* 0x000fe80000100a00 */
[----:B------:R0:W-:Y:S04]  /*47af0*/  STL.64 [R1+0xaf0], R36 ;  /* 0x000af02401007387 */ /* 0x0001e80000100a00 */
[----:B------:R-:W-:Y:S04]  /*47b00*/  STL.64 [R1+0xaf8], R38 ;  /* 0x000af82601007387 */ /* 0x000fe80000100a00 */
[----:B------:R4:W-:Y:S01]  /*47b10*/  STL.64 [R1+0x2af0], R16 ;  /* 0x002af01001007387 */ /* 0x0009e20000100a00 */
[----:B------:R-:W-:-:S02]  /*47b20*/  IMAD R30, R43, 0x100, R42 ;  /* 0x000001002b1e7824 */ /* 0x000fc400078e022a */
[----:B0-----:R-:W-:Y:S01]  /*47b30*/  IMAD R37, R41, 0x100, R40 ;  /* 0x0000010029257824 */ /* 0x001fe200078e0228 */
[C---:B--2---:R-:W-:Y:S06]  /*47b40*/  HMMA.16816.F32 R32, R4.reuse, R16, R32 ;  /* 0x000000100420723c */ /* 0x044fec0000001820 */
[----:B----4-:R-:W-:-:S15]  /*47b50*/  HMMA.16816.F32 R16, R4, R14, R20 ;  /* 0x0000000e0410723c */ /* 0x010fde0000001814 */
[----:B------:R-:W-:-:S02]  /*47b60*/  NOP ;  /* 0x0000000000007918 */ /* 0x000fc40000000000 */
        /* <DEDUP_REMOVED lines=73> */
[----:B------:R-:W-:Y:S01]  /*48000*/  IMAD R31, R60, 0x100, R61 ;  /* 0x000001003c1f7824 */ /* 0x000fe200078e023d */
[----:B------:R-:W-:-:S02]  /*48010*/  F2FP.F16.E4M3.UNPACK_B R38, R30 ;  /* 0x0000001eff26723e */ /* 0x000fc400020006ff */
[----:B------:R-:W2:Y:S04]  /*48020*/  LDL.LU R61, [R1+0x2874] ;  /* 0x00287400013d7983 */ /* 0x000ea80000300800 */
[----:B------:R-:W2:Y:S04]  /*48030*/  LDL.LU R30, [R1+0x288c] ;  /* 0x00288c00011e7983 */ /* 0x000ea80000300800 */
[----:B------:R-:W2:Y:S01]  /*48040*/  LDL.LU R20, [R1+0x2888] ;  /* 0x0028880001147983 */ /* 0x000ea20000300800 */
[----:B------:R-:W-:-:S03]  /*48050*/  F2FP.F16.E4M3.UNPACK_B R36, R36 ;  /* 0x00000024ff24723e */ /* 0x000fc600020006ff */
[----:B------:R-:W2:Y:S01]  /*48060*/  LDL.LU R24, [R1+0x620] ;  /* 0x0006200001187983 */ /* 0x000ea20000300800 */
[----:B------:R-:W-:-:S03]  /*48070*/  F2FP.F16.E4M3.UNPACK_B R37, R37 ;  /* 0x00000025ff25723e */ /* 0x000fc600020006ff */
        /* <DEDUP_REMOVED lines=21> */
[----:B---3--:R-:W-:Y:S06]  /*481d0*/  HMMA.16816.F32 R16, R36, R28, R16 ;  /* 0x0000001c2410723c */ /* 0x008fec0000001810 */
[C---:B----4-:R-:W-:Y:S06]  /*481e0*/  HMMA.16816.F32 R12, R4.reuse, R10, R12 ;  /* 0x0000000a040c723c */ /* 0x050fec000000180c */
[----:B--2---:R-:W-:Y:S06]  /*481f0*/  HMMA.16816.F32 R4, R4, R8, R32 ;  /* 0x000000080404723c */ /* 0x004fec0000001820 */
        /* <DEDUP_REMOVED lines=10> */
[----:B------:R-:W3:Y:S04]  /*482a0*/  LDL.LU R5, [R1+0x287c] ;  /* 0x00287c0001057983 */ /* 0x000ee80000300800 */
[----:B-1----:R-:W3:Y:S04]  /*482b0*/  LDL.LU R6, [R1+0x2878] ;  /* 0x0028780001067983 */ /* 0x002ee80000300800 */
[----:B------:R-:W3:Y:S04]  /*482c0*/  LDL.LU R7, [R1+0x2884] ;  /* 0x0028840001077983 */ /* 0x000ee80000300800 */
        /* <DEDUP_REMOVED lines=19> */
[----:B------:R-:W-:-:S03]  /*48400*/  IMAD R4, R4, 0x100, R61 ;  /* 0x0000010004047824 */ /* 0x000fc600078e023d */
[----:B------:R-:W2:Y:S01]  /*48410*/  LDL.LU R61, [R1+0x2ac8] ;  /* 0x002ac800013d7983 */ /* 0x000ea20000300800 */
        /* <DEDUP_REMOVED lines=16> */
[----:B------:R-:W-:-:S02]  /*48520*/  IMAD R5, R6, 0x100, R5 ;  /* 0x0000010006057824 */ /* 0x000fc400078e0205 */
[----:B------:R-:W-:Y:S02]  /*48530*/  IMAD R6, R31, 0x100, R7 ;  /* 0x000001001f067824 */ /* 0x000fe400078e0207 */
[----:B------:R-:W-:Y:S01]  /*48540*/  IMAD R7, R20, 0x100, R30 ;  /* 0x0000010014077824 */ /* 0x000fe200078e021e */
[----:B------:R-:W-:Y:S01]  /*48550*/  F2FP.F16.E4M3.UNPACK_B R4, R4 ;  /* 0x00000004ff04723e */ /* 0x000fe200020006ff */
[----:B------:R-:W-:Y:S01]  /*48560*/  HMMA.16816.F32 R36, R36, R8, R56 ;  /* 0x000000082424723c */ /* 0x000fe20000001838 */
[----:B------:R-:W-:Y:S02]  /*48570*/  F2FP.F16.E4M3.UNPACK_B R5, R5 ;  /* 0x00000005ff05723e */ /* 0x000fe400020006ff */
[----:B------:R-:W-:Y:S02]  /*48580*/  F2FP.F16.E4M3.UNPACK_B R6, R6 ;  /* 0x00000006ff06723e */ /* 0x000fe400020006ff */
[----:B------:R-:W-:Y:S01]  /*48590*/  F2FP.F16.E4M3.UNPACK_B R7, R7 ;  /* 0x00000007ff07723e */ /* 0x000fe200020006ff */
[----:B------:R-:W-:Y:S04]  /*485a0*/  STL.64 [R1+0x2a90], R10 ;  /* 0x002a900a01007387 */ /* 0x000fe80000100a00 */
[----:B------:R0:W-:Y:S02]  /*485b0*/  STL.64 [R1+0x2a88], R8 ;  /* 0x002a880801007387 */ /* 0x0001e40000100a00 */
[C---:B0-----:R-:W-:Y:S11]  /*485c0*/  HMMA.16816.F32 R8, R4.reuse, R2, R48 ;  /* 0x000000020408723c */ /* 0x041ff60000001830 */
[----:B------:R-:W-:Y:S04]  /*485d0*/  STL.64 [R1+0xa50], R36 ;  /* 0x000a502401007387 */ /* 0x000fe80000100a00 */
[----:B------:R0:W-:Y:S02]  /*485e0*/  STL.64 [R1+0xa58], R38 ;  /* 0x000a582601007387 */ /* 0x0001e40000100a00 */
[----:B0-----:R-:W-:Y:S06]  /*485f0*/  HMMA.16816.F32 R36, R4, R28, R44 ;  /* 0x0000001c0424723c */ /* 0x001fec000000182c */
[----:B------:R-:W-:Y:S04]  /*48600*/  STL.64 [R1+0xa40], R8 ;  /* 0x000a400801007387 */ /* 0x000fe80000100a00 */
[----:B------:R-:W-:-:S13]  /*48610*/  STL.64 [R1+0xa48], R10 ;  /* 0x000a480a01007387 */ /* 0x000fda0000100a00 */
[----:B------:R0:W-:Y:S04]  /*48620*/  STL.64 [R1+0xa30], R36 ;  /* 0x000a302401007387 */ /* 0x0001e80000100a00 */
[----:B------:R-:W-:Y:S04]  /*48630*/  STL.64 [R1+0xa38], R38 ;  /* 0x000a382601007387 */ /* 0x000fe80000100a00 */
[----:B------:R-:W-:Y:S01]  /*48640*/  STL.64 [R1+0x2a50], R18 ;  /* 0x002a501201007387 */ /* 0x000fe20000100a00 */
[----:B0-----:R-:W-:Y:S02]  /*48650*/  IMAD R36, R22, 0x100, R21 ;  /* 0x0000010016247824 */ /* 0x001fe400078e0215 */
[----:B------:R-:W-:Y:S01]  /*48660*/  IMAD R37, R52, 0x100, R23 ;  /* 0x0000010034257824 */ /* 0x000fe200078e0217 */
[C---:B--2---:R-:W-:Y:S06]  /*48670*/  HMMA.16816.F32 R32, R4.reuse, R18, R32 ;  /* 0x000000120420723c */ /* 0x044fec0000001820 */
[----:B---3--:R-:W-:-:S15]  /*48680*/  HMMA.16816.F32 R8, R4, R16, R24 ;  /* 0x000000100408723c */ /* 0x008fde0000001818 */
[----:B------:R-:W-:-:S02]  /*48690*/  NOP ;  /* 0x0000000000007918 */ /* 0x000fc40000000000 */
        /* <DEDUP_REMOVED lines=61> */
[----:B------:R-:W2:Y:S01]  /*48a70*/  LDL.LU R20, [R1+0x1b0] ;  /* 0x0001b00001147983 */ /* 0x000ea20000300800 */
[----:B------:R-:W-:-:S03]  /*48a80*/  IMAD R30, R54, 0x100, R53 ;  /* 0x00000100361e7824 */ /* 0x000fc600078e0235 */
        /* <DEDUP_REMOVED lines=20> */
[----:B------:R-:W3:Y:S01]  /*48bd0*/  LDL.LU R41, [R1+0x124] ;  /* 0x0001240001297983 */ /* 0x000ee20000300800 */
[----:B------:R-:W-:-:S03]  /*48be0*/  F2FP.F16.E4M3.UNPACK_B R38, R30 ;  /* 0x0000001eff26723e */ /* 0x000fc600020006ff */
[----:B------:R-:W3:Y:S04]  /*48bf0*/  LDL.LU R42, [R1+0x128] ;  /* 0x00012800012a7983 */ /* 0x000ee80000300800 */
[----:B------:R-:W3:Y:S04]  /*48c00*/  LDL.LU R43, [R1+0x12c] ;  /* 0x00012c00012b7983 */ /* 0x000ee80000300800 */
[----:B------:R-:W3:Y:S04]  /*48c10*/  LDL.LU R55, [R1+0x28d4] ;  /* 0x0028d40001377983 */ /* 0x000ee80000300800 */
[----:B------:R-:W3:Y:S04]  /*48c20*/  LDL.LU R60, [R1+0x28d0] ;  /* 0x0028d000013c7983 */ /* 0x000ee80000300800 */
[----:B------:R-:W3:Y:S01]  /*48c30*/  LDL.LU R30, [R1+0x28c4] ;  /* 0x0028c400011e7983 */ /* 0x000ee20000300800 */
[----:B----4-:R-:W-:-:S15]  /*48c40*/  HMMA.16816.F32 R8, R4, R12, R8 ;  /* 0x0000000c0408723c */ /* 0x010fde0000001808 */
[----:B------:R-:W-:-:S08]  /*48c50*/  NOP ;  /* 0x0000000000007918 */ /* 0x000fd00000000000 */
[----:B------:R-:W-:Y:S04]  /*48c60*/  STL.64 [R1+0x620], R8 ;  /* 0x0006200801007387 */ /* 0x000fe80000100a00 */
[----:B------:R0:W-:Y:S04]  /*48c70*/  STL.64 [R1+0x628], R10 ;  /* 0x0006280a01007387 */ /* 0x0001e80000100a00 */
[----:B0-----:R-:W3:Y:S04]  /*48c80*/  LDL.LU.64 R10, [R1+0x2a90] ;  /* 0x002a9000010a7983 */ /* 0x001ee80000300a00 */
[----:B------:R-:W4:Y:S01]  /*48c90*/  LDL.LU.64 R8, [R1+0x2a88] ;  /* 0x002a880001087983 */ /* 0x000f220000300a00 */
[----:B------:R-:W-:-:S02]  /*48ca0*/  F2FP.F16.E4M3.UNPACK_B R36, R36 ;  /* 0x00000024ff24723e */ /* 0x000fc400020006ff */
[----:B------:R-:W-:Y:S02]  /*48cb0*/  F2FP.F16.E4M3.UNPACK_B R37, R37 ;  /* 0x00000025ff25723e */ /* 0x000fe400020006ff */
[----:B------:R-:W-:Y:S02]  /*48cc0*/  F2FP.F16.E4M3.UNPACK_B R39, R31 ;  /* 0x0000001fff27723e */ /* 0x000fe400020006ff */
[----:B------:R-:W4:Y:S05]  /*48cd0*/  LDL.LU R31, [R1+0x28b8] ;  /* 0x0028b800011f7983 */ /* 0x000f2a0000300800 */
[C---:B--2---:R-:W-:Y:S06]  /*48ce0*/  HMMA.16816.F32 R20, R36.reuse, R2, R20 ;  /* 0x000000022414723c */ /* 0x044fec0000001814 */
[----:B------:R-:W-:Y:S06]  /*48cf0*/  HMMA.16816.F32 R16, R36, R28, R16 ;  /* 0x0000001c2410723c */ /* 0x000fec0000001810 */
[C---:B---3--:R-:W-:Y:S06]  /*48d00*/  HMMA.16816.F32 R44, R4.reuse, R10, R44 ;  /* 0x0000000a042c723c */ /* 0x048fec000000182c */
        /* <DEDUP_REMOVED lines=22> */
[C---:B---3--:R-:W-:Y:S06]  /*48e70*/  HMMA.16816.F32 R24, R36.reuse, R16, R24 ;  /* 0x000000102418723c */ /* 0x048fec0000001818 */
[C---:B----4-:R-:W-:Y:S11]  /*48e80*/  HMMA.16816.F32 R20, R36.reuse, R14, R20 ;  /* 0x0000000e2414723c */ /* 0x050ff60000001814 */
        /* <DEDUP_REMOVED lines=29> */
[C---:B0-----:R-:W-:Y:S06]  /*49060*/  HMMA.16816.F32 R8, R4.reuse, R2, R32 ;  /* 0x000000020408723c */ /* 0x041fec0000001820 */
[C---:B---3--:R-:W-:Y:S11]  /*49070*/  HMMA.16816.F32 R24, R4.reuse, R28, R24 ;  /* 0x0000001c0418723c */ /* 0x048ff60000001818 */
[----:B------:R-:W-:Y:S04]  /*49080*/  STL.64 [R1+0x900], R36 ;  /* 0x0009002401007387 */ /* 0x000fe80000100a00 */
[----:B------:R-:W-:Y:S04]  /*49090*/  STL.64 [R1+0x908], R38 ;  /* 0x0009082601007387 */ /* 0x000fe80000100a00 */
[----:B------:R-:W-:Y:S04]  /*490a0*/  STL.64 [R1+0x8f0], R8 ;  /* 0x0008f00801007387 */ /* 0x000fe80000100a00 */
[----:B------:R0:W-:Y:S01]  /*490b0*/  STL.64 [R1+0x8f8], R10 ;  /* 0x0008f80a01007387 */ /* 0x0001e20000100a00 */
[C---:B----4-:R-:W-:Y:S06]  /*490c0*/  HMMA.16816.F32 R20, R4.reuse, R18, R20 ;  /* 0x000000120414723c */ /* 0x050fec0000001814 */
[----:B0-----:R-:W-:Y:S01]  /*490d0*/  HMMA.16816.F32 R8, R4, R16, R40 ;  /* 0x000000100408723c */ /* 0x001fe20000001828 */
[----:B------:R-:W-:Y:S04]  /*490e0*/  STL.64 [R1+0x8e0], R24 ;  /* 0x0008e01801007387 */ /* 0x000fe80000100a00 */
[----:B------:R-:W-:Y:S04]  /*490f0*/  STL.64 [R1+0x8e8], R26 ;  /* 0x0008e81a01007387 */ /* 0x000fe80000100a00 */
[----:B------:R-:W-:Y:S08]  /*49100*/  STL.64 [R1+0x29b8], R18 ;  /* 0x0029b81201007387 */ /* 0x000ff00000100a00 */
[----:B------:R0:W-:Y:S04]  /*49110*/  STL.64 [R1+0x8d0], R20 ;  /* 0x0008d01401007387 */ /* 0x0001e80000100a00 */
[----:B------:R1:W-:Y:S04]  /*49120*/  STL.64 [R1+0x8d8], R22 ;  /* 0x0008d81601007387 */ /* 0x0003e80000100a00 */
        /* <DEDUP_REMOVED lines=11> */
[----:B-1----:R-:W4:Y:S04]  /*491e0*/  LDL.LU R22, [R1+0xa8] ;  /* 0x0000a80001167983 */ /* 0x002f280000300800 */
        /* <DEDUP_REMOVED lines=87> */
[C---:B------:R-:W-:Y:S06]  /*49760*/  HMMA.16816.F32 R20, R36.reuse, R2, R20 ;  /* 0x000000022414723c */ /* 0x040fec0000001814 */
[----:B---3--:R-:W-:Y:S06]  /*49770*/  HMMA.16816.F32 R16, R36, R28, R16 ;  /* 0x0000001c2410723c */ /* 0x008fec0000001810 */
[C---:B----4-:R-:W-:Y:S06]  /*49780*/  HMMA.16816.F32 R40, R4.reuse, R10, R40 ;  /* 0x0000000a0428723c */ /* 0x050fec0000001828 */
[----:B--2---:R-:W-:-:S15]  /*49790*/  HMMA.16816.F32 R4, R4, R8, R48 ;  /* 0x000000080404723c */ /* 0x004fde0000001830 */
        /* <DEDUP_REMOVED lines=21> */
[----:B--2---:R-:W-:-:S15]  /*498f0*/  HMMA.16816.F32 R40, R36, R18, R40 ;  /* 0x000000122428723c */ /* 0x004fde0000001828 */
[----:B------:R-:W-:-:S08]  /*49900*/  NOP ;  /* 0x0000000000007918 */ /* 0x000fd00000000000 */
[----:B------:R-:W-:Y:S04]  /*49910*/  STL.64 [R1+0x870], R40 ;  /* 0x0008702801007387 */ /* 0x000fe80000100a00 */
[----:B------:R0:W-:Y:S04]  /*49920*/  STL.64 [R1+0x878], R42 ;  /* 0x0008782a01007387 */ /* 0x0001e80000100a00 */
[----:B0-----:R-:W2:Y:S04]  /*49930*/  LDL.LU.64 R42, [R1+0x29a8] ;  /* 0x0029a800012a7983 */ /* 0x001ea80000300a00 */
[----:B------:R-:W2:Y:S01]  /*49940*/  LDL.LU.64 R40, [R1+0x29a0] ;  /* 0x0029a00001287983 */ /* 0x000ea20000300a00 */
[C---:B----4-:R-:W-:Y:S06]  /*49950*/  HMMA.16816.F32 R4, R36.reuse, R16, R4 ;  /* 0x000000102404723c */ /* 0x050fec0000001804 */
[C---:B---3--:R-:W-:Y:S06]  /*49960*/  HMMA.16816.F32 R48, R36.reuse, R14, R48 ;  /* 0x0000000e2430723c */ /* 0x048fec0000001830 */
[C---:B------:R-:W-:Y:S11]  /*49970*/  HMMA.16816.F32 R32, R36.reuse, R12, R32 ;  /* 0x0000000c2420723c */ /* 0x040ff60000001820 */
[----:B------:R0:W-:Y:S04]  /*49980*/  STL.64 [R1+0x860], R4 ;  /* 0x0008600401007387 */ /* 0x0001e80000100a00 */
[----:B------:R-:W-:Y:S04]  /*49990*/  STL.64 [R1+0x868], R6 ;  /* 0x0008680601007387 */ /* 0x000fe80000100a00 */
[----:B------:R-:W-:Y:S04]  /*499a0*/  STL.64 [R1+0x850], R48 ;  /* 0x0008503001007387 */ /* 0x000fe80000100a00 */
[----:B------:R-:W-:Y:S04]  /*499b0*/  STL.64 [R1+0x858], R50 ;  /* 0x0008583201007387 */ /* 0x000fe80000100a00 */
[----:B------:R-:W-:Y:S04]  /*499c0*/  STL.64 [R1+0x2998], R14 ;  /* 0x0029980e01007387 */ /* 0x000fe80000100a00 */
[----:B------:R1:W-:Y:S01]  /*499d0*/  STL.64 [R1+0x2990], R12 ;  /* 0x0029900c01007387 */ /* 0x0003e20000100a00 */
[----:B0-----:R-:W-:Y:S01]  /*499e0*/  IMAD R4, R57, 0x100, R56 ;  /* 0x0000010039047824 */ /* 0x001fe200078e0238 */
[----:B-1----:R-:W-:Y:S01]  /*499f0*/  HMMA.16816.F32 R12, R36, R10, R24 ;  /* 0x0000000a240c723c */ /* 0x002fe20000001818 */
[----:B------:R-:W-:-:S02]  /*49a00*/  IMAD R5, R59, 0x100, R58 ;  /* 0x000001003b057824 */ /* 0x000fc400078e023a */
[----:B------:R-:W-:Y:S02]  /*49a10*/  IMAD R6, R45, 0x100, R44 ;  /* 0x000001002d067824 */ /* 0x000fe400078e022c */
[----:B------:R-:W-:Y:S01]  /*49a20*/  IMAD R7, R47, 0x100, R46 ;  /* 0x000001002f077824 */ /* 0x000fe200078e022e */
[----:B------:R-:W-:Y:S02]  /*49a30*/  F2FP.F16.E4M3.UNPACK_B R4, R4 ;  /* 0x00000004ff04723e */ /* 0x000fe400020006ff */
[----:B------:R-:W-:Y:S02]  /*49a40*/  F2FP.F16.E4M3.UNPACK_B R5, R5 ;  /* 0x00000005ff05723e */ /* 0x000fe400020006ff */
[----:B------:R-:W-:Y:S02]  /*49a50*/  F2FP.F16.E4M3.UNPACK_B R6, R6 ;  /* 0x00000006ff06723e */ /* 0x000fe400020006ff */
[----:B------:R-:W-:Y:S01]  /*49a60*/  F2FP.F16.E4M3.UNPACK_B R7, R7 ;  /* 0x00000007ff07723e */ /* 0x000fe200020006ff */
[----:B------:R-:W-:Y:S01]  /*49a70*/  HMMA.16816.F32 R24, R36, R8, R20 ;  /* 0x000000082418723c */ /* 0x000fe20000001814 */
[----:B------:R-:W-:Y:S04]  /*49a80*/  STL.64 [R1+0x5c0], R32 ;  /* 0x0005c02001007387 */ /* 0x000fe80000100a00 */
[----:B------:R-:W-:Y:S05]  /*49a90*/  STL.64 [R1+0x5c8], R34 ;  /* 0x0005c82201007387 */ /* 0x000fea0000100a00 */
[----:B------:R-:W-:Y:S04]  /*49aa0*/  STL.64 [R1+0x5b0], R12 ;  /* 0x0005b00c01007387 */ /* 0x000fe80000100a00 */
[----:B------:R0:W-:Y:S02]  /*49ab0*/  STL.64 [R1+0x5b8], R14 ;  /* 0x0005b80e01007387 */ /* 0x0001e40000100a00 */
[C---:B0-----:R-:W-:Y:S07]  /*49ac0*/  HMMA.16816.F32 R12, R4.reuse, R28, R52 ;  /* 0x0000001c040c723c */ /* 0x041fee0000001834 */
[----:B------:R-:W-:Y:S04]  /*49ad0*/  STL.64 [R1+0x840], R24 ;  /* 0x0008401801007387 */ /* 0x000fe80000100a00 */
[----:B------:R-:W-:Y:S04]  /*49ae0*/  STL.64 [R1+0x848], R26 ;  /* 0x0008481a01007387 */ /* 0x000fe80000100a00 */
[----:B------:R-:W3:Y:S01]  /*49af0*/  LDL.LU R48, [R1+0x60] ;  /* 0x0000600001307983 */ /* 0x000ee20000300800 */
[----:B--2---:R-:W-:-:S15]  /*49b00*/  HMMA.16816.F32 R20, R4, R2, R40 ;  /* 0x000000020414723c */ /* 0x004fde0000001828 */
[----:B------:R-:W-:-:S08]  /*49b10*/  NOP ;  /* 0x0000000000007918 */ /* 0x000fd00000000000 */
[----:B------:R-:W-:Y:S04]  /*49b20*/  STL.64 [R1+0x830], R20 ;  /* 0x0008301401007387 */ /* 0x000fe80000100a00 */
[----:B------:R-:W-:Y:S04]  /*49b30*/  STL.64 [R1+0x838], R22 ;  /* 0x0008381601007387 */ /* 0x000fe80000100a00 */
[----:B------:R0:W-:Y:S04]  /*49b40*/  STL.64 [R1+0x820], R12 ;  /* 0x0008200c01007387 */ /* 0x0001e80000100a00 */
[----:B------:R1:W-:Y:S04]  /*49b50*/  STL.64 [R1+0x828], R14 ;  /* 0x0008280e01007387 */ /* 0x0003e80000100a00 */
[----:B------:R-:W3:Y:S04]  /*49b60*/  LDL.LU R49, [R1+0x64] ;  /* 0x0000640001317983 */ /* 0x000ee80000300800 */
[----:B------:R-:W3:Y:S04]  /*49b70*/  LDL.LU R50, [R1+0x68] ;  /* 0x0000680001327983 */ /* 0x000ee80000300800 */
[----:B------:R-:W3:Y:S04]  /*49b80*/  LDL.LU R51, [R1+0x6c] ;  /* 0x00006c0001337983 */ /* 0x000ee80000300800 */
[----:B0-----:R-:W2:Y:S04]  /*49b90*/  LDL.LU R12, [R1+0x70] ;  /* 0x00007000010c7983 */ /* 0x001ea80000300800 */
[----:B------:R-:W2:Y:S04]  /*49ba0*/  LDL.LU R13, [R1+0x74] ;  /* 0x00007400010d7983 */ /* 0x000ea80000300800 */
[----:B-1----:R-:W2:Y:S01]  /*49bb0*/  LDL.LU R14, [R1+0x78] ;  /* 0x00007800010e7983 */ /* 0x002ea20000300800 */
[----:B------:R-:W-:-:S03]  /*49bc0*/  IMAD.MOV.U32 R15, RZ, RZ, R60 ;  /* 0x000000ffff0f7224 */ /* 0x000fc600078e003c */
[----:B------:R-:W4:Y:S04]  /*49bd0*/  LDL.LU R45, [R1+0x2914] ;  /* 0x00291400012d7983 */ /* 0x000f280000300800 */
[----:B------:R-:W4:Y:S01]  /*49be0*/  LDL.LU R60, [R1+0x2910] ;  /* 0x00291000013c7983 */ /* 0x000f220000300800 */
[----:B------:R-:W-:-:S03]  /*49bf0*/  IMAD.MOV.U32 R23, RZ, RZ, R61 ;  /* 0x000000ffff177224 */ /* 0x000fc600078e003d */
        /* <DEDUP_REMOVED lines=29> */
[----:B--2---:R-:W-:-:S15]  /*49dd0*/  HMMA.16816.F32 R12, R4, R18, R12 ;  /* 0x00000012040c723c */ /* 0x004fde000000180c */
[----:B------:R-:W-:-:S08]  /*49de0*/  NOP ;  /* 0x0000000000007918 */ /* 0x000fd00000000000 */
[----:B------:R-:W-:Y:S04]  /*49df0*/  STL.64 [R1+0x810], R12 ;  /* 0x0008100c01007387 */ /* 0x000fe80000100a00 */
[----:B------:R0:W-:Y:S04]  /*49e00*/  STL.64 [R1+0x818], R14 ;  /* 0x0008180e01007387 */ /* 0x0001e80000100a00 */
[----:B0-----:R-:W2:Y:S04]  /*49e10*/  LDL.LU.64 R14, [R1+0x2998] ;  /* 0x00299800010e7983 */ /* 0x001ea80000300a00 */
[----:B------:R-:W2:Y:S01]  /*49e20*/  LDL.LU.64 R12, [R1+0x2990] ;  /* 0x00299000010c7983 */ /* 0x000ea20000300a00 */
[----:B---3--:R-:W-:Y:S03]  /*49e30*/  HMMA.16816.F32 R48, R4, R16, R48 ;  /* 0x000000100430723c */ /* 0x008fe60000001830 */
[----:B------:R-:W3:Y:S01]  /*49e40*/  LDL.LU R59, [R1+0x118c] ;  /* 0x00118c00013b7983 */ /* 0x000ee20000300800 */
[----:B----4-:R-:W-:-:S02]  /*49e50*/  IMAD R31, R60, 0x100, R45 ;  /* 0x000001003c1f7824 */ /* 0x010fc400078e022d */
[----:B------:R-:W-:-:S15]  /*49e60*/  IMAD R30, R61, 0x100, R46 ;  /* 0x000001003d1e7824 */ /* 0x000fde00078e022e */
[----:B------:R-:W-:-:S02]  /*49e70*/  NOP ;  /* 0x0000000000007918 */ /* 0x000fc40000000000 */
[----:B------:R0:W-:Y:S04]  /*49e80*/  STL.64 [R1+0x800], R48 ;  /* 0x0008003001007387 */ /* 0x0001e80000100a00 */
[----:B------:R1:W-:Y:S04]  /*49e90*/  STL.64 [R1+0x808], R50 ;  /* 0x0008083201007387 */ /* 0x0003e80000100a00 */
[----:B0-----:R-:W4:Y:S04]  /*49ea0*/  LDL.LU R48, [R1+0xec4] ;  /* 0x000ec40001307983 */ /* 0x001f280000300800 */
[----:B------:R-:W4:Y:S04]  /*49eb0*/  LDL.LU R49, [R1+0xecc] ;  /* 0x000ecc0001317983 */ /* 0x000f280000300800 */
[----:B-1----:R-:W4:Y:S04]  /*49ec0*/  LDL.LU R50, [R1+0xed4] ;  /* 0x000ed40001327983 */ /* 0x002f280000300800 */
[----:B------:R-:W4:Y:S04]  /*49ed0*/  LDL.LU R60, [R1+0xedc] ;  /* 0x000edc00013c7983 */ /* 0x000f280000300800 */
[----:B------:R-:W4:Y:S04]  /*49ee0*/  LDL.LU R51, [R1+0xee4] ;  /* 0x000ee40001337983 */ /* 0x000f280000300800 */
[----:B------:R-:W4:Y:S04]  /*49ef0*/  LDL.LU R44, [R1+0xeec] ;  /* 0x000eec00012c7983 */ /* 0x000f280000300800 */
[----:B------:R-:W4:Y:S01]  /*49f00*/  LDL.LU R45, [R1+0xec0] ;  /* 0x000ec000012d7983 */ /* 0x000f220000300800 */
[C---:B------:R-:W-:Y:S03]  /*49f10*/  HMMA.16816.F32 R24, R4.reuse, R10, R24 ;  /* 0x0000000a0418723c */ /* 0x040fe60000001818 */
[----:B------:R-:W4:Y:S04]  /*49f20*/  LDL.LU R46, [R1+0xef4] ;  /* 0x000ef400012e7983 */ /* 0x000f280000300800 */
[----:B------:R-:W4:Y:S01]  /*49f30*/  LDL.LU R61, [R1+0xec8] ;  /* 0x000ec800013d7983 */ /* 0x000f220000300800 */
[C---:B--2---:R-:W-:Y:S06]  /*49f40*/  HMMA.16816.F32 R36, R4.reuse, R14, R36 ;  /* 0x0000000e0424723c */ /* 0x044fec0000001824 */
[C---:B------:R-:W-:Y:S06]  /*49f50*/  HMMA.16816.F32 R32, R4.reuse, R12, R32 ;  /* 0x0000000c0420723c */ /* 0x040fec0000001820 */
[----:B------:R-:W-:Y:S11]  /*49f60*/  HMMA.16816.F32 R4, R4, R8, R20 ;  /* 0x000000080404723c */ /* 0x000ff60000001814 */
[----:B------:R-:W-:Y:S04]  /*49f70*/  STL.64 [R1+0x7f0], R36 ;  /* 0x0007f02401007387 */ /* 0x000fe80000100a00 */
[----:B------:R0:W-:Y:S02]  /*49f80*/  STL.64 [R1+0x7f8], R38 ;  /* 0x0007f82601007387 */ /* 0x0001e40000100a00 */
[----:B0-----:R-:W-:-:S02]  /*49f90*/  IMAD R38, R57, 0x100, R56 ;  /* 0x0000010039267824 */ /* 0x001fc400078e0238 */
[----:B------:R-:W-:Y:S01]  /*49fa0*/  IMAD R39, R47, 0x100, R58 ;  /* 0x000001002f277824 */ /* 0x000fe200078e023a */
[----:B------:R-:W-:Y:S02]  /*49fb0*/  F2FP.F16.E4M3.UNPACK_B R36, R31 ;  /* 0x0000001fff24723e */ /* 0x000fe400020006ff */
[----:B------:R-:W-:Y:S01]  /*49fc0*/  F2FP.F16.E4M3.UNPACK_B R37, R30 ;  /* 0x0000001eff25723e */ /* 0x000fe200020006ff */
[----:B------:R-:W-:Y:S01]  /*49fd0*/  STL.64 [R1+0x5a0], R32 ;  /* 0x0005a02001007387 */ /* 0x000fe20000100a00 */
[----:B------:R-:W-:Y:S01]  /*49fe0*/  F2FP.F16.E4M3.UNPACK_B R38, R38 ;  /* 0x00000026ff26723e */ /* 0x000fe200020006ff */
[----:B---3--:R-:W-:Y:S01]  /*49ff0*/  VIADD R59, R59, 0x1 ;  /* 0x000000013b3b7836 */ /* 0x008fe20000000000 */
[----:B------:R-:W-:Y:S01]  /*4a000*/  F2FP.F16.E4M3.UNPACK_B R39, R39 ;  /* 0x00000027ff27723e */ /* 0x000fe200020006ff */
[----:B------:R-:W0:Y:S06]  /*4a010*/  LDC R58, c[0x0][0x230] ;  /* 0x00008c00ff3a7b82 */ /* 0x000e2c0000000800 */
[----:B------:R-:W-:Y:S01]  /*4a020*/  HMMA.16816.F32 R40, R36, R2, R40 ;  /* 0x000000022428723c */ /* 0x000fe20000001828 */
[----:B------:R1:W-:Y:S04]  /*4a030*/  STL.64 [R1+0x5a8], R34 ;  /* 0x0005a82201007387 */ /* 0x0003e80000100a00 */
[----:B-1----:R-:W2:Y:S04]  /*4a040*/  LDL.LU.64 R34, [R1+0x2988] ;  /* 0x0029880001227983 */ /* 0x002ea80000300a00 */
[----:B------:R-:W2:Y:S04]  /*4a050*/  LDL.LU.64 R32, [R1+0x2980] ;  /* 0x0029800001207983 */ /* 0x000ea80000300a00 */
[----:B------:R-:W-:Y:S04]  /*4a060*/  STL.64 [R1+0x590], R24 ;  /* 0x0005901801007387 */ /* 0x000fe80000100a00 */
[----:B------:R1:W-:Y:S04]  /*4a070*/  STL.64 [R1+0x598], R26 ;  /* 0x0005981a01007387 */ /* 0x0003e80000100a00 */
[----:B-1----:R-:W3:Y:S04]  /*4a080*/  LDL.LU.64 R26, [R1+0x2978] ;  /* 0x00297800011a7983 */ /* 0x002ee80000300a00 */
[----:B------:R-:W3:Y:S04]  /*4a090*/  LDL.LU.64 R24, [R1+0x2970] ;  /* 0x0029700001187983 */ /* 0x000ee80000300a00 */
[----:B------:R-:W2:Y:S04]  /*4a0a0*/  LDL.LU.64 R22, [R1+0x2968] ;  /* 0x0029680001167983 */ /* 0x000ea80000300a00 */
[----:B------:R-:W2:Y:S04]  /*4a0b0*/  LDL.LU.64 R20, [R1+0x2960] ;  /* 0x0029600001147983 */ /* 0x000ea80000300a00 */
[----:B------:R1:W-:Y:S04]  /*4a0c0*/  STL.64 [R1+0x7e0], R4 ;  /* 0x0007e00401007387 */ /* 0x0003e80000100a00 */
[----:B------:R4:W-:Y:S04]  /*4a0d0*/  STL.64 [R1+0x7e8], R6 ;  /* 0x0007e80601007387 */ /* 0x0009e80000100a00 */
[----:B-1----:R-:W3:Y:S04]  /*4a0e0*/  LDL.LU R4, [R1] ;  /* 0x0000000001047983 */ /* 0x002ee80000300800 */
[----:B------:R-:W3:Y:S01]  /*4a0f0*/  LDL.LU R5, [R1+0x4] ;  /* 0x0000040001057983 */ /* 0x000ee20000300800 */
[----:B----4-:R-:W-:-:S03]  /*4a100*/  IMAD.MOV.U32 R7, RZ, RZ, R0 ;  /* 0x000000ffff077224 */ /* 0x010fc600078e0000 */
[----:B------:R-:W3:Y:S04]  /*4a110*/  LDL.LU R6, [R1+0x8] ;  /* 0x0000080001067983 */ /* 0x000ee80000300800 */
[----:B------:R1:W5:Y:S04]  /*4a120*/  LDL.LU R0, [R1+0x2958] ;  /* 0x0029580001007983 */ /* 0x0003680000300800 */
[----:B------:R-:W4:Y:S01]  /*4a130*/  LDL.LU R47, [R1+0xefc] ;  /* 0x000efc00012f7983 */ /* 0x000f220000300800 */
[----:B------:R-:W-:Y:S03]  /*4a140*/  HMMA.16816.F32 R28, R36, R28, R52 ;  /* 0x0000001c241c723c */ /* 0x000fe60000001834 */
[----:B------:R-:W-:Y:S04]  /*4a150*/  STL.64 [R1+0x7d0], R40 ;  /* 0x0007d02801007387 */ /* 0x000fe80000100a00 */
[----:B------:R0:W-:Y:S04]  /*4a160*/  STL.64 [R1+0x7d8], R42 ;  /* 0x0007d82a01007387 */ /* 0x0001e80000100a00 */
[----:B0-----:R-:W2:Y:S04]  /*4a170*/  LDL.LU.64 R42, [R1+0x2950] ;  /* 0x00295000012a7983 */ /* 0x001ea80000300a00 */
[----:B------:R-:W2:Y:S04]  /*4a180*/  LDL.LU.64 R40, [R1+0x2948] ;  /* 0x0029480001287983 */ /* 0x000ea80000300a00 */
[----:B------:R-:W4:Y:S04]  /*4a190*/  LDL.LU.64 R54, [R1+0x2940] ;  /* 0x0029400001367983 */ /* 0x000f280000300a00 */
[----:B------:R-:W4:Y:S04]  /*4a1a0*/  LDL.LU.64 R52, [R1+0x2938] ;  /* 0x0029380001347983 */ /* 0x000f280000300a00 */
[----:B------:R-:W-:Y:S04]  /*4a1b0*/  STL.64 [R1+0x7c0], R28 ;  /* 0x0007c01c01007387 */ /* 0x000fe80000100a00 */
[----:B------:R3:W-:Y:S01]  /*4a1c0*/  STL.64 [R1+0x7c8], R30 ;  /* 0x0007c81e01007387 */ /* 0x0007e20000100a00 */
[----:B------:R-:W-:-:S02]  /*4a1d0*/  IADD3 R48, P2, R48, UR7, RZ ;  /* 0x0000000730307c10 */ /* 0x000fc4000ff5e0ff */
[----:B------:R-:W-:Y:S02]  /*4a1e0*/  IADD3 R60, P5, R60, UR7, RZ ;  /* 0x000000073c3c7c10 */ /* 0x000fe4000ffbe0ff */
[----:B------:R-:W-:Y:S02]  /*4a1f0*/  IADD3 R49, P3, R49, UR7, RZ ;  /* 0x0000000731317c10 */ /* 0x000fe4000ff7e0ff */
[----:B------:R-:W-:Y:S02]  /*4a200*/  IADD3 R50, P4, R50, UR7, RZ ;  /* 0x0000000732327c10 */ /* 0x000fe4000ff9e0ff */
[----:B------:R-:W-:Y:S02]  /*4a210*/  IADD3 R51, P6, R51, UR7, RZ ;  /* 0x0000000733337c10 */ /* 0x000fe4000ffde0ff */
[----:B------:R-:W-:Y:S02]  /*4a220*/  IADD3 R44, P1, R44, UR7, RZ ;  /* 0x000000072c2c7c10 */ /* 0x000fe4000ff3e0ff */
[----:B------:R-:W-:-:S02]  /*4a230*/  IADD3.X R45, R45, UR23, RZ, P2, !PT ;  /* 0x000000172d2d7c10 */ /* 0x000fc400097fe4ff */
[----:B------:R-:W-:Y:S02]  /*4a240*/  IADD3 R46, P2, R46, UR7, RZ ;  /* 0x000000072e2e7c10 */ /* 0x000fe4000ff5e0ff */
[----:B------:R-:W-:Y:S01]  /*4a250*/  IADD3.X R61, R61, UR23, RZ, P3, !PT ;  /* 0x000000173d3d7c10 */ /* 0x000fe20009ffe4ff */
[C---:B---3--:R-:W-:Y:S06]  /*4a260*/  HMMA.16816.F32 R28, R36.reuse, R18, R4 ;  /* 0x00000012241c723c */ /* 0x048fec0000001804 */
[----:B----4-:R-:W-:-:S15]  /*4a270*/  HMMA.16816.F32 R4, R36, R16, R52 ;  /* 0x000000102404723c */ /* 0x010fde0000001834 */
[----:B------:R-:W-:-:S02]  /*4a280*/  NOP ;  /* 0x0000000000007918 */ /* 0x000fc40000000000 */
[----:B------:R-:W-:Y:S04]  /*4a290*/  STL.64 [R1+0x7b0], R28 ;  /* 0x0007b01c01007387 */ /* 0x000fe80000100a00 */
[----:B------:R-:W-:Y:S01]  /*4a2a0*/  STL.64 [R1+0x7b8], R30 ;  /* 0x0007b81e01007387 */ /* 0x000fe20000100a00 */
[C---:B--2---:R-:W-:Y:S06]  /*4a2b0*/  HMMA.16816.F32 R16, R36.reuse, R14, R40 ;  /* 0x0000000e2410723c */ /* 0x044fec0000001828 */
[C---:B------:R-:W-:Y:S01]  /*4a2c0*/  HMMA.16816.F32 R12, R36.reuse, R12, R20 ;  /* 0x0000000c240c723c */ /* 0x040fe20000001814 */
[----:B------:R-:W-:Y:S04]  /*4a2d0*/  STL.64 [R1+0x7a0], R4 ;  /* 0x0007a00401007387 */ /* 0x000fe80000100a00 */
[----:B------:R0:W-:Y:S02]  /*4a2e0*/  STL.64 [R1+0x7a8], R6 ;  /* 0x0007a80601007387 */ /* 0x0001e40000100a00 */
[C---:B0-----:R-:W-:Y:S10]  /*4a2f0*/  HMMA.16816.F32 R4, R36.reuse, R10, R24 ;  /* 0x0000000a2404723c */ /* 0x041ff40000001818 */
[----:B------:R-:W-:Y:S04]  /*4a300*/  STL.64 [R1+0x790], R16 ;  /* 0x0007901001007387 */ /* 0x000fe80000100a00 */
[----:B------:R-:W-:Y:S04]  /*4a310*/  STL.64 [R1+0x798], R18 ;  /* 0x0007981201007387 */ /* 0x000fe80000100a00 */
[----:B------:R-:W-:Y:S04]  /*4a320*/  STL.64 [R1+0x780], R12 ;  /* 0x0007800c01007387 */ /* 0x000fe80000100a00 */
[----:B------:R-:W-:Y:S04]  /*4a330*/  STL.64 [R1+0x788], R14 ;  /* 0x0007880e01007387 */ /* 0x000fe80000100a00 */
[----:B------:R-:W-:Y:S04]  /*4a340*/  STL.64 [R1+0x770], R4 ;  /* 0x0007700401007387 */ /* 0x000fe80000100a00 */
[----:B------:R0:W-:Y:S02]  /*4a350*/  STL.64 [R1+0x778], R6 ;  /* 0x0007780601007387 */ /* 0x0001e40000100a00 */
[----:B0-----:R-:W-:Y:S02]  /*4a360*/  HMMA.16816.F32 R4, R36, R8, R32 ;  /* 0x000000082404723c */ /* 0x001fe40000001820 */
[----:B------:R-:W-:-:S15]  /*4a370*/  STL [R1+0x118c], R59 ;  /* 0x00118c3b01007387 */ /* 0x000fde0000100800 */
[----:B------:R-:W-:-:S06]  /*4a380*/  NOP ;  /* 0x0000000000007918 */ /* 0x000fcc0000000000 */
[----:B------:R-:W-:Y:S04]  /*4a390*/  STL.64 [R1+0x580], R4 ;  /* 0x0005800401007387 */ /* 0x000fe80000100a00 */
[----:B------:R-:W-:Y:S04]  /*4a3a0*/  STL.64 [R1+0x588], R6 ;  /* 0x0005880601007387 */ /* 0x000fe80000100a00 */
[----:B------:R-:W-:Y:S04]  /*4a3b0*/  STL [R1+0xec4], R48 ;  /* 0x000ec43001007387 */ /* 0x000fe80000100800 */
[----:B------:R0:W-:Y:S04]  /*4a3c0*/  STL [R1+0xedc], R60 ;  /* 0x000edc3c01007387 */ /* 0x0001e80000100800 */
[----:B------:R-:W-:Y:S04]  /*4a3d0*/  STL [R1+0xecc], R49 ;  /* 0x000ecc3101007387 */ /* 0x000fe80000100800 */
[----:B0-----:R-:W2:Y:S04]  /*4a3e0*/  LDL.LU R60, [R1+0xed0] ;  /* 0x000ed000013c7983 */ /* 0x001ea80000300800 */
[----:B------:R-:W-:Y:S04]  /*4a3f0*/  STL [R1+0xed4], R50 ;  /* 0x000ed43201007387 */ /* 0x000fe80000100800 */
[----:B------:R-:W-:Y:S04]  /*4a400*/  STL [R1+0xee4], R51 ;  /* 0x000ee43301007387 */ /* 0x000fe80000100800 */
[----:B------:R-:W-:Y:S04]  /*4a410*/  STL [R1+0xeec], R44 ;  /* 0x000eec2c01007387 */ /* 0x000fe80000100800 */
[----:B------:R-:W3:Y:S04]  /*4a420*/  LDL.LU R53, [R1+0x2284] ;  /* 0x0022840001357983 */ /* 0x000ee80000300800 */
[----:B------:R-:W-:Y:S04]  /*4a430*/  STL [R1+0xec0], R45 ;  /* 0x000ec02d01007387 */ /* 0x000fe80000100800 */
[----:B------:R-:W4:Y:S04]  /*4a440*/  LDL.LU R54, [R1+0xed8] ;  /* 0x000ed80001367983 */ /* 0x000f280000300800 */
[----:B------:R-:W-:Y:S04]  /*4a450*/  STL [R1+0xef4], R46 ;  /* 0x000ef42e01007387 */ /* 0x000fe80000100800 */
[----:B------:R-:W4:Y:S04]  /*4a460*/  LDL.LU R55, [R1+0x227c] ;  /* 0x00227c0001377983 */ /* 0x000f280000300800 */
[----:B------:R0:W-:Y:S04]  /*4a470*/  STL [R1+0xec8], R61 ;  /* 0x000ec83d01007387 */ /* 0x0001e80000100800 */
[----:B------:R-:W4:Y:S04]  /*4a480*/  LDL.LU R18, [R1+0xee0] ;  /* 0x000ee00001127983 */ /* 0x000f280000300800 */
[----:B------:R-:W4:Y:S04]  /*4a490*/  LDL.LU R19, [R1+0x2274] ;  /* 0x0022740001137983 */ /* 0x000f280000300800 */
[----:B------:R-:W4:Y:S04]  /*4a4a0*/  LDL.LU R28, [R1+0xee8] ;  /* 0x000ee800011c7983 */ /* 0x000f280000300800 */
[----:B------:R-:W4:Y:S04]  /*4a4b0*/  LDL.LU R29, [R1+0x226c] ;  /* 0x00226c00011d7983 */ /* 0x000f280000300800 */
[----:B------:R-:W4:Y:S04]  /*4a4c0*/  LDL.LU R2, [R1+0xef0] ;  /* 0x000ef00001027983 */ /* 0x000f280000300800 */
[----:B------:R-:W4:Y:S04]  /*4a4d0*/  LDL.LU R3, [R1+0x2264] ;  /* 0x0022640001037983 */ /* 0x000f280000300800 */
[----:B0-----:R-:W4:Y:S01]  /*4a4e0*/  LDL.LU R61, [R1+0xef8] ;  /* 0x000ef800013d7983 */ /* 0x001f220000300800 */
[----:B------:R-:W-:Y:S01]  /*4a4f0*/  VIADD R58, R58, 0x3f ;  /* 0x0000003f3a3a7836 */ /* 0x000fe20000000000 */
[----:B------:R-:W-:-:S02]  /*4a500*/  IADD3 R47, P3, R47, UR7, RZ ;  /* 0x000000072f2f7c10 */ /* 0x000fc4000ff7e0ff */
[----:B------:R-:W4:Y:S02]  /*4a510*/  LDL.LU R4, [R1+0x225c] ;  /* 0x00225c0001047983 */ /* 0x000f240000300800 */
[----:B------:R-:W-:Y:S02]  /*4a520*/  SHF.R.S32.HI R56, RZ, 0x1f, R58 ;  /* 0x0000001fff387819 */ /* 0x000fe4000001143a */
[----:B------:R-:W4:Y:S02]  /*4a530*/  LDL.LU R5, [R1+0x2280] ;  /* 0x0022800001057983 */ /* 0x000f240000300800 */
[----:B------:R-:W-:Y:S02]  /*4a540*/  LEA.HI R56, R56, R58, RZ, 0x6 ;  /* 0x0000003a38387211 */ /* 0x000fe400078f30ff */
[----:B------:R-:W4:Y:S02]  /*4a550*/  LDL.LU R6, [R1+0x2254] ;  /* 0x0022540001067983 */ /* 0x000f240000300800 */
[----:B------:R-:W-:-:S02]  /*4a560*/  SHF.R.S32.HI R56, RZ, 0x6, R56 ;  /* 0x00000006ff387819 */ /* 0x000fc40000011438 */
[----:B------:R0:W-:Y:S02]  /*4a570*/  STL [R1+0xefc], R47 ;  /* 0x000efc2f01007387 */ /* 0x0001e40000100800 */
[----:B------:R-:W-:Y:S02]  /*4a580*/  ISETP.NE.U32.AND P0, PT, R59, R56, PT ;  /* 0x000000383b00720c */ /* 0x000fe40003f05070 */
        /* <DEDUP_REMOVED lines=10> */
[----:B0-----:R-:W4:Y:S04]  /*4a630*/  LDL.LU R47, [R1+0x2250] ;  /* 0x00225000012f7983 */ /* 0x001f280000300800 */
[----:B------:R-:W4:Y:S04]  /*4a640*/  LDL.LU R51, [R1+0x2224] ;  /* 0x0022240001337983 */ /* 0x000f280000300800 */
[----:B------:R-:W4:Y:S04]  /*4a650*/  LDL.LU R44, [R1+0x2248] ;  /* 0x00224800012c7983 */ /* 0x000f280000300800 */
[----:B------:R-:W4:Y:S01]  /*4a660*/  LDL.LU R45, [R1+0x221c] ;  /* 0x00221c00012d7983 */ /* 0x000f220000300800 */
[----:B--2---:R-:W-:-:S05]  /*4a670*/  IADD3.X R60, R60, UR23, RZ, P4, !PT ;  /* 0x000000173c3c7c10 */ /* 0x004fca000a7fe4ff */
[----:B------:R0:W-:Y:S04]  /*4a680*/  STL [R1+0xed0], R60 ;  /* 0x000ed03c01007387 */ /* 0x0001e80000100800 */
[----:B------:R-:W2:Y:S04]  /*4a690*/  LDL.LU R46, [R1+0x2240] ;  /* 0x00224000012e7983 */ /* 0x000ea80000300800 */
[----:B0-----:R-:W2:Y:S01]  /*4a6a0*/  LDL.LU R60, [R1+0x2214] ;  /* 0x00221400013c7983 */ /* 0x001ea20000300800 */
[----:B---3--:R-:W-:Y:S02]  /*4a6b0*/  IADD3 R53, P4, R53, UR7, RZ ;  /* 0x0000000735357c10 */ /* 0x008fe4000ff9e0ff */
[----:B----4-:R-:W-:-:S03]  /*4a6c0*/  IADD3.X R54, R54, UR23, RZ, P5, !PT ;  /* 0x0000001736367c10 */ /* 0x010fc6000affe4ff */
[----:B------:R-:W-:Y:S01]  /*4a6d0*/  STL [R1+0x2284], R53 ;  /* 0x0022843501007387 */ /* 0x000fe20000100800 */
[----:B------:R-:W-:-:S03]  /*4a6e0*/  IADD3 R55, P5, R55, UR7, RZ ;  /* 0x0000000737377c10 */ /* 0x000fc6000ffbe0ff */
[----:B------:R-:W-:Y:S01]  /*4a6f0*/  STL [R1+0xed8], R54 ;  /* 0x000ed83601007387 */ /* 0x000fe20000100800 */
[----:B------:R-:W-:-:S03]  /*4a700*/  IADD3.X R18, R18, UR23, RZ, P6, !PT ;  /* 0x0000001712127c10 */ /* 0x000fc6000b7fe4ff */
        /* <DEDUP_REMOVED lines=9> */
[----:B------:R-:W-:-:S05]  /*4a7a0*/  IADD3.X R61, R61, UR23, RZ, P3, !PT ;  /* 0x000000173d3d7c10 */ /* 0x000fca0009ffe4ff */
[----:B------:R0:W-:Y:S04]  /*4a7b0*/  STL [R1+0xef8], R61 ;  /* 0x000ef83d01007387 */ /* 0x0001e80000100800 */
[----:B------:R-:W-:Y:S04]  /*4a7c0*/  STL [R1+0xef0], R2 ;  /* 0x000ef00201007387 */ /* 0x000fe80000100800 */
[----:B0-----:R-:W3:Y:S01]  /*4a7d0*/  LDL.LU R61, [R1+0x2238] ;  /* 0x00223800013d7983 */ /* 0x001ee20000300800 */
[----:B------:R-:W-:Y:S02]  /*4a7e0*/  IADD3 R3, P2, R3, UR7, RZ ;  /* 0x0000000703037c10 */ /* 0x000fe4000ff5e0ff */
[----:B------:R-:W-:-:S02]  /*4a7f0*/  IADD3 R4, P3, R4, UR7, RZ ;  /* 0x0000000704047c10 */ /* 0x000fc4000ff7e0ff */
[----:B------:R-:W-:Y:S02]  /*4a800*/  IADD3.X R5, R5, UR23, RZ, P4, !PT ;  /* 0x0000001705057c10 */ /* 0x000fe4000a7fe4ff */
[----:B------:R-:W-:Y:S01]  /*4a810*/  IADD3 R6, P4, R6, UR7, RZ ;  /* 0x0000000706067c10 */ /* 0x000fe2000ff9e0ff */
[----:B------:R-:W-:Y:S01]  /*4a820*/  STL [R1+0x2264], R3 ;  /* 0x0022640301007387 */ /* 0x000fe20000100800 */
[----:B------:R-:W-:Y:S02]  /*4a830*/  IADD3.X R7, R7, UR23, RZ, P5, !PT ;  /* 0x0000001707077c10 */ /* 0x000fe4000affe4ff */
[----:B------:R-:W-:Y:S01]  /*4a840*/  IADD3 R30, P5, R30, UR7, RZ ;  /* 0x000000071e1e7c10 */ /* 0x000fe2000ffbe0ff */
        /* <DEDUP_REMOVED lines=15> */
[----:B------:R-:W-:-:S03]  /*4a940*/  IADD3.X R47, R47, UR23, RZ, P4, !PT ;  /* 0x000000172f2f7c10 */ /* 0x000fc6000a7fe4ff */
[----:B------:R-:W-:Y:S04]  /*4a950*/  STL [R1+0x223c], R58 ;  /* 0x00223c3a01007387 */ /* 0x000fe80000100800 */
[----:B------:R-:W-:Y:S04]  /*4a960*/  STL [R1+0x2260], R59 ;  /* 0x0022603b01007387 */ /* 0x000fe80000100800 */
[----:B------:R-:W-:Y:S04]  /*4a970*/  STL [R1+0x2234], R48 ;  /* 0x0022343001007387 */ /* 0x000fe80000100800 */
[----:B------:R0:W-:Y:S04]  /*4a980*/  STL [R1+0x2250], R47 ;  /* 0x0022502f01007387 */ /* 0x0001e80000100800 */
[----:B------:R-:W-:Y:S04]  /*4a990*/  STL [R1+0x2258], R49 ;  /* 0x0022583101007387 */ /* 0x000fe80000100800 */
[----:B0-----:R-:W4:Y:S01]  /*4a9a0*/  LDL.LU R47, [R1+0x220c] ;  /* 0x00220c00012f7983 */ /* 0x001f220000300800 */
[----:B------:R-:W-:-:S02]  /*4a9b0*/  IADD3 R50, P3, R50, UR7, RZ ;  /* 0x0000000732327c10 */ /* 0x000fc4000ff7e0ff */
[----:B------:R-:W-:Y:S02]  /*4a9c0*/  IADD3 R51, P4, R51, UR7, RZ ;  /* 0x0000000733337c10 */ /* 0x000fe4000ff9e0ff */
[----:B------:R-:W-:Y:S01]  /*4a9d0*/  IADD3.X R44, R44, UR23, RZ, P5, !PT ;  /* 0x000000172c2c7c10 */ /* 0x000fe2000affe4ff */
[----:B------:R-:W-:Y:S01]  /*4a9e0*/  STL [R1+0x222c], R50 ;  /* 0x00222c3201007387 */ /* 0x000fe20000100800 */
[----:B------:R-:W-:-:S03]  /*4a9f0*/  IADD3 R45, P5, R45, UR7, RZ ;  /* 0x000000072d2d7c10 */ /* 0x000fc6000ffbe0ff */
[----:B------:R-:W-:Y:S04]  /*4aa00*/  STL [R1+0x2224], R51 ;  /* 0x0022243301007387 */ /* 0x000fe80000100800 */
[----:B------:R-:W-:Y:S04]  /*4aa10*/  STL [R1+0x2248], R44 ;  /* 0x0022482c01007387 */ /* 0x000fe80000100800 */
[----:B------:R-:W4:Y:S04]  /*4aa20*/  LDL.LU R53, [R1+0x2230] ;  /* 0x0022300001357983 */ /* 0x000f280000300800 */
[----:B------:R-:W-:Y:S04]  /*4aa30*/  STL [R1+0x221c], R45 ;  /* 0x00221c2d01007387 */ /* 0x000fe80000100800 */
[----:B------:R-:W4:Y:S01]  /*4aa40*/  LDL.LU R54, [R1+0x2204] ;  /* 0x0022040001367983 */ /* 0x000f220000300800 */
[----:B--2---:R-:W-:-:S02]  /*4aa50*/  IADD3.X R46, R46, UR23, RZ, P6, !PT ;  /* 0x000000172e2e7c10 */ /* 0x004fc4000b7fe4ff */
[----:B------:R-:W-:-:S03]  /*4aa60*/  IADD3 R60, P6, R60, UR7, RZ ;  /* 0x000000073c3c7c10 */ /* 0x000fc6000ffde0ff */
[----:B------:R-:W-:Y:S04]  /*4aa70*/  STL [R1+0x2240], R46 ;  /* 0x0022402e01007387 */ /* 0x000fe80000100800 */
[----:B------:R-:W2:Y:S04]  /*4aa80*/  LDL.LU R55, [R1+0x2228] ;  /* 0x0022280001377983 */ /* 0x000ea80000300800 */
[----:B------:R0:W-:Y:S04]  /*4aa90*/  STL [R1+0x2214], R60 ;  /* 0x0022143c01007387 */ /* 0x0001e80000100800 */
[----:B------:R-:W2:Y:S04]  /*4aaa0*/  LDL.LU R18, [R1+0x21fc] ;  /* 0x0021fc0001127983 */ /* 0x000ea80000300800 */
[----:B------:R-:W2:Y:S04]  /*4aab0*/  LDL.LU R19, [R1+0x2220] ;  /* 0x0022200001137983 */ /* 0x000ea80000300800 */
[----:B------:R-:W2:Y:S04]  /*4aac0*/  LDL.LU R28, [R1+0x21f4] ;  /* 0x0021f400011c7983 */ /* 0x000ea80000300800 */
[----:B------:R-:W2:Y:S04]  /*4aad0*/  LDL.LU R29, [R1+0x2218] ;  /* 0x00221800011d7983 */ /* 0x000ea80000300800 */
[----:B------:R-:W2:Y:S04]  /*4aae0*/  LDL.LU R2, [R1+0x21ec] ;  /* 0x0021ec0001027983 */ /* 0x000ea80000300800 */
[----:B------:R-:W2:Y:S04]  /*4aaf0*/  LDL.LU R3, [R1+0x2210] ;  /* 0x0022100001037983 */ /* 0x000ea80000300800 */
[----:B0-----:R-:W2:Y:S04]  /*4ab00*/  LDL.LU R60, [R1+0x21e4] ;  /* 0x0021e400013c7983 */ /* 0x001ea80000300800 */
[----:B------:R-:W2:Y:S04]  /*4ab10*/  LDL.LU R4, [R1+0x2208] ;  /* 0x0022080001047983 */ /* 0x000ea80000300800 */
[----:B------:R-:W2:Y:S04]  /*4ab20*/  LDL.LU R5, [R1+0x21dc] ;  /* 0x0021dc0001057983 */ /* 0x000ea80000300800 */
[----:B------:R-:W2:Y:S01]  /*4ab30*/  LDL.LU R6, [R1+0x2200] ;  /* 0x0022000001067983 */ /* 0x000ea20000300800 */
[----:B---3--:R-:W-:-:S05]  /*4ab40*/  IADD3.X R61, R61, UR23, RZ, P1, !PT ;  /* 0x000000173d3d7c10 */ /* 0x008fca0008ffe4ff */
[----:B------:R0:W-:Y:S04]  /*4ab50*/  STL [R1+0x2238], R61 ;  /* 0x0022383d01007387 */ /* 0x0001e80000100800 */
        /* <DEDUP_REMOVED lines=10> */
[----:B0-----:R-:W3:Y:S04]  /*4ac00*/  LDL.LU R61, [R1+0x21ac] ;  /* 0x0021ac00013d7983 */ /* 0x001ee80000300800 */
[----:B------:R-:W3:Y:S04]  /*4ac10*/  LDL.LU R51, [R1+0x21d0] ;  /* 0x0021d00001337983 */ /* 0x000ee80000300800 */
[----:B------:R-:W3:Y:S04]  /*4ac20*/  LDL.LU R44, [R1+0x21a4] ;  /* 0x0021a400012c7983 */ /* 0x000ee80000300800 */
[----:B------:R-:W3:Y:S01]  /*4ac30*/  LDL.LU R45, [R1+0x21c8] ;  /* 0x0021c800012d7983 */ /* 0x000ee20000300800 */
[----:B----4-:R-:W-:-:S05]  /*4ac40*/  IADD3 R47, P1, R47, UR7, RZ ;  /* 0x000000072f2f7c10 */ /* 0x010fca000ff3e0ff */
[----:B------:R0:W-:Y:S04]  /*4ac50*/  STL [R1+0x220c], R47 ;  /* 0x00220c2f01007387 */ /* 0x0001e80000100800 */
[----:B------:R-:W4:Y:S04]  /*4ac60*/  LDL.LU R46, [R1+0x219c] ;  /* 0x00219c00012e7983 */ /* 0x000f280000300800 */
[----:B0-----:R-:W4:Y:S01]  /*4ac70*/  LDL.LU R47, [R1+0x21c0] ;  /* 0x0021c000012f7983 */ /* 0x001f220000300800 */
[----:B------:R-:W-:Y:S02]  /*4ac80*/  IADD3.X R53, R53, UR23, RZ, P2, !PT ;  /* 0x0000001735357c10 */ /* 0x000fe400097fe4ff */
[----:B------:R-:W-:-:S03]  /*4ac90*/  IADD3 R54, P2, R54, UR7, RZ ;  /* 0x0000000736367c10 */ /* 0x000fc6000ff5e0ff */
[----:B------:R-:W-:Y:S04]  /*4aca0*/  STL [R1+0x2230], R53 ;  /* 0x0022303501007387 */ /* 0x000fe80000100800 */
[----:B------:R-:W-:Y:S01]  /*4acb0*/  STL [R1+0x2204], R54 ;  /* 0x0022043601007387 */ /* 0x000fe20000100800 */
[----:B--2---:R-:W-:Y:S02]  /*4acc0*/  IADD3.X R55, R55, UR23, RZ, P3, !PT ;  /* 0x0000001737377c10 */ /* 0x004fe40009ffe4ff */
        /* <DEDUP_REMOVED lines=8> */
[----:B------:R-:W-:Y:S02]  /*4ad50*/  IADD3 R2, P5, R2, UR7, RZ ;  /* 0x0000000702027c10 */ /* 0x000fe4000ffbe0ff */
[----:B------:R-:W-:Y:S02]  /*4ad60*/  IADD3.X R3, R3, UR23, RZ, P6, !PT ;  /* 0x0000001703037c10 */ /* 0x000fe4000b7fe4ff */
[----:B------:R-:W-:Y:S01]  /*4ad70*/  IADD3 R60, P6, R60, UR7, RZ ;  /* 0x000000073c3c7c10 */ /* 0x000fe2000ffde0ff */
[----:B------:R-:W-:Y:S04]  /*4ad80*/  STL [R1+0x2218], R29 ;  /* 0x0022181d01007387 */ /* 0x000fe80000100800 */
[----:B------:R0:W-:Y:S01]  /*4ad90*/  STL [R1+0x21e4], R60 ;  /* 0x0021e43c01007387 */ /* 0x0001e20000100800 */
[----:B------:R-:W-:-:S03]  /*4ada0*/  IADD3.X R4, R4, UR23, RZ, P1, !PT ;  /* 0x0000001704047c10 */ /* 0x000fc60008ffe4ff */
[----:B------:R-:W-:Y:S01]  /*4adb0*/  STL [R1+0x21ec], R2 ;  /* 0x0021ec0201007387 */ /* 0x000fe20000100800 */
[----:B------:R-:W-:Y:S02]  /*4adc0*/  IADD3 R5, P1, R5, UR7, RZ ;  /* 0x0000000705057c10 */ /* 0x000fe4000ff3e0ff */
[----:B------:R-:W-:Y:S01]  /*4add0*/  IADD3.X R6, R6, UR23, RZ, P2, !PT ;  /* 0x0000001706067c10 */ /* 0x000fe200097fe4ff */
[----:B0-----:R-:W2:Y:S04]  /*4ade0*/  LDL.LU R60, [R1+0x2194] ;  /* 0x00219400013c7983 */ /* 0x001ea80000300800 */
[----:B------:R-:W-:Y:S04]  /*4adf0*/  STL [R1+0x2210], R3 ;  /* 0x0022100301007387 */ /* 0x000fe80000100800 */
[----:B------:R-:W-:Y:S04]  /*4ae00*/  STL [R1+0x2208], R4 ;  /* 0x0022080401007387 */ /* 0x000fe80000100800 */
[----:B------:R-:W-:Y:S04]  /*4ae10*/  STL [R1+0x21dc], R5 ;  /* 0x0021dc0501007387 */ /* 0x000fe80000100800 */
[----:B------:R-:W-:Y:S01]  /*4ae20*/  STL [R1+0x2200], R6 ;  /* 0x0022000601007387 */ /* 0x000fe20000100800 */
[----:B---3--:R-:W-:-:S02]  /*4ae30*/  IADD3 R7, P2, R7, UR7, RZ ;  /* 0x0000000707077c10 */ /* 0x008fc4000ff5e0ff */
        /* <DEDUP_REMOVED lines=18> */
[----:B------:R0:W-:Y:S04]  /*4af60*/  STL [R1+0x21ac], R61 ;  /* 0x0021ac3d01007387 */ /* 0x0001e80000100800 */
[----:B------:R-:W-:Y:S04]  /*4af70*/  STL [R1+0x21b4], R49 ;  /* 0x0021b43101007387 */ /* 0x000fe80000100800 */
[----:B0-----:R-:W3:Y:S01]  /*4af80*/  LDL.LU R61, [R1+0x21b8] ;  /* 0x0021b800013d7983 */ /* 0x001ee20000300800 */
[----:B------:R-:W-:-:S02]  /*4af90*/  IADD3.X R51, R51, UR23, RZ, P2, !PT ;  /* 0x0000001733337c10 */ /* 0x000fc400097fe4ff */
[----:B------:R-:W-:Y:S01]  /*4afa0*/  IADD3 R44, P2, R44, UR7, RZ ;  /* 0x000000072c2c7c10 */ /* 0x000fe2000ff5e0ff */
[----:B------:R-:W-:Y:S01]  /*4afb0*/  STL [R1+0x21d8], R50 ;  /* 0x0021d83201007387 */ /* 0x000fe20000100800 */
[----:B------:R-:W-:-:S03]  /*4afc0*/  IADD3.X R45, R45, UR23, RZ, P3, !PT ;  /* 0x000000172d2d7c10 */ /* 0x000fc60009ffe4ff */
[----:B------:R-:W-:Y:S04]  /*4afd0*/  STL [R1+0x21d0], R51 ;  /* 0x0021d03301007387 */ /* 0x000fe80000100800 */
[----:B------:R-:W-:Y:S01]  /*4afe0*/  STL [R1+0x21a4], R44 ;  /* 0x0021a42c01007387 */ /* 0x000fe20000100800 */
[----:B----4-:R-:W-:-:S03]  /*4aff0*/  IADD3 R46, P3, R46, UR7, RZ ;  /* 0x000000072e2e7c10 */ /* 0x010fc6000ff7e0ff */
[----:B------:R-:W4:Y:S01]  /*4b000*/  LDL.LU R53, [R1+0x218c] ;  /* 0x00218c0001357983 */ /* 0x000f220000300800 */
[----:B------:R-:W-:-:S03]  /*4b010*/  IADD3.X R47, R47, UR23, RZ, P4, !PT ;  /* 0x000000172f2f7c10 */ /* 0x000fc6000a7fe4ff */
        /* <DEDUP_REMOVED lines=15> */
[----:B--2---:R-:W-:-:S05]  /*4b110*/  IADD3 R60, P4, R60, UR7, RZ ;  /* 0x000000073c3c7c10 */ /* 0x004fca000ff9e0ff */
[----:B------:R0:W-:Y:S04]  /*4b120*/  STL [R1+0x2194], R60 ;  /* 0x0021943c01007387 */ /* 0x0001e80000100800 */
        /* <DEDUP_REMOVED lines=17> */
[----:B0-----:R-:W3:Y:S01]  /*4b240*/  LDL.LU R61, [R1+0x211c] ;  /* 0x00211c00013d7983 */ /* 0x001ee20000300800 */
[----:B----4-:R-:W-:Y:S02]  /*4b250*/  IADD3 R53, P5, R53, UR7, RZ ;  /* 0x0000000735357c10 */ /* 0x010fe4000ffbe0ff */
        /* <DEDUP_REMOVED lines=17> */
[----:B0-----:R-:W4:Y:S01]  /*4b370*/  LDL.LU R47, [R1+0x2140] ;  /* 0x00214000012f7983 */ /* 0x001f220000300800 */
[----:B------:R-:W-:Y:S02]  /*4b380*/  IADD3 R3, P3, R3, UR7, RZ ;  /* 0x0000000703037c10 */ /* 0x000fe4000ff7e0ff */
[----:B------:R-:W-:-:S02]  /*4b390*/  IADD3 R4, P4, R4, UR7, RZ ;  /* 0x0000000704047c10 */ /* 0x000fc4000ff9e0ff */
[----:B------:R-:W-:Y:S02]  /*4b3a0*/  IADD3.X R5, R5, UR23, RZ, P5, !PT ;  /* 0x0000001705057c10 */ /* 0x000fe4000affe4ff */
[----:B------:R-:W-:Y:S01]  /*4b3b0*/  IADD3 R6, P5, R6, UR7, RZ ;  /* 0x0000000706067c10 */ /* 0x000fe2000ffbe0ff */
[----:B------:R-:W-:Y:S04]  /*4b3c0*/  STL [R1+0x216c], R3 ;  /* 0x00216c0301007387 */ /* 0x000fe80000100800 */
[----:B------:R-:W-:Y:S04]  /*4b3d0*/  STL [R1+0x2164], R4 ;  /* 0x0021640401007387 */ /* 0x000fe80000100800 */
[----:B------:R-:W-:Y:S04]  /*4b3e0*/  STL [R1+0x2188], R5 ;  /* 0x0021880501007387 */ /* 0x000fe80000100800 */
[----:B------:R-:W-:Y:S01]  /*4b3f0*/  STL [R1+0x215c], R6 ;  /* 0x00215c0601007387 */ /* 0x000fe20000100800 */
[----:B--2---:R-:W-:-:S02]  /*4b400*/  IADD3.X R7, R7, UR23, RZ, P6, !PT ;  /* 0x0000001707077c10 */ /* 0x004fc4000b7fe4ff */
        /* <DEDUP_REMOVED lines=18> */
[----:B------:R-:W-:-:S03]  /*4b530*/  IADD3 R51, P5, R51, UR7, RZ ;  /* 0x0000000733337c10 */ /* 0x000fc6000ffbe0ff */
[----:B------:R0:W-:Y:S01]  /*4b540*/  STL [R1+0x2158], R60 ;  /* 0x0021583c01007387 */ /* 0x0001e20000100800 */
[----:B------:R-:W-:-:S03]  /*4b550*/  IADD3.X R44, R44, UR23, RZ, P6, !PT ;  /* 0x000000172c2c7c10 */ /* 0x000fc6000b7fe4ff */
[----:B------:R-:W-:Y:S01]  /*4b560*/  STL [R1+0x2160], R49 ;  /* 0x0021603101007387 */ /* 0x000fe20000100800 */
[----:B------:R-:W-:-:S03]  /*4b570*/  IADD3 R45, P6, R45, UR7, RZ ;  /* 0x000000072d2d7c10 */ /* 0x000fc6000ffde0ff */
[----:B0-----:R-:W2:Y:S04]  /*4b580*/  LDL.LU R60, [R1+0x2114] ;  /* 0x00211400013c7983 */ /* 0x001ea80000300800 */
[----:B------:R-:W-:Y:S04]  /*4b590*/  STL [R1+0x2134], R50 ;  /* 0x0021343201007387 */ /* 0x000fe80000100800 */
[----:B------:R-:W-:Y:S04]  /*4b5a0*/  STL [R1+0x212c], R51 ;  /* 0x00212c3301007387 */ /* 0x000fe80000100800 */
[----:B------:R-:W-:Y:S04]  /*4b5b0*/  STL [R1+0x2150], R44 ;  /* 0x0021502c01007387 */ /* 0x000fe80000100800 */
[----:B------:R-:W2:Y:S01]  /*4b5c0*/  LDL.LU R53, [R1+0x2138] ;  /* 0x0021380001357983 */ /* 0x000ea20000300800 */
[----:B---3--:R-:W-:-:S03]  /*4b5d0*/  IADD3.X R46, R46, UR23, RZ, P1, !PT ;  /* 0x000000172e2e7c10 */ /* 0x008fc60008ffe4ff */
[----:B------:R-:W-:Y:S04]  /*4b5e0*/  STL [R1+0x2124], R45 ;  /* 0x0021242d01007387 */ /* 0x000fe80000100800 */
[----:B------:R-:W3:Y:S01]  /*4b5f0*/  LDL.LU R54, [R1+0x210c] ;  /* 0x00210c0001367983 */ /* 0x000ee20000300800 */
[----:B------:R-:W-:-:S03]  /*4b600*/  IADD3 R61, P1, R61, UR7, RZ ;  /* 0x000000073d3d7c10 */ /* 0x000fc6000ff3e0ff */
[----:B------:R-:W-:Y:S04]  /*4b610*/  STL [R1+0x2148], R46 ;  /* 0x0021482e01007387 */ /* 0x000fe80000100800 */
[----:B------:R-:W3:Y:S04]  /*4b620*/  LDL.LU R55, [R1+0x2130] ;  /* 0x0021300001377983 */ /* 0x000ee80000300800 */
[----:B------:R0:W-:Y:S04]  /*4b630*/  STL [R1+0x211c], R61 ;  /* 0x00211c3d01007387 */ /* 0x0001e80000100800 */
        /* <DEDUP_REMOVED lines=10> */
[----:B----4-:R-:W-:-:S05]  /*4b6e0*/  IADD3.X R47, R47, UR23, RZ, P2, !PT ;  /* 0x000000172f2f7c10 */ /* 0x010fca00097fe4ff */
[----:B------:R0:W-:Y:S04]  /*4b6f0*/  STL [R1+0x2140], R47 ;  /* 0x0021402f01007387 */ /* 0x0001e80000100800 */
        /* <DEDUP_REMOVED lines=17> */
[----:B0-----:R-:W2:Y:S01]  /*4b810*/  LDL.LU R60, [R1+0x20c8] ;  /* 0x0020c800013c7983 */ /* 0x001ea20000300800 */
[----:B------:R-:W-:-:S05]  /*4b820*/  IADD3.X R53, R53, UR23, RZ, P3, !PT ;  /* 0x0000001735357c10 */ /* 0x000fca0009ffe4ff */
[----:B------:R-:W-:Y:S01]  /*4b830*/  STL [R1+0x2138], R53 ;  /* 0x0021383501007387 */ /* 0x000fe20000100800 */
[----:B---3--:R-:W-:Y:S02]  /*4b840*/  IADD3 R54, P3, R54, UR7, RZ ;  /* 0x0000000736367c10 */ /* 0x008fe4000ff7e0ff */
        /* <DEDUP_REMOVED lines=18> */
[----:B------:R-:W-:Y:S02]  /*4b970*/  IADD3 R5, P2, R5, UR7, RZ ;  /* 0x0000000705057c10 */ /* 0x000fe4000ff5e0ff */
[----:B------:R-:W-:Y:S01]  /*4b980*/  IADD3.X R6, R6, UR23, RZ, P3, !PT ;  /* 0x0000001706067c10 */ /* 0x000fe20009ffe4ff */
[----:B------:R-:W-:Y:S04]  /*4b990*/  STL [R1+0x2118], R3 ;  /* 0x0021180301007387 */ /* 0x000fe80000100800 */
[----:B------:R-:W-:Y:S04]  /*4b9a0*/  STL [R1+0x2110], R4 ;  /* 0x0021100401007387 */ /* 0x000fe80000100800 */
[----:B------:R-:W-:Y:S01]  /*4b9b0*/  STL [R1+0x20e4], R5 ;  /* 0x0020e40501007387 */ /* 0x000fe20000100800 */
[----:B----4-:R-:W-:-:S03]  /*4b9c0*/  IADD3 R7, P3, R7, UR7, RZ ;  /* 0x0000000707077c10 */ /* 0x010fc6000ff7e0ff */
        /* <DEDUP_REMOVED lines=21> */
[----:B0-----:R-:W4:Y:S01]  /*4bb20*/  LDL.LU R47, [R1+0x20c0] ;  /* 0x0020c000012f7983 */ /* 0x001f220000300800 */
[----:B------:R-:W-:-:S02]  /*4bb30*/  IADD3.X R51, R51, UR23, RZ, P3, !PT ;  /* 0x0000001733337c10 */ /* 0x000fc40009ffe4ff */
[----:B------:R-:W-:Y:S01]  /*4bb40*/  IADD3 R44, P3, R44, UR7, RZ ;  /* 0x000000072c2c7c10 */ /* 0x000fe2000ff7e0ff */
[----:B------:R-:W-:Y:S01]  /*4bb50*/  STL [R1+0x20e0], R50 ;  /* 0x0020e03201007387 */ /* 0x000fe20000100800 */
[----:B------:R-:W-:-:S03]  /*4bb60*/  IADD3.X R45, R45, UR23, RZ, P4, !PT ;  /* 0x000000172d2d7c10 */ /* 0x000fc6000a7fe4ff */
[----:B------:R-:W-:Y:S04]  /*4bb70*/  STL [R1+0x20d8], R51 ;  /* 0x0020d83301007387 */ /* 0x000fe80000100800 */
[----:B------:R-:W-:Y:S04]  /*4bb80*/  STL [R1+0x20ac], R44 ;  /* 0x0020ac2c01007387 */ /* 0x000fe80000100800 */
[----:B------:R-:W4:Y:S04]  /*4bb90*/  LDL.LU R53, [R1+0x2094] ;  /* 0x0020940001357983 */ /* 0x000f280000300800 */
[----:B------:R-:W-:Y:S04]  /*4bba0*/  STL [R1+0x20d0], R45 ;  /* 0x0020d02d01007387 */ /* 0x000fe80000100800 */
[----:B------:R-:W4:Y:S01]  /*4bbb0*/  LDL.LU R54, [R1+0x20b8] ;  /* 0x0020b80001367983 */ /* 0x000f220000300800 */
[----:B--2---:R-:W-:-:S02]  /*4bbc0*/  IADD3 R46, P4, R46, UR7, RZ ;  /* 0x000000072e2e7c10 */ /* 0x004fc4000ff9e0ff */
[----:B------:R-:W-:-:S03]  /*4bbd0*/  IADD3.X R60, R60, UR23, RZ, P5, !PT ;  /* 0x000000173c3c7c10 */ /* 0x000fc6000affe4ff */
        /* <DEDUP_REMOVED lines=13> */
[----:B---3--:R-:W-:-:S05]  /*4bcb0*/  IADD3 R61, P5, R61, UR7, RZ ;  /* 0x000000073d3d7c10 */ /* 0x008fca000ffbe0ff */
        /* <DEDUP_REMOVED lines=18> */
[----:B0-----:R-:W4:Y:S01]  /*4bde0*/  LDL.LU R47, [R1+0x2024] ;  /* 0x00202400012f7983 */ /* 0x001f220000300800 */
[----:B------:R-:W-:Y:S02]  /*4bdf0*/  IADD3 R53, P6, R53, UR7, RZ ;  /* 0x0000000735357c10 */ /* 0x000fe4000ffde0ff */
[----:B------:R-:W-:-:S03]  /*4be00*/  IADD3.X R54, R54, UR23, RZ, P1, !PT ;  /* 0x0000001736367c10 */ /* 0x000fc60008ffe4ff */
[----:B------:R-:W-:Y:S04]  /*4be10*/  STL [R1+0x2094], R53 ;  /* 0x0020943501007387 */ /* 0x000fe80000100800 */
[----:B------:R-:W-:Y:S01]  /*4be20*/  STL [R1+0x20b8], R54 ;  /* 0x0020b83601007387 */ /* 0x000fe20000100800 */
[----:B--2---:R-:W-:Y:S02]  /*4be30*/  IADD3 R55, P1, R55, UR7, RZ ;  /* 0x0000000737377c10 */ /* 0x004fe4000ff3e0ff */
        /* <DEDUP_REMOVED lines=10> */
[----:B------:R-:W-:Y:S02]  /*4bee0*/  IADD3.X R60, R60, UR23, RZ, P5, !PT ;  /* 0x000000173c3c7c10 */ /* 0x000fe4000affe4ff */
[----:B------:R-:W-:-:S03]  /*4bef0*/  IADD3 R3, P4, R3, UR7, RZ ;  /* 0x0000000703037c10 */ /* 0x000fc6000ff9e0ff */
[----:B------:R0:W-:Y:S01]  /*4bf00*/  STL [R1+0x2098], R60 ;  /* 0x0020983c01007387 */ /* 0x0001e20000100800 */
[----:B------:R-:W-:-:S03]  /*4bf10*/  IADD3 R4, P5, R4, UR7, RZ ;  /* 0x0000000704047c10 */ /* 0x000fc6000ffbe0ff */
[----:B------:R-:W-:Y:S01]  /*4bf20*/  STL [R1+0x20a0], R2 ;  /* 0x0020a00201007387 */ /* 0x000fe20000100800 */
[----:B------:R-:W-:Y:S02]  /*4bf30*/  IADD3.X R5, R5, UR23, RZ, P6, !PT ;  /* 0x0000001705057c10 */ /* 0x000fe4000b7fe4ff */
[----:B------:R-:W-:Y:S01]  /*4bf40*/  IADD3 R6, P6, R6, UR7, RZ ;  /* 0x0000000706067c10 */ /* 0x000fe2000ffde0ff */
[----:B0-----:R-:W2:Y:S04]  /*4bf50*/  LDL.LU R60, [R1+0x2048] ;  /* 0x00204800013c7983 */ /* 0x001ea80000300800 */
[----:B------:R-:W-:Y:S04]  /*4bf60*/  STL [R1+0x2074], R3 ;  /* 0x0020740301007387 */ /* 0x000fe80000100800 */
[----:B------:R-:W-:Y:S04]  /*4bf70*/  STL [R1+0x206c], R4 ;  /* 0x00206c0401007387 */ /* 0x000fe80000100800 */
[----:B------:R-:W-:Y:S04]  /*4bf80*/  STL [R1+0x2090], R5 ;  /* 0x0020900501007387 */ /* 0x000fe80000100800 */
[----:B------:R-:W-:Y:S01]  /*4bf90*/  STL [R1+0x2064], R6 ;  /* 0x0020640601007387 */ /* 0x000fe20000100800 */
[----:B---3--:R-:W-:-:S02]  /*4bfa0*/  IADD3.X R7, R7, UR23, RZ, P1, !PT ;  /* 0x0000001707077c10 */ /* 0x008fc40008ffe4ff */
        /* <DEDUP_REMOVED lines=22> */
[----:B------:R-:W-:Y:S01]  /*4c110*/  IADD3.X R44, R44, UR23, RZ, P1, !PT ;  /* 0x000000172c2c7c10 */ /* 0x000fe20008ffe4ff */
[----:B------:R-:W-:Y:S01]  /*4c120*/  STL [R1+0x203c], R50 ;  /* 0x00203c3201007387 */ /* 0x000fe20000100800 */
[----:B------:R-:W-:-:S03]  /*4c130*/  IADD3 R45, P1, R45, UR7, RZ ;  /* 0x000000072d2d7c10 */ /* 0x000fc6000ff3e0ff */
[----:B------:R-:W-:Y:S04]  /*4c140*/  STL [R1+0x2034], R51 ;  /* 0x0020343301007387 */ /* 0x000fe80000100800 */
[----:B------:R-:W-:Y:S04]  /*4c150*/  STL [R1+0x2058], R44 ;  /* 0x0020582c01007387 */ /* 0x000fe80000100800 */
[----:B------:R-:W3:Y:S01]  /*4c160*/  LDL.LU R53, [R1+0x2040] ;  /* 0x0020400001357983 */ /* 0x000ee20000300800 */
[----:B----4-:R-:W-:-:S03]  /*4c170*/  IADD3.X R46, R46, UR23, RZ, P2, !PT ;  /* 0x000000172e2e7c10 */ /* 0x010fc600097fe4ff */
[----:B------:R-:W-:Y:S01]  /*4c180*/  STL [R1+0x202c], R45 ;  /* 0x00202c2d01007387 */ /* 0x000fe20000100800 */
[----:B------:R-:W-:-:S03]  /*4c190*/  IADD3 R47, P2, R47, UR7, RZ ;  /* 0x000000072f2f7c10 */ /* 0x000fc6000ff5e0ff */
        /* <DEDUP_REMOVED lines=33> */
[----:B0-----:R-:W3:Y:S01]  /*4c3b0*/  LDL.LU R61, [R1+0x1fd0] ;  /* 0x001fd000013d7983 */ /* 0x001ee20000300800 */
[----:B------:R-:W-:Y:S02]  /*4c3c0*/  IADD3.X R53, R53, UR23, RZ, P4, !PT ;  /* 0x0000001735357c10 */ /* 0x000fe4000a7fe4ff */
        /* <DEDUP_REMOVED lines=20> */
[----:B------:R-:W-:Y:S02]  /*4c510*/  IADD3 R5, P3, R5, UR7, RZ ;  /* 0x0000000705057c10 */ /* 0x000fe4000ff7e0ff */
[----:B------:R-:W-:Y:S01]  /*4c520*/  IADD3.X R6, R6, UR23, RZ, P4, !PT ;  /* 0x0000001706067c10 */ /* 0x000fe2000a7fe4ff */
[----:B------:R-:W-:Y:S04]  /*4c530*/  STL [R1+0x2020], R3 ;  /* 0x0020200301007387 */ /* 0x000fe80000100800 */
[----:B------:R-:W-:Y:S04]  /*4c540*/  STL [R1+0x2018], R4 ;  /* 0x0020180401007387 */ /* 0x000fe80000100800 */
[----:B------:R-:W-:Y:S04]  /*4c550*/  STL [R1+0x1fec], R5 ;  /* 0x001fec0501007387 */ /* 0x000fe80000100800 */
[----:B------:R-:W-:Y:S01]  /*4c560*/  STL [R1+0x2010], R6 ;  /* 0x0020100601007387 */ /* 0x000fe20000100800 */
[----:B--2---:R-:W-:-:S02]  /*4c570*/  IADD3 R7, P4, R7, UR7, RZ ;  /* 0x0000000707077c10 */ /* 0x004fc4000ff9e0ff */
        /* <DEDUP_REMOVED lines=17> */
[----:B------:R-:W-:Y:S01]  /*4c690*/  STL [R1+0x1ff0], R48 ;  /* 0x001ff03001007387 */ /* 0x000fe20000100800 */
[----:B------:R-:W-:-:S03]  /*4c6a0*/  IADD3.X R51, R51, UR23, RZ, P4, !PT ;  /* 0x0000001733337c10 */ /* 0x000fc6000a7fe4ff */
[----:B------:R0:W-:Y:S01]  /*4c6b0*/  STL [R1+0x1fbc], R60 ;  /* 0x001fbc3c01007387 */ /* 0x0001e20000100800 */
[----:B------:R-:W-:-:S03]  /*4c6c0*/  IADD3 R44, P4, R44, UR7, RZ ;  /* 0x000000072c2c7c10 */ /* 0x000fc6000ff9e0ff */
[----:B------:R-:W-:Y:S01]  /*4c6d0*/  STL [R1+0x1fc4], R49 ;  /* 0x001fc43101007387 */ /* 0x000fe20000100800 */
[----:B------:R-:W-:-:S03]  /*4c6e0*/  IADD3.X R45, R45, UR23, RZ, P5, !PT ;  /* 0x000000172d2d7c10 */ /* 0x000fc6000affe4ff */
[----:B0-----:R-:W2:Y:S04]  /*4c6f0*/  LDL.LU R60, [R1+0x1fc8] ;  /* 0x001fc800013c7983 */ /* 0x001ea80000300800 */
[----:B------:R-:W-:Y:S04]  /*4c700*/  STL [R1+0x1fe8], R50 ;  /* 0x001fe83201007387 */ /* 0x000fe80000100800 */
[----:B------:R-:W-:Y:S04]  /*4c710*/  STL [R1+0x1fe0], R51 ;  /* 0x001fe03301007387 */ /* 0x000fe80000100800 */
[----:B------:R-:W-:Y:S04]  /*4c720*/  STL [R1+0x1fb4], R44 ;  /* 0x001fb42c01007387 */ /* 0x000fe80000100800 */
[----:B------:R-:W2:Y:S04]  /*4c730*/  LDL.LU R53, [R1+0x1f9c] ;  /* 0x001f9c0001357983 */ /* 0x000ea80000300800 */
[----:B------:R-:W-:Y:S01]  /*4c740*/  STL [R1+0x1fd8], R45 ;  /* 0x001fd82d01007387 */ /* 0x000fe20000100800 */
[----:B---3--:R-:W-:-:S03]  /*4c750*/  IADD3 R46, P5, R46, UR7, RZ ;  /* 0x000000072e2e7c10 */ /* 0x008fc6000ffbe0ff */
[----:B------:R-:W3:Y:S01]  /*4c760*/  LDL.LU R54, [R1+0x1fc0] ;  /* 0x001fc00001367983 */ /* 0x000ee20000300800 */
[----:B------:R-:W-:-:S03]  /*4c770*/  IADD3.X R61, R61, UR23, RZ, P6, !PT ;  /* 0x000000173d3d7c10 */ /* 0x000fc6000b7fe4ff */
        /* <DEDUP_REMOVED lines=33> */
[----:B------:R-:W-:Y:S02]  /*4c990*/  IADD3 R53, P1, R53, UR7, RZ ;  /* 0x0000000735357c10 */ /* 0x000fe4000ff3e0ff */
[----:B---3--:R-:W-:-:S03]  /*4c9a0*/  IADD3.X R54, R54, UR23, RZ, P2, !PT ;  /* 0x0000001736367c10 */ /* 0x008fc600097fe4ff */
[----:B------:R-:W-:Y:S04]  /*4c9b0*/  STL [R1+0x1f9c], R53 ;  /* 0x001f9c3501007387 */ /* 0x000fe80000100800 */
[----:B------:R-:W-:Y:S01]  /*4c9c0*/  STL [R1+0x1fc0], R54 ;  /* 0x001fc03601007387 */ /* 0x000fe20000100800 */
[----:B------:R-:W-:Y:S02]  /*4c9d0*/  IADD3 R55, P2, R55, UR7, RZ ;  /* 0x0000000737377c10 */ /* 0x000fe4000ff5e0ff */
        /* <DEDUP_REMOVED lines=18> */
[----:B------:R-:W-:Y:S04]  /*4cb00*/  STL [R1+0x1f7c], R3 ;  /* 0x001f7c0301007387 */ /* 0x000fe80000100800 */
[----:B------:R-:W-:Y:S04]  /*4cb10*/  STL [R1+0x1f74], R4 ;  /* 0x001f740401007387 */ /* 0x000fe80000100800 */
[----:B------:R-:W-:Y:S01]  /*4cb20*/  STL [R1+0x1f98], R5 ;  /* 0x001f980501007387 */ /* 0x000fe20000100800 */
        /* <DEDUP_REMOVED lines=121> */
[----:B------:R-:W-:Y:S04]  /*4d2c0*/  STL [R1+0x1ebc], R44 ;  /* 0x001ebc2c01007387 */ /* 0x000fe80000100800 */
[----:B------:R-:W3:Y:S04]  /*4d2d0*/  LDL.LU R53, [R1+0x1ea4] ;  /* 0x001ea40001357983 */ /* 0x000ee80000300800 */
[----:B------:R-:W-:Y:S01]  /*4d2e0*/  STL [R1+0x1ee0], R45 ;  /* 0x001ee02d01007387 */ /* 0x000fe20000100800 */
[----:B----4-:R-:W-:-:S03]  /*4d2f0*/  IADD3 R46, P6, R46, UR7, RZ ;  /* 0x000000072e2e7c10 */ /* 0x010fc6000ffde0ff */
[----:B------:R-:W4:Y:S01]  /*4d300*/  LDL.LU R54, [R1+0x1ec8] ;  /* 0x001ec80001367983 */ /* 0x000f220000300800 */
[----:B------:R-:W-:-:S03]  /*4d310*/  IADD3.X R47, R47, UR23, RZ, P1, !PT ;  /* 0x000000172f2f7c10 */ /* 0x000fc60008ffe4ff */
        /* <DEDUP_REMOVED lines=33> */
[----:B------:R-:W-:Y:S02]  /*4d530*/  IADD3 R53, P2, R53, UR7, RZ ;  /* 0x0000000735357c10 */ /* 0x000fe4000ff5e0ff */
[----:B----4-:R-:W-:-:S03]  /*4d540*/  IADD3.X R54, R54, UR23, RZ, P3, !PT ;  /* 0x0000001736367c10 */ /* 0x010fc60009ffe4ff */
        /* <DEDUP_REMOVED lines=53> */
[----:B------:R-:W2:Y:S04]  /*4d8a0*/  LDL.LU R53, [R1+0x1e50] ;  /* 0x001e500001357983 */ /* 0x000ea80000300800 */
[----:B------:R-:W-:Y:S01]  /*4d8b0*/  STL [R1+0x1e3c], R45 ;  /* 0x001e3c2d01007387 */ /* 0x000fe20000100800 */
[----:B---3--:R-:W-:-:S03]  /*4d8c0*/  IADD3.X R46, R46, UR23, RZ, P4, !PT ;  /* 0x000000172e2e7c10 */ /* 0x008fc6000a7fe4ff */
        /* <DEDUP_REMOVED lines=35> */
[----:B------:R-:W-:Y:S02]  /*4db00*/  IADD3.X R53, R53, UR23, RZ, P6, !PT ;  /* 0x0000001735357c10 */ /* 0x000fe4000b7fe4ff */
[----:B---3--:R-:W-:-:S03]  /*4db10*/  IADD3 R54, P6, R54, UR7, RZ ;  /* 0x0000000736367c10 */ /* 0x008fc6000ffde0ff */
[----:B------:R-:W-:Y:S04]  /*4db20*/  STL [R1+0x1e50], R53 ;  /* 0x001e503501007387 */ /* 0x000fe80000100800 */
[----:B------:R-:W-:Y:S01]  /*4db30*/  STL [R1+0x1e24], R54 ;  /* 0x001e243601007387 */ /* 0x000fe20000100800 */
[----:B------:R-:W-:Y:S02]  /*4db40*/  IADD3.X R55, R55, UR23, RZ, P1, !PT ;  /* 0x0000001737377c10 */ /* 0x000fe40008ffe4ff */
        /* <DEDUP_REMOVED lines=20> */
[----:B------:R-:W-:Y:S04]  /*4dc90*/  STL [R1+0x1dfc], R5 ;  /* 0x001dfc0501007387 */ /* 0x000fe80000100800 */
[----:B------:R-:W-:Y:S01]  /*4dca0*/  STL [R1+0x1e20], R6 ;  /* 0x001e200601007387 */ /* 0x000fe20000100800 */
[----:B----4-:R-:W-:-:S02]  /*4dcb0*/  IADD3 R7, P6, R7, UR7, RZ ;  /* 0x0000000707077c10 */ /* 0x010fc4000ffde0ff */
        /* <DEDUP_REMOVED lines=122> */
[----:B------:R-:W-:Y:S04]  /*4e460*/  STL [R1+0x1d44], R45 ;  /* 0x001d442d01007387 */ /* 0x000fe80000100800 */
[----:B------:R-:W4:Y:S01]  /*4e470*/  LDL.LU R54, [R1+0x1d2c] ;  /* 0x001d2c0001367983 */ /* 0x000f220000300800 */
[----:B------:R-:W-:-:S03]  /*4e480*/  IADD3 R47, P5, R47, UR7, RZ ;  /* 0x000000072f2f7c10 */ /* 0x000fc6000ffbe0ff */
        /* <DEDUP_REMOVED lines=33> */
[----:B------:R-:W-:-:S05]  /*4e6a0*/  IADD3.X R53, R53, UR23, RZ, P1, !PT ;  /* 0x0000001735357c10 */ /* 0x000fca0008ffe4ff */
[----:B------:R-:W-:Y:S01]  /*4e6b0*/  STL [R1+0x1d58], R53 ;  /* 0x001d583501007387 */ /* 0x000fe20000100800 */
        /* <DEDUP_REMOVED lines=118> */
[----:B----4-:R-:W-:-:S02]  /*4ee20*/  IADD3.X R7, R7, UR23, RZ, P5, !PT ;  /* 0x0000001707077c10 */ /* 0x010fc4000affe4ff */
        /* <DEDUP_REMOVED lines=121> */
[----:B------:R-:W-:Y:S04]  /*4f5c0*/  STL [R1+0x1bf8], R45 ;  /* 0x001bf82d01007387 */ /* 0x000fe80000100800 */
[----:B------:R-:W3:Y:S01]  /*4f5d0*/  LDL.LU R54, [R1+0x1be0] ;  /* 0x001be00001367983 */ /* 0x000ee20000300800 */
[----:B----4-:R-:W-:-:S02]  /*4f5e0*/  IADD3 R46, P3, R46, UR7, RZ ;  /* 0x000000072e2e7c10 */ /* 0x010fc4000ff7e0ff */
        /* <DEDUP_REMOVED lines=35> */
[----:B------:R-:W-:-:S03]  /*4f820*/  IADD3.X R54, R54, UR23, RZ, P6, !PT ;  /* 0x0000001736367c10 */ /* 0x000fc6000b7fe4ff */
[----:B------:R-:W-:Y:S04]  /*4f830*/  STL [R1+0x1bbc], R53 ;  /* 0x001bbc3501007387 */ /* 0x000fe80000100800 */
        /* <DEDUP_REMOVED lines=238> */
[----:B------:R-:W3:Y:S04]  /*50720*/  LDL.LU R53, [R1+0x1a70] ;  /* 0x001a700001357983 */ /* 0x000ee80000300800 */
[----:B------:R-:W-:Y:S01]  /*50730*/  STL [R1+0x1a5c], R45 ;  /* 0x001a5c2d01007387 */ /* 0x000fe20000100800 */
[----:B----4-:R-:W-:-:S03]  /*50740*/  IADD3.X R46, R46, UR23, RZ, P2, !PT ;  /* 0x000000172e2e7c10 */ /* 0x010fc600097fe4ff */
        /* <DEDUP_REMOVED lines=1384> */
[----:B------:R3:W-:Y:S04]  /*55dd0*/  STL [R1+0x132c], R49 ;  /* 0x00132c3101007387 */ /* 0x0007e80000100800 */
[----:B0-----:R-:W3:Y:S01]  /*55de0*/  LDL.LU R61, [R1+0x1330] ;  /* 0x00133000013d7983 */ /* 0x001ee20000300800 */
[----:B------:R-:W-:-:S02]  /*55df0*/  IADD3.X R51, R51, UR23, RZ, P5, !PT ;  /* 0x0000001733337c10 */ /* 0x000fc4000affe4ff */
[----:B------:R-:W-:Y:S01]  /*55e00*/  IADD3 R44, P5, R44, UR7, RZ ;  /* 0x000000072c2c7c10 */ /* 0x000fe2000ffbe0ff */
[----:B------:R0:W-:Y:S01]  /*55e10*/  STL [R1+0x1350], R50 ;  /* 0x0013503201007387 */ /* 0x0001e20000100800 */
[----:B------:R-:W-:-:S03]  /*55e20*/  IADD3.X R45, R45, UR23, RZ, P6, !PT ;  /* 0x000000172d2d7c10 */ /* 0x000fc6000b7fe4ff */
[----:B------:R1:W-:Y:S04]  /*55e30*/  STL [R1+0x1348], R51 ;  /* 0x0013483301007387 */ /* 0x0003e80000100800 */
[----:B------:R1:W-:Y:S04]  /*55e40*/  STL [R1+0x131c], R44 ;  /* 0x00131c2c01007387 */ /* 0x0003e80000100800 */
[----:B------:R-:W3:Y:S04]  /*55e50*/  LDL.LU R53, [R1+0x1304] ;  /* 0x0013040001357983 */ /* 0x000ee80000300800 */
[----:B------:R1:W-:Y:S04]  /*55e60*/  STL [R1+0x1340], R45 ;  /* 0x0013402d01007387 */ /* 0x0003e80000100800 */
[----:B------:R-:W3:Y:S01]  /*55e70*/  LDL.LU R54, [R1+0x1328] ;  /* 0x0013280001367983 */ /* 0x000ee20000300800 */
[----:B----4-:R-:W-:-:S02]  /*55e80*/  IADD3 R46, P6, R46, UR7, RZ ;  /* 0x000000072e2e7c10 */ /* 0x010fc4000ffde0ff */
[----:B------:R-:W-:-:S03]  /*55e90*/  IADD3.X R47, R47, UR23, RZ, P1, !PT ;  /* 0x000000172f2f7c10 */ /* 0x000fc60008ffe4ff */
[----:B------:R4:W-:Y:S04]  /*55ea0*/  STL [R1+0x1314], R46 ;  /* 0x0013142e01007387 */ /* 0x0009e80000100800 */
        /* <DEDUP_REMOVED lines=21> */
[----:B---3--:R-:W3:Y:S04]  /*56000*/  LDL.LU R49, [R1+0x23a0] ;  /* 0x0023a00001317983 */ /* 0x008ee80000300800 */
[----:B0-----:R-:W3:Y:S04]  /*56010*/  LDL.LU R50, [R1+0x12d8] ;  /* 0x0012d80001327983 */ /* 0x001ee80000300800 */
[----:B-1----:R-:W3:Y:S04]  /*56020*/  LDL.LU R51, [R1+0x239c] ;  /* 0x00239c0001337983 */ /* 0x002ee80000300800 */
[----:B------:R-:W3:Y:S04]  /*56030*/  LDL.LU R44, [R1+0x12d0] ;  /* 0x0012d000012c7983 */ /* 0x000ee80000300800 */
[----:B------:R-:W3:Y:S04]  /*56040*/  LDL.LU R45, [R1+0x2398] ;  /* 0x00239800012d7983 */ /* 0x000ee80000300800 */
[----:B----4-:R-:W4:Y:S04]  /*56050*/  LDL.LU R46, [R1+0x12c8] ;  /* 0x0012c800012e7983 */ /* 0x010f280000300800 */
[----:B------:R-:W4:Y:S01]  /*56060*/  LDL.LU R47, [R1+0x2394] ;  /* 0x00239400012f7983 */ /* 0x000f220000300800 */
[----:B------:R-:W-:-:S05]  /*56070*/  IADD3.X R61, R61, UR23, RZ, P2, !PT ;  /* 0x000000173d3d7c10 */ /* 0x000fca00097fe4ff */
[----:B------:R0:W-:Y:S04]  /*56080*/  STL [R1+0x1330], R61 ;  /* 0x0013303d01007387 */ /* 0x0001e80000100800 */
[----:B--2---:R-:W2:Y:S04]  /*56090*/  LDL.LU R60, [R1+0x12c4] ;  /* 0x0012c400013c7983 */ /* 0x004ea80000300800 */
[----:B0-----:R-:W2:Y:S01]  /*560a0*/  LDL.LU R61, [R1+0x2390] ;  /* 0x00239000013d7983 */ /* 0x001ea20000300800 */
[----:B------:R-:W-:Y:S02]  /*560b0*/  IADD3 R53, P2, R53, UR7, RZ ;  /* 0x0000000735357c10 */ /* 0x000fe4000ff5e0ff */
[----:B------:R-:W-:-:S03]  /*560c0*/  IADD3.X R54, R54, UR23, RZ, P3, !PT ;  /* 0x0000001736367c10 */ /* 0x000fc60009ffe4ff */
        /* <DEDUP_REMOVED lines=10> */
[----:B------:R-:W-:Y:S04]  /*56170*/  STL [R1+0x1318], R28 ;  /* 0x0013181c01007387 */ /* 0x000fe80000100800 */
[----:B------:R-:W-:Y:S01]  /*56180*/  STL [R1+0x12ec], R29 ;  /* 0x0012ec1d01007387 */ /* 0x000fe20000100800 */
[----:B------:R-:W-:-:S05]  /*56190*/  IADD3.X R7, R7, UR23, RZ, P1, !PT ;  /* 0x0000001707077c10 */ /* 0x000fca0008ffe4ff */
[----:B------:R0:W-:Y:S02]  /*561a0*/  STL [R1+0x1308], R7 ;  /* 0x0013080701007387 */ /* 0x0001e40000100800 */
[----:B0-----:R-:W0:Y:S01]  /*561b0*/  LDC R7, c[0x0][0x23c] ;  /* 0x00008f00ff077b82 */ /* 0x001e220000000800 */
[----:B------:R-:W-:Y:S02]  /*561c0*/  IADD3.X R2, R2, UR23, RZ, P6, !PT ;  /* 0x0000001702027c10 */ /* 0x000fe4000b7fe4ff */
[----:B------:R-:W-:Y:S02]  /*561d0*/  IADD3 R3, P6, R3, UR7, RZ ;  /* 0x0000000703037c10 */ /* 0x000fe4000ffde0ff */
[----:B------:R-:W-:Y:S01]  /*561e0*/  IADD3 R4, P1, R4, UR7, RZ ;  /* 0x0000000704047c10 */ /* 0x000fe2000ff3e0ff */
[----:B------:R-:W-:Y:S01]  /*561f0*/  STL [R1+0x1310], R2 ;  /* 0x0013100201007387 */ /* 0x000fe20000100800 */
[----:B------:R-:W-:-:S03]  /*56200*/  IADD3.X R5, R5, UR23, RZ, P2, !PT ;  /* 0x0000001705057c10 */ /* 0x000fc600097fe4ff */
[----:B------:R0:W-:Y:S01]  /*56210*/  STL [R1+0x12e4], R3 ;  /* 0x0012e40301007387 */ /* 0x0001e20000100800 */
[----:B------:R-:W-:-:S03]  /*56220*/  IADD3 R6, P2, R6, UR7, RZ ;  /* 0x0000000706067c10 */ /* 0x000fc6000ff5e0ff */
[----:B------:R1:W-:Y:S04]  /*56230*/  STL [R1+0x12dc], R4 ;  /* 0x0012dc0401007387 */ /* 0x0003e80000100800 */
[----:B------:R1:W-:Y:S01]  /*56240*/  STL [R1+0x1300], R5 ;  /* 0x0013000501007387 */ /* 0x0003e20000100800 */
[----:B0-----:R-:W-:-:S03]  /*56250*/  IMAD.SHL.U32 R3, R7, 0x40, RZ ;  /* 0x0000004007037824 */ /* 0x001fc600078e00ff */
[----:B------:R0:W-:Y:S02]  /*56260*/  STL [R1+0x12d4], R6 ;  /* 0x0012d40601007387 */ /* 0x0001e40000100800 */
[----:B------:R-:W-:Y:S02]  /*56270*/  SHF.R.S32.HI R2, RZ, 0x1f, R3 ;  /* 0x0000001fff027819 */ /* 0x000fe40000011403 */
[----:B------:R-:W-:Y:S02]  /*56280*/  IADD3.X R30, R30, UR23, RZ, P3, !PT ;  /* 0x000000171e1e7c10 */ /* 0x000fe40009ffe4ff */
[----:B------:R-:W-:-:S03]  /*56290*/  IADD3 R31, P3, R31, UR7, RZ ;  /* 0x000000071f1f7c10 */ /* 0x000fc6000ff7e0ff */
[----:B------:R0:W-:Y:S01]  /*562a0*/  STL [R1+0x12f8], R30 ;  /* 0x0012f81e01007387 */ /* 0x0001e20000100800 */
[----:B------:R-:W-:-:S03]  /*562b0*/  IADD3.X R56, R56, UR23, RZ, P4, !PT ;  /* 0x0000001738387c10 */ /* 0x000fc6000a7fe4ff */
[----:B------:R0:W-:Y:S01]  /*562c0*/  STL [R1+0x12cc], R31 ;  /* 0x0012cc1f01007387 */ /* 0x0001e20000100800 */
[----:B------:R-:W-:-:S03]  /*562d0*/  IADD3 R57, P4, R3, R57, RZ ;  /* 0x0000003903397210 */ /* 0x000fc60007f9e0ff */
[----:B------:R0:W-:Y:S01]  /*562e0*/  STL [R1+0x12f0], R56 ;  /* 0x0012f03801007387 */ /* 0x0001e20000100800 */
[----:B------:R-:W-:-:S03]  /*562f0*/  IADD3.X R58, R58, UR23, RZ, P5, !PT ;  /* 0x000000173a3a7c10 */ /* 0x000fc6000affe4ff */
[----:B------:R0:W-:Y:S01]  /*56300*/  STL [R1+0x22a0], R57 ;  /* 0x0022a03901007387 */ /* 0x0001e20000100800 */
[----:B------:R-:W-:-:S03]  /*56310*/  IADD3 R59, P5, R3, R59, RZ ;  /* 0x0000003b033b7210 */ /* 0x000fc60007fbe0ff */
[----:B------:R0:W-:Y:S01]  /*56320*/  STL [R1+0x12e8], R58 ;  /* 0x0012e83a01007387 */ /* 0x0001e20000100800 */
[----:B------:R-:W-:-:S03]  /*56330*/  IADD3.X R48, R48, UR23, RZ, P6, !PT ;  /* 0x0000001730307c10 */ /* 0x000fc6000b7fe4ff */
[----:B------:R0:W-:Y:S01]  /*56340*/  STL [R1+0x22a8], R59 ;  /* 0x0022a83b01007387 */ /* 0x0001e20000100800 */
[----:B---3--:R-:W-:-:S03]  /*56350*/  IADD3 R49, P6, R3, R49, RZ ;  /* 0x0000003103317210 */ /* 0x008fc60007fde0ff */
        /* <DEDUP_REMOVED lines=9> */
[----:B----4-:R-:W-:-:S03]  /*563f0*/  IADD3.X R46, R46, UR23, RZ, P3, !PT ;  /* 0x000000172e2e7c10 */ /* 0x010fc60009ffe4ff */
[----:B------:R4:W-:Y:S01]  /*56400*/  STL [R1+0x2398], R45 ;  /* 0x0023982d01007387 */ /* 0x0009e20000100800 */
[----:B------:R-:W-:-:S03]  /*56410*/  IADD3 R47, P3, R3, R47, RZ ;  /* 0x0000002f032f7210 */ /* 0x000fc60007f7e0ff */
[----:B------:R4:W-:Y:S04]  /*56420*/  STL [R1+0x12c8], R46 ;  /* 0x0012c82e01007387 */ /* 0x0009e80000100800 */
[----:B------:R-:W4:Y:S04]  /*56430*/  LDL.LU R43, [R1+0x2288] ;  /* 0x00228800012b7983 */ /* 0x000f280000300800 */
[----:B------:R4:W-:Y:S04]  /*56440*/  STL [R1+0x2394], R47 ;  /* 0x0023942f01007387 */ /* 0x0009e80000100800 */
[----:B------:R-:W4:Y:S01]  /*56450*/  LDL.LU R16, [R1+0x238c] ;  /* 0x00238c0001107983 */ /* 0x000f220000300800 */
[----:B--2---:R-:W-:Y:S01]  /*56460*/  IMAD.X R60, R2, 0x1, R60, P4 ;  /* 0x00000001023c7824 */ /* 0x004fe200020e063c */
[----:B------:R-:W-:-:S04]  /*56470*/  IADD3 R61, P4, R3, R61, RZ ;  /* 0x0000003d033d7210 */ /* 0x000fc80007f9e0ff */
[----:B------:R2:W-:Y:S04]  /*56480*/  STL [R1+0x12c4], R60 ;  /* 0x0012c43c01007387 */ /* 0x0005e80000100800 */
        /* <DEDUP_REMOVED lines=10> */
[----:B-1----:R-:W2:Y:S04]  /*56530*/  LDL.LU R4, [R1+0x2368] ;  /* 0x0023680001047983 */ /* 0x002ea80000300800 */
[----:B------:R-:W2:Y:S04]  /*56540*/  LDL.LU R5, [R1+0x22a4] ;  /* 0x0022a40001057983 */ /* 0x000ea80000300800 */
[----:B0-----:R-:W2:Y:S04]  /*56550*/  LDL.LU R6, [R1+0x2360] ;  /* 0x0023600001067983 */ /* 0x001ea80000300800 */
        /* <DEDUP_REMOVED lines=11> */
[----:B------:R-:W3:Y:S04]  /*56610*/  LDL.LU R44, [R1+0x2330] ;  /* 0x00233000012c7983 */ /* 0x000ee80000300800 */
[----:B----4-:R-:W4:Y:S04]  /*56620*/  LDL.LU R45, [R1+0x2354] ;  /* 0x00235400012d7983 */ /* 0x010f280000300800 */
[----:B------:R-:W4:Y:S04]  /*56630*/  LDL.LU R46, [R1+0x2328] ;  /* 0x00232800012e7983 */ /* 0x000f280000300800 */
[----:B------:R-:W4:Y:S04]  /*56640*/  LDL.LU R47, [R1+0x234c] ;  /* 0x00234c00012f7983 */ /* 0x000f280000300800 */
[----:B--2---:R-:W2:Y:S04]  /*56650*/  LDL.LU R60, [R1+0x2320] ;  /* 0x00232000013c7983 */ /* 0x004ea80000300800 */
[----:B------:R-:W2:Y:S01]  /*56660*/  LDL.LU R61, [R1+0x2344] ;  /* 0x00234400013d7983 */ /* 0x000ea20000300800 */
[----:B------:R-:W-:Y:S01]  /*56670*/  IMAD.X R43, R2, 0x1, R43, P5 ;  /* 0x00000001022b7824 */ /* 0x000fe200028e062b */
[----:B------:R-:W-:-:S04]  /*56680*/  IADD3 R16, P5, R3, R16, RZ ;  /* 0x0000001003107210 */ /* 0x000fc80007fbe0ff */
[----:B------:R0:W-:Y:S04]  /*56690*/  STL [R1+0x2288], R43 ;  /* 0x0022882b01007387 */ /* 0x0001e80000100800 */
[----:B------:R1:W-:Y:S01]  /*566a0*/  STL [R1+0x238c], R16 ;  /* 0x00238c1001007387 */ /* 0x0003e20000100800 */
[----:B------:R-:W-:Y:S01]  /*566b0*/  IMAD.X R17, R2, 0x1, R17, P6 ;  /* 0x0000000102117824 */ /* 0x000fe200030e0611 */
[----:B------:R-:W-:-:S04]  /*566c0*/  IADD3 R52, P6, R3, R52, RZ ;  /* 0x0000003403347210 */ /* 0x000fc80007fde0ff */
[----:B------:R1:W-:Y:S01]  /*566d0*/  STL [R1+0x229c], R17 ;  /* 0x00229c1101007387 */ /* 0x0003e20000100800 */
[----:B------:R-:W-:-:S03]  /*566e0*/  IMAD.X R53, R2, 0x1, R53, P1 ;  /* 0x0000000102357824 */ /* 0x000fc600008e0635 */
[----:B------:R1:W-:Y:S01]  /*566f0*/  STL [R1+0x2388], R52 ;  /* 0x0023883401007387 */ /* 0x0003e20000100800 */
[----:B------:R-:W-:-:S03]  /*56700*/  IADD3 R54, P1, R3, R54, RZ ;  /* 0x0000003603367210 */ /* 0x000fc60007f3e0ff */
        /* <DEDUP_REMOVED lines=31> */
[----:B---3--:R-:W-:-:S03]  /*56900*/  IADD3 R48, P3, R3, R48, RZ ;  /* 0x0000003003307210 */ /* 0x008fc60007f7e0ff */
        /* <DEDUP_REMOVED lines=9> */
[----:B----4-:R-:W-:-:S03]  /*569a0*/  IMAD.X R45, R2, 0x1, R45, P6 ;  /* 0x00000001022d7824 */ /* 0x010fc600030e062d */
[----:B------:R4:W-:Y:S01]  /*569b0*/  STL [R1+0x2330], R44 ;  /* 0x0023302c01007387 */ /* 0x0009e20000100800 */
[----:B------:R-:W-:-:S03]  /*569c0*/  IADD3 R46, P6, R3, R46, RZ ;  /* 0x0000002e032e7210 */ /* 0x000fc60007fde0ff */
[----:B------:R4:W-:Y:S01]  /*569d0*/  STL [R1+0x2354], R45 ;  /* 0x0023542d01007387 */ /* 0x0009e20000100800 */
[----:B------:R-:W-:-:S03]  /*569e0*/  IMAD.X R47, R2, 0x1, R47, P1 ;  /* 0x00000001022f7824 */ /* 0x000fc600008e062f */
[----:B------:R4:W-:Y:S01]  /*569f0*/  STL [R1+0x2328], R46 ;  /* 0x0023282e01007387 */ /* 0x0009e20000100800 */
[----:B--2---:R-:W-:-:S03]  /*56a00*/  IADD3 R60, P1, R3, R60, RZ ;  /* 0x0000003c033c7210 */ /* 0x004fc60007f3e0ff */
[----:B0-----:R-:W2:Y:S01]  /*56a10*/  LDL.LU R43, [R1+0x2318] ;  /* 0x00231800012b7983 */ /* 0x001ea20000300800 */
[----:B------:R-:W-:-:S03]  /*56a20*/  IMAD.X R61, R2, 0x1, R61, P2 ;  /* 0x00000001023d7824 */ /* 0x000fc600010e063d */
[----:B------:R0:W-:Y:S04]  /*56a30*/  STL [R1+0x234c], R47 ;  /* 0x00234c2f01007387 */ /* 0x0001e80000100800 */
[----:B-1----:R-:W2:Y:S04]  /*56a40*/  LDL.LU R16, [R1+0x233c] ;  /* 0x00233c0001107983 */ /* 0x002ea80000300800 */
        /* <DEDUP_REMOVED lines=28> */
[----:B0-----:R-:W4:Y:S04]  /*56c10*/  LDL.LU R47, [R1+0x23bc] ;  /* 0x0023bc00012f7983 */ /* 0x001f280000300800 */
[----:B-1----:R-:W4:Y:S04]  /*56c20*/  LDL.LU R60, [R1+0x22cc] ;  /* 0x0022cc00013c7983 */ /* 0x002f280000300800 */
[----:B------:R-:W4:Y:S01]  /*56c30*/  LDL.LU R61, [R1+0x23d0] ;  /* 0x0023d000013d7983 */ /* 0x000f220000300800 */
[----:B--2---:R-:W-:Y:S01]  /*56c40*/  IADD3 R43, P2, R3, R43, RZ ;  /* 0x0000002b032b7210 */ /* 0x004fe20007f5e0ff */
[----:B------:R-:W-:-:S04]  /*56c50*/  IMAD.X R16, R2, 0x1, R16, P3 ;  /* 0x0000000102107824 */ /* 0x000fc800018e0610 */
        /* <DEDUP_REMOVED lines=56> */
[----:B0-----:R-:W4:Y:S01]  /*56fe0*/  LDL.LU R43, [R1+0x22c4] ;  /* 0x0022c400012b7983 */ /* 0x001f220000300800 */
[----:B------:R-:W-:-:S03]  /*56ff0*/  IADD3 R61, P5, R3, R61, RZ ;  /* 0x0000003d033d7210 */ /* 0x000fc60007fbe0ff */
[----:B------:R0:W-:Y:S04]  /*57000*/  STL [R1+0x23bc], R47 ;  /* 0x0023bc2f01007387 */ /* 0x0001e80000100800 */
[----:B-1----:R-:W4:Y:S04]  /*57010*/  LDL.LU R16, [R1+0x23cc] ;  /* 0x0023cc0001107983 */ /* 0x002f280000300800 */
[----:B------:R1:W-:Y:S04]  /*57020*/  STL [R1+0x22cc], R60 ;  /* 0x0022cc3c01007387 */ /* 0x0003e80000100800 */
[----:B--2---:R-:W2:Y:S04]  /*57030*/  LDL.LU R17, [R1+0x22c0] ;  /* 0x0022c00001117983 */ /* 0x004ea80000300800 */
        /* <DEDUP_REMOVED lines=25> */
[----:B------:R-:W4:Y:S04]  /*571d0*/  LDL.LU R46, [R1+0x243c] ;  /* 0x00243c00012e7983 */ /* 0x000f280000300800 */
[----:B0-----:R-:W4:Y:S04]  /*571e0*/  LDL.LU R47, [R1+0x23d4] ;  /* 0x0023d400012f7983 */ /* 0x001f280000300800 */
[----:B-1----:R-:W4:Y:S04]  /*571f0*/  LDL.LU R60, [R1+0x2440] ;  /* 0x00244000013c7983 */ /* 0x002f280000300800 */
[----:B------:R-:W4:Y:S01]  /*57200*/  LDL.LU R61, [R1+0x23e8] ;  /* 0x0023e800013d7983 */ /* 0x000f220000300800 */
[----:B------:R-:W-:Y:S01]  /*57210*/  IMAD.X R43, R2, 0x1, R43, P6 ;  /* 0x00000001022b7824 */ /* 0x000fe200030e062b */
[----:B------:R-:W-:-:S04]  /*57220*/  IADD3 R16, P6, R3, R16, RZ ;  /* 0x0000001003107210 */ /* 0x000fc80007fde0ff */
[----:B------:R0:W-:Y:S01]  /*57230*/  STL [R1+0x22c4], R43 ;  /* 0x0022c42b01007387 */ /* 0x0001e20000100800 */
[----:B--2---:R-:W-:-:S03]  /*57240*/  IMAD.X R17, R2, 0x1, R17, P1 ;  /* 0x0000000102117824 */ /* 0x004fc600008e0611 */
        /* <DEDUP_REMOVED lines=54> */
[----:B0-----:R-:W4:Y:S01]  /*575b0*/  LDL.LU R43, [R1+0x244c] ;  /* 0x00244c00012b7983 */ /* 0x001f220000300800 */
[----:B------:R-:W-:-:S03]  /*575c0*/  IMAD.X R61, R2, 0x1, R61, P3 ;  /* 0x00000001023d7824 */ /* 0x000fc600018e063d */
        /* <DEDUP_REMOVED lines=29> */
[----:B------:R-:W4:Y:S04]  /*577a0*/  LDL.LU R46, [R1+0x2458] ;  /* 0x00245800012e7983 */ /* 0x000f280000300800 */
[----:B0-----:R-:W4:Y:S04]  /*577b0*/  LDL.LU R47, [R1+0x24bc] ;  /* 0x0024bc00012f7983 */ /* 0x001f280000300800 */
[----:B-1----:R-:W4:Y:S04]  /*577c0*/  LDL.LU R60, [R1+0x2454] ;  /* 0x00245400013c7983 */ /* 0x002f280000300800 */
[----:B------:R-:W4:Y:S01]  /*577d0*/  LDL.LU R61, [R1+0x24c0] ;  /* 0x0024c000013d7983 */ /* 0x000f220000300800 */
[----:B------:R-:W-:Y:S01]  /*577e0*/  IADD3 R43, P3, R3, R43, RZ ;  /* 0x0000002b032b7210 */ /* 0x000fe20007f7e0ff */
[----:B------:R-:W-:-:S04]  /*577f0*/  IMAD.X R16, R2, 0x1, R16, P4 ;  /* 0x0000000102107824 */ /* 0x000fc800020e0610 */
[----:B------:R0:W-:Y:S01]  /*57800*/  STL [R1+0x244c], R43 ;  /* 0x00244c2b01007387 */ /* 0x0001e20000100800 */
[----:B--2---:R-:W-:-:S03]  /*57810*/  IADD3 R17, P4, R3, R17, RZ ;  /* 0x0000001103117210 */ /* 0x004fc60007f9e0ff */
        /* <DEDUP_REMOVED lines=411> */
[C---:B------:R-:W-:Y:S01]  /*591d0*/  IADD3 R49, P4, R3.reuse, R49, RZ ;  /* 0x0000003103317210 */ /* 0x040fe20007f9e0ff */
[----:B------:R-:W-:Y:S02]  /*591e0*/  IMAD.X R50, R2, 0x1, R50, P5 ;  /* 0x0000000102327824 */ /* 0x000fe400028e0632 */
[----:B------:R1:W-:Y:S01]  /*591f0*/  STL [R1+0x2624], R48 ;  /* 0x0026243001007387 */ /* 0x0003e20000100800 */
[----:B------:R-:W-:-:S03]  /*59200*/  IADD3 R51, P5, R3, R51, RZ ;  /* 0x0000003303337210 */ /* 0x000fc60007fbe0ff */
[----:B------:R1:W-:Y:S01]  /*59210*/  STL [R1+0x2678], R49 ;  /* 0x0026783101007387 */ /* 0x0003e20000100800 */
[----:B------:R-:W-:-:S03]  /*59220*/  IMAD.X R44, R2, 0x1, R44, P6 ;  /* 0x00000001022c7824 */ /* 0x000fc600030e062c */
[----:B------:R1:W-:Y:S01]  /*59230*/  STL [R1+0x2638], R50 ;  /* 0x0026383201007387 */ /* 0x0003e20000100800 */
[----:B------:R-:W-:-:S03]  /*59240*/  IMAD.X R45, R2, 0x1, R45, P1 ;  /* 0x00000001022d7824 */ /* 0x000fc600008e062d */
[----:B------:R1:W-:Y:S01]  /*59250*/  STL [R1+0x2684], R51 ;  /* 0x0026843301007387 */ /* 0x0003e20000100800 */
[----:B------:R-:W-:-:S03]  /*59260*/  IMAD.X R46, R2, 0x1, R46, P2 ;  /* 0x00000001022e7824 */ /* 0x000fc600010e062e */
[----:B------:R1:W-:Y:S01]  /*59270*/  STL [R1+0x2634], R44 ;  /* 0x0026342c01007387 */ /* 0x0003e20000100800 */
[----:B------:R-:W-:-:S03]  /*59280*/  IMAD.X R47, R2, 0x1, R47, P3 ;  /* 0x00000001022f7824 */ /* 0x000fc600018e062f */
[----:B------:R1:W-:Y:S01]  /*59290*/  STL [R1+0x2648], R45 ;  /* 0x0026482d01007387 */ /* 0x0003e20000100800 */
[C---:B------:R-:W-:Y:S02]  /*592a0*/  IMAD.X R60, R2.reuse, 0x1, R60, P4 ;  /* 0x00000001023c7824 */ /* 0x040fe400020e063c */
[----:B------:R-:W-:Y:S01]  /*592b0*/  IMAD.X R61, R2, 0x1, R61, P5 ;  /* 0x00000001023d7824 */ /* 0x000fe200028e063d */
[----:B------:R1:W-:Y:S04]  /*592c0*/  STL [R1+0x2644], R46 ;  /* 0x0026442e01007387 */ /* 0x0003e80000100800 */
[----:B------:R1:W-:Y:S04]  /*592d0*/  STL [R1+0x2664], R61 ;  /* 0x0026643d01007387 */ /* 0x0003e80000100800 */
[----:B------:R1:W-:Y:S04]  /*592e0*/  STL [R1+0x2658], R47 ;  /* 0x0026582f01007387 */ /* 0x0003e80000100800 */
[----:B------:R1:W-:Y:S01]  /*592f0*/  STL [R1+0x2654], R60 ;  /* 0x0026543c01007387 */ /* 0x0003e20000100800 */
[----:B------:R-:W-:Y:S05]  /*59300*/  @P0 BRA `(.L_x_1) ;  /* 0xfffffbb800500947 */ /* 0x000fea000383ffff */
.L_x_0:
[----:B-1----:R-:W2:Y:S01]  /*59310*/  LDL.LU R57, [R1+0xd00] ;  /* 0x000d000001397983 */ /* 0x002ea20000300800 */
[----:B------:R-:W-:Y:S01]  /*59320*/  ULDC.64 UR12, c[0x0][0x228] ;  /* 0x00008a00000c7ab9 */ /* 0x000fe20000000a00 */
[----:B------:R-:W1:Y:S01]  /*59330*/  S2UR UR5, SR_CgaCtaId ;  /* 0x00000000000579c3 */ /* 0x000e620000008800 */
[----:B------:R-:W-:Y:S01]  /*59340*/  UMOV UR4, 0x400 ;  /* 0x0000040000047882 */ /* 0x000fe20000000000 */
[----:B------:R-:W2:Y:S01]  /*59350*/  LDL.LU R56, [R1+0xd04] ;  /* 0x000d040001387983 */ /* 0x000ea20000300800 */
[----:B------:R-:W-:Y:S01]  /*59360*/  ULDC.64 UR10, c[0x0][0x228] ;  /* 0x00008a00000a7ab9 */ /* 0x000fe20000000a00 */
[----:B------:R-:W-:Y:S01]  /*59370*/  ULDC.64 UR6, c[0x0][0x220] ;  /* 0x0000880000067ab9 */ /* 0x000fe20000000a00 */
[----:B------:R-:W-:Y:S01]  /*59380*/  ULDC.64 UR24, c[0x0][0x228] ;  /* 0x00008a0000187ab9 */ /* 0x000fe20000000a00 */
[----:B------:R-:W3:Y:S01]  /*59390*/  LDL.LU R55, [R1+0xd08] ;  /* 0x000d080001377983 */ /* 0x000ee20000300800 */
[----:B------:R-:W-:Y:S01]  /*593a0*/  ULDC UR8, c[0x0][0x244] ;  /* 0x0000910000087ab9 */ /* 0x000fe20000000800 */
[----:B------:R-:W-:Y:S01]  /*593b0*/  ULDC.64 UR26, c[0x0][0x228] ;  /* 0x00008a00001a7ab9 */ /* 0x000fe20000000a00 */
[----:B------:R-:W-:Y:S01]  /*593c0*/  ULDC.64 UR20, c[0x0][0x228] ;  /* 0x00008a0000147ab9 */ /* 0x000fe20000000a00 */
[----:B------:R-:W3:Y:S01]  /*593d0*/  LDL.LU R54, [R1+0xd0c] ;  /* 0x000d0c0001367983 */ /* 0x000ee20000300800 */
[----:B------:R-:W-:Y:S01]  /*593e0*/  ULDC.64 UR18, c[0x0][0x228] ;  /* 0x00008a0000127ab9 */ /* 0x000fe20000000a00 */
[----:B------:R-:W-:Y:S01]  /*593f0*/  ULDC.64 UR16, c[0x0][0x228] ;  /* 0x00008a0000107ab9 */ /* 0x000fe20000000a00 */
[----:B------:R-:W-:Y:S01]  /*59400*/  ULDC.64 UR14, c[0x0][0x228] ;  /* 0x00008a00000e7ab9 */ /* 0x000fe20000000a00 */
[----:B------:R-:W4:Y:S01]  /*59410*/  LDL.LU R53, [R1+0xd10] ;  /* 0x000d100001357983 */ /* 0x000f220000300800 */
[----:B------:R-:W-:Y:S01]  /*59420*/  ULDC.64 UR22, c[0x0][0x228] ;  /* 0x00008a0000167ab9 */ /* 0x000fe20000000a00 */
[----:B------:R-:W-:Y:S01]  /*59430*/  ULDC UR54, c[0x0][0x248] ;  /* 0x0000920000367ab9 */ /* 0x000fe20000000800 */
[----:B------:R-:W-:Y:S01]  /*59440*/  ULDC UR55, c[0x0][0x248] ;  /* 0x0000920000377ab9 */ /* 0x000fe20000000800 */
[----:B------:R-:W4:Y:S01]  /*59450*/  LDL.LU R52, [R1+0xd14] ;  /* 0x000d140001347983 */ /* 0x000f220000300800 */
[----:B------:R-:W-:Y:S01]  /*59460*/  ULDC UR53, c[0x0][0x248] ;  /* 0x0000920000357ab9 */ /* 0x000fe20000000800 */
        /* <DEDUP_REMOVED lines=38> */
[----:B------:R-:W4:Y:S04]  /*596d0*/  LDL.LU R42, [R1+0xd9c] ;  /* 0x000d9c00012a7983 */ /* 0x000f280000300800 */
[----:B------:R-:W4:Y:S04]  /*596e0*/  LDL.LU R41, [R1+0xda0] ;  /* 0x000da00001297983 */ /* 0x000f280000300800 */
        /* <DEDUP_REMOVED lines=39> */
[----:B--2---:R-:W-:-:S05]  /*59960*/  F2FP.SATFINITE.E4M3.F32.PACK_AB_MERGE_C R56, R56, R57, RZ ;  /* 0x000000393838723e */ /* 0x004fca00048070ff */
[----:B------:R-:W-:Y:S01]  /*59970*/  STL [R1+0x1e0], R56 ;  /* 0x0001e03801007387 */ /* 0x000fe20000100800 */
[----:B---3-5:R-:W-:-:S05]  /*59980*/  F2FP.SATFINITE.E4M3.F32.PACK_AB_MERGE_C R0, R54, R55, RZ ;  /* 0x000000373600723e */ /* 0x028fca00048070ff */
[----:B------:R0:W-:Y:S01]  /*59990*/  STL [R1+0x1fc], R0 ;  /* 0x0001fc0001007387 */ /* 0x0001e20000100800 */
[----:B----4-:R-:W-:-:S05]  /*599a0*/  F2FP.SATFINITE.E4M3.F32.PACK_AB_MERGE_C R52, R52, R53, RZ ;  /* 0x000000353434723e */ /* 0x010fca00048070ff */
[----:B------:R-:W-:Y:S01]  /*599b0*/  STL [R1+0x264], R52 ;  /* 0x0002643401007387 */ /* 0x000fe20000100800 */
[----:B------:R-:W-:-:S05]  /*599c0*/  F2FP.SATFINITE.E4M3.F32.PACK_AB_MERGE_C R50, R50, R51, RZ ;  /* 0x000000333232723e */ /* 0x000fca00048070ff */
[----:B------:R-:W-:Y:S01]  /*599d0*/  STL [R1+0x260], R50 ;  /* 0x0002603201007387 */ /* 0x000fe20000100800 */
[----:B0-----:R-:W-:-:S05]  /*599e0*/  F2FP.SATFINITE.E4M3.F32.PACK_AB_MERGE_C R0, R48, R49, RZ ;  /* 0x000000313000723e */ /* 0x001fca00048070ff */
[----:B------:R0:W-:Y:S01]  /*599f0*/  STL [R1+0x290], R0 ;  /* 0x0002900001007387 */ /* 0x0001e20000100800 */
[----:B------:R-:W-:-:S05]  /*59a00*/  F2FP.SATFINITE.E4M3.F32.PACK_AB_MERGE_C R46, R46, R47, RZ ;  /* 0x0000002f2e2e723e */ /* 0x000fca00048070ff */
        /* <DEDUP_REMOVED lines=41> */
[----:B------:R-:W-:-:S03]  /*59ca0*/  F2FP.SATFINITE.E4M3.F32.PACK_AB_MERGE_C R4, R4, R5, RZ ;  /* 0x000000050404723e */ /* 0x000fc600048070ff */
[----:B0-----:R-:W2:Y:S01]  /*59cb0*/  LDL.LU R0, [R1+0x734] ;  /* 0x0007340001007983 */ /* 0x001ea20000300800 */
[----:B------:R-:W-:-:S03]  /*59cc0*/  F2FP.SATFINITE.E4M3.F32.PACK_AB_MERGE_C R2, R2, R3, RZ ;  /* 0x000000030202723e */ /* 0x000fc600048070ff */
[----:B------:R-:W-:Y:S04]  /*59cd0*/  STL [R1+0x1c0], R4 ;  /* 0x0001c00401007387 */ /* 0x000fe80000100800 */
[----:B------:R-:W3:Y:S04]  /*59ce0*/  LDL.LU R61, [R1+0x738] ;  /* 0x00073800013d7983 */ /* 0x000ee80000300800 */
[----:B------:R-:W-:Y:S01]  /*59cf0*/  STL [R1+0x1ac], R2 ;  /* 0x0001ac0201007387 */ /* 0x000fe20000100800 */
[----:B------:R-:W-:Y:S06]  /*59d00*/  BAR.SYNC.DEFER_BLOCKING 0x0 ;  /* 0x0000000000007b1d */ /* 0x000fec0000010000 */
[----:B---3--:R0:W-:Y:S04]  /*59d10*/  STL [R1+0x2ba4], R61 ;  /* 0x002ba43d01007387 */ /* 0x0081e80000100800 */
[----:B0-----:R-:W2:Y:S04]  /*59d20*/  LDL.LU R61, [R1+0x730] ;  /* 0x00073000013d7983 */ /* 0x001ea80000300800 */
[----:B------:R-:W3:Y:S04]  /*59d30*/  LDL.LU R60, [R1+0x73c] ;  /* 0x00073c00013c7983 */ /* 0x000ee80000300800 */
[----:B------:R-:W4:Y:S04]  /*59d40*/  LDL.LU R59, [R1+0xd20] ;  /* 0x000d2000013b7983 */ /* 0x000f280000300800 */
        /* <DEDUP_REMOVED lines=57> */
[----:B--2---:R-:W-:-:S03]  /*5a0e0*/  F2FP.SATFINITE.E4M3.F32.PACK_AB_MERGE_C R0, R0, R61, RZ ;  /* 0x0000003d0000723e */ /* 0x004fc600048070ff */
[----:B------:R-:W2:Y:S04]  /*5a0f0*/  LDL.LU R61, [R1+0x2ba4] ;  /* 0x002ba400013d7983 */ /* 0x000ea80000300800 */
[----:B------:R3:W-:Y:S01]  /*5a100*/  STL [R1+0x12c], R0 ;  /* 0x00012c0001007387 */ /* 0x0007e20000100800 */
[----:B----4-:R-:W-:Y:S02]  /*5a110*/  F2FP.SATFINITE.E4M3.F32.PACK_AB_MERGE_C R58, R58, R59, RZ ;  /* 0x0000003b3a3a723e */ /* 0x010fe400048070ff */
[----:B---3--:R-:W-:Y:S02]  /*5a120*/  F2FP.SATFINITE.E4M3.F32.PACK_AB_MERGE_C R0, R56, R57, RZ ;  /* 0x000000393800723e */ /* 0x008fe400048070ff */
[----:B------:R-:W-:Y:S02]  /*5a130*/  F2FP.SATFINITE.E4M3.F32.PACK_AB_MERGE_C R54, R54, R55, RZ ;  /* 0x000000373636723e */ /* 0x000fe400048070ff */
[----:B------:R-:W-:-:S02]  /*5a140*/  F2FP.SATFINITE.E4M3.F32.PACK_AB_MERGE_C R52, R52, R53, RZ ;  /* 0x000000353434723e */ /* 0x000fc400048070ff */
[----:B------:R-:W-:Y:S02]  /*5a150*/  F2FP.SATFINITE.E4M3.F32.PACK_AB_MERGE_C R48, R48, R49, RZ ;  /* 0x000000313030723e */ /* 0x000fe400048070ff */
[----:B------:R-:W-:Y:S02]  /*5a160*/  F2FP.SATFINITE.E4M3.F32.PACK_AB_MERGE_C R46, R46, R47, RZ ;  /* 0x0000002f2e2e723e */ /* 0x000fe400048070ff */
[----:B------:R-:W-:Y:S02]  /*5a170*/  F2FP.SATFINITE.E4M3.F32.PACK_AB_MERGE_C R42, R42, R43, RZ ;  /* 0x0000002b2a2a723e */ /* 0x000fe400048070ff */
[----:B------:R-:W-:Y:S02]  /*5a180*/  F2FP.SATFINITE.E4M3.F32.PACK_AB_MERGE_C R40, R40, R41, RZ ;  /* 0x000000292828723e */ /* 0x000fe400048070ff */
        /* <DEDUP_REMOVED lines=12> */
[----:B--2---:R-:W-:-:S05]  /*5a250*/  F2FP.SATFINITE.E4M3.F32.PACK_AB_MERGE_C R60, R60, R61, RZ ;  /* 0x0000003d3c3c723e */ /* 0x004fca00048070ff */
[----:B------:R-:W-:Y:S04]  /*5a260*/  STL [R1+0x274], R60 ;  /* 0x0002743c01007387 */ /* 0x000fe80000100800 */
[----:B------:R-:W-:Y:S04]  /*5a270*/  STL [R1+0x84], R58 ;  /* 0x0000843a01007387 */ /* 0x000fe80000100800 */
[----:B------:R0:W-:Y:S04]  /*5a280*/  STL [R1+0x3c], R0 ;  /* 0x00003c0001007387 */ /* 0x0001e80000100800 */
[----:B------:R-:W-:Y:S01]  /*5a290*/  STL [R1+0x1b4], R54 ;  /* 0x0001b43601007387 */ /* 0x000fe20000100800 */
[----:B0-----:R-:W-:-:S03]  /*5a2a0*/  F2FP.SATFINITE.E4M3.F32.PACK_AB_MERGE_C R0, R50, R51, RZ ;  /* 0x000000333200723e */ /* 0x001fc600048070ff */
        /* <DEDUP_REMOVED lines=30> */
[----:B------:R2:W-:Y:S04]  /*5a490*/  STL [R1+0x1a4], R6 ;  /* 0x0001a40601007387 */ /* 0x0005e80000100800 */
[----:B------:R-:W3:Y:S01]  /*5a4a0*/  LDL.LU R53, [R1+0x708] ;  /* 0x0007080001357983 */ /* 0x000ee20000300800 */
[----:B0-----:R-:W-:-:S03]  /*5a4b0*/  F2FP.SATFINITE.E4M3.F32.PACK_AB_MERGE_C R0, R2, R3, RZ ;  /* 0x000000030200723e */ /* 0x001fc600048070ff */
[----:B------:R0:W-:Y:S04]  /*5a4c0*/  STL [R1+0x210], R4 ;  /* 0x0002100401007387 */ /* 0x0001e80000100800 */
[----:B------:R-:W3:Y:S04]  /*5a4d0*/  LDL.LU R52, [R1+0x70c] ;  /* 0x00070c0001347983 */ /* 0x000ee80000300800 */
        /* <DEDUP_REMOVED lines=46> */
[----:B--2---:R-:W2:Y:S04]  /*5a7c0*/  LDL.LU R6, [R1+0xc24] ;  /* 0x000c240001067983 */ /* 0x004ea80000300800 */
[----:B------:R-:W2:Y:S04]  /*5a7d0*/  LDL.LU R5, [R1+0xc28] ;  /* 0x000c280001057983 */ /* 0x000ea80000300800 */
[----:B0-----:R-:W2:Y:S04]  /*5a7e0*/  LDL.LU R4, [R1+0xc2c] ;  /* 0x000c2c0001047983 */ /* 0x001ea80000300800 */
[----:B------:R-:W2:Y:S04]  /*5a7f0*/  LDL.LU R3, [R1+0xc10] ;  /* 0x000c100001037983 */ /* 0x000ea80000300800 */
[----:B------:R-:W2:Y:S01]  /*5a800*/  LDL.LU R2, [R1+0xc14] ;  /* 0x000c140001027983 */ /* 0x000ea20000300800 */
[----:B---3--:R-:W-:-:S05]  /*5a810*/  F2FP.SATFINITE.E4M3.F32.PACK_AB_MERGE_C R0, R52, R53, RZ ;  /* 0x000000353400723e */ /* 0x008fca00048070ff */
[----:B------:R0:W-:Y:S01]  /*5a820*/  STL [R1+0x140], R0 ;  /* 0x0001400001007387 */ /* 0x0001e20000100800 */
[----:B----4-:R-:W-:Y:S02]  /*5a830*/  F2FP.SATFINITE.E4M3.F32.PACK_AB_MERGE_C R50, R50, R51, RZ ;  /* 0x000000333232723e */ /* 0x010fe400048070ff */
[----:B------:R-:W-:-:S03]  /*5a840*/  F2FP.SATFINITE.E4M3.F32.PACK_AB_MERGE_C R48, R48, R49, RZ ;  /* 0x000000313030723e */ /* 0x000fc600048070ff */
[----:B------:R-:W-:Y:S04]  /*5a850*/  STL [R1+0x128], R50 ;  /* 0x0001283201007387 */ /* 0x000fe80000100800 */
[----:B------:R-:W-:Y:S01]  /*5a860*/  STL [R1+0x204], R48 ;  /* 0x0002043001007387 */ /* 0x000fe20000100800 */
[----:B0-----:R-:W-:Y:S02]  /*5a870*/  F2FP.SATFINITE.E4M3.F32.PACK_AB_MERGE_C R0, R46, R47, RZ ;  /* 0x0000002f2e00723e */ /* 0x001fe400048070ff */
[----:B------:R-:W-:-:S05]  /*5a880*/  F2FP.SATFINITE.E4M3.F32.PACK_AB_MERGE_C R53, R44, R45, RZ ;  /* 0x0000002d2c35723e */ /* 0x000fca00048070ff */
[----:B------:R-:W-:Y:S01]  /*5a890*/  STL [R1+0x2ae4], R53 ;  /* 0x002ae43501007387 */ /* 0x000fe20000100800 */
[----:B------:R-:W-:-:S03]  /*5a8a0*/  F2FP.SATFINITE.E4M3.F32.PACK_AB_MERGE_C R42, R42, R43, RZ ;  /* 0x0000002b2a2a723e */ /* 0x000fc600048070ff */
[----:B------:R0:W-:Y:S01]  /*5a8b0*/  STL [R1+0x2c], R0 ;  /* 0x00002c0001007387 */ /* 0x0001e20000100800 */
[----:B------:R-:W-:-:S03]  /*5a8c0*/  F2FP.SATFINITE.E4M3.F32.PACK_AB_MERGE_C R40, R40, R41, RZ ;  /* 0x000000292828723e */ /* 0x000fc600048070ff */
[----:B------:R-:W-:Y:S01]  /*5a8d0*/  STL [R1+0x150], R42 ;  /* 0x0001502a01007387 */ /* 0x000fe20000100800 */
[----:B0-----:R-:W-:-:S03]  /*5a8e0*/  F2FP.SATFINITE.E4M3.F32.PACK_AB_MERGE_C R0, R38, R39, RZ ;  /* 0x000000272600723e */ /* 0x001fc600048070ff */
[----:B------:R-:W-:Y:S04]  /*5a8f0*/  STL [R1+0x14c], R40 ;  /* 0x00014c2801007387 */ /* 0x000fe80000100800 */
[----:B------:R0:W-:Y:S01]  /*5a900*/  STL [R1+0x190], R0 ;  /* 0x0001900001007387 */ /* 0x0001e20000100800 */
[----:B------:R-:W-:Y:S02]  /*5a910*/  F2FP.SATFINITE.E4M3.F32.PACK_AB_MERGE_C R36, R36, R37, RZ ;  /* 0x000000252424723e */ /* 0x000fe400048070ff */
        /* <DEDUP_REMOVED lines=22> */
[----:B------:R-:W-:-:S03]  /*5aa80*/  F2FP.SATFINITE.E4M3.F32.PACK_AB_MERGE_C R50, R12, R13, RZ ;  /* 0x0000000d0c32723e */ /* 0x000fc600048070ff */
[----:B------:R-:W-:Y:S01]  /*5aa90*/  STL [R1+0x2af0], R47 ;  /* 0x002af02f01007387 */ /* 0x000fe20000100800 */
[----:B------:R-:W-:-:S03]  /*5aaa0*/  F2FP.SATFINITE.E4M3.F32.PACK_AB_MERGE_C R10, R10, R11, RZ ;  /* 0x0000000b0a0a723e */ /* 0x000fc600048070ff */
[----:B------:R-:W-:Y:S01]  /*5aab0*/  STL [R1+0x2af4], R50 ;  /* 0x002af43201007387 */ /* 0x000fe20000100800 */
[----:B0-----:R-:W-:-:S03]  /*5aac0*/  F2FP.SATFINITE.E4M3.F32.PACK_AB_MERGE_C R0, R8, R9, RZ ;  /* 0x000000090800723e */ /* 0x001fc600048070ff */
[----:B------:R-:W-:Y:S04]  /*5aad0*/  STL [R1+0x124], R10 ;  /* 0x0001240a01007387 */ /* 0x000fe80000100800 */
[----:B------:R0:W-:Y:S01]  /*5aae0*/  STL [R1+0x11c], R0 ;  /* 0x00011c0001007387 */ /* 0x0001e20000100800 */
[----:B--2---:R-:W-:-:S05]  /*5aaf0*/  F2FP.SATFINITE.E4M3.F32.PACK_AB_MERGE_C R6, R6, R7, RZ ;  /* 0x000000070606723e */ /* 0x004fca00048070ff */
[----:B------:R-:W-:Y:S01]  /*5ab00*/  STL [R1+0x168], R6 ;  /* 0x0001680601007387 */ /* 0x000fe20000100800 */
[----:B------:R-:W-:-:S03]  /*5ab10*/  F2FP.SATFINITE.E4M3.F32.PACK_AB_MERGE_C R4, R4, R5, RZ ;  /* 0x000000050404723e */ /* 0x000fc600048070ff */
[----:B------:R-:W2:Y:S04]  /*5ab20*/  LDL.LU R51, [R1+0xc18] ;  /* 0x000c180001337983 */ /* 0x000ea80000300800 */
[----:B------:R-:W-:Y:S01]  /*5ab30*/  STL [R1+0x164], R4 ;  /* 0x0001640401007387 */ /* 0x000fe20000100800 */
[----:B0-----:R-:W-:-:S03]  /*5ab40*/  F2FP.SATFINITE.E4M3.F32.PACK_AB_MERGE_C R0, R2, R3, RZ ;  /* 0x000000030200723e */ /* 0x001fc600048070ff */
[----:B------:R-:W2:Y:S04]  /*5ab50*/  LDL.LU R53, [R1+0xc1c] ;  /* 0x000c1c0001357983 */ /* 0x000ea80000300800 */
[----:B------:R0:W-:Y:S04]  /*5ab60*/  STL [R1+0x19c], R0 ;  /* 0x00019c0001007387 */ /* 0x0001e80000100800 */
[----:B0-----:R-:W3:Y:S04]  /*5ab70*/  LDL.LU R0, [R1+0xc00] ;  /* 0x000c000001007983 */ /* 0x001ee80000300800 */
        /* <DEDUP_REMOVED lines=56> */
[----:B------:R0:W-:Y:S01]  /*5af00*/  STL [R1+0x198], R50 ;  /* 0x0001983201007387 */ /* 0x0001e20000100800 */
[----:B---3--:R-:W-:Y:S02]  /*5af10*/  F2FP.SATFINITE.E4M3.F32.PACK_AB_MERGE_C R47, R61, R0, RZ ;  /* 0x000000003d2f723e */ /* 0x008fe400048070ff */
[----:B----4-:R-:W-:-:S03]  /*5af20*/  F2FP.SATFINITE.E4M3.F32.PACK_AB_MERGE_C R0, R59, R60, RZ ;  /* 0x0000003c3b00723e */ /* 0x010fc600048070ff */
[----:B------:R2:W-:Y:S04]  /*5af30*/  STL [R1+0x184], R47 ;  /* 0x0001842f01007387 */ /* 0x0005e80000100800 */
[----:B------:R3:W-:Y:S01]  /*5af40*/  STL [R1+0x180], R0 ;  /* 0x0001800001007387 */ /* 0x0007e20000100800 */
[----:B0-----:R-:W-:Y:S02]  /*5af50*/  F2FP.SATFINITE.E4M3.F32.PACK_AB_MERGE_C R50, R57, R58, RZ ;  /* 0x0000003a3932723e */ /* 0x001fe400048070ff */
[----:B--2---:R-:W-:-:S03]  /*5af60*/  F2FP.SATFINITE.E4M3.F32.PACK_AB_MERGE_C R47, R55, R56, RZ ;  /* 0x00000038372f723e */ /* 0x004fc600048070ff */
[----:B------:R-:W-:Y:S01]  /*5af70*/  STL [R1+0x138], R50 ;  /* 0x0001383201007387 */ /* 0x000fe20000100800 */
[----:B---3--:R-:W-:-:S03]  /*5af80*/  F2FP.SATFINITE.E4M3.F32.PACK_AB_MERGE_C R0, R49, R54, RZ ;  /* 0x000000363100723e */ /* 0x008fc600048070ff */
        /* <DEDUP_REMOVED lines=42> */
[----:B------:R-:W-:-:S05]  /*5b230*/  F2FP.SATFINITE.E4M3.F32.PACK_AB_MERGE_C R6, R6, R7, RZ ;  /* 0x000000070606723e */ /* 0x000fca00048070ff */
        /* <DEDUP_REMOVED lines=69> */
[----:B------:R0:W-:Y:S01]  /*5b690*/  STL [R1+0x3fc], R43 ;  /* 0x0003fc2b01007387 */ /* 0x0001e20000100800 */
[----:B---3--:R-:W-:-:S03]  /*5b6a0*/  F2FP.SATFINITE.E4M3.F32.PACK_AB_MERGE_C R0, R49, R54, RZ ;  /* 0x000000363100723e */ /* 0x008fc600048070ff */
[----:B------:R-:W-:Y:S04]  /*5b6b0*/  STL [R1+0x414], R44 ;  /* 0x0004142c01007387 */ /* 0x000fe80000100800 */
[----:B------:R2:W-:Y:S01]  /*5b6c0*/  STL [R1+0x410], R0 ;  /* 0x0004100001007387 */ /* 0x0005e20000100800 */
[----:B0-----:R-:W-:Y:S02]  /*5b6d0*/  F2FP.SATFINITE.E4M3.F32.PACK_AB_MERGE_C R43, R46, R48, RZ ;  /* 0x000000302e2b723e */ /* 0x001fe400048070ff */
[----:B------:R-:W-:-:S03]  /*5b6e0*/  F2FP.SATFINITE.E4M3.F32.PACK_AB_MERGE_C R42, R42, R45, RZ ;  /* 0x0000002d2a2a723e */ /* 0x000fc600048070ff */
[----:B------:R-:W-:Y:S01]  /*5b6f0*/  STL [R1+0x434], R43 ;  /* 0x0004342b01007387 */ /* 0x000fe20000100800 */
[----:B--2---:R-:W-:-:S03]  /*5b700*/  F2FP.SATFINITE.E4M3.F32.PACK_AB_MERGE_C R0, R40, R41, RZ ;  /* 0x000000292800723e */ /* 0x004fc600048070ff */
        /* <DEDUP_REMOVED lines=28> */
[----:B------:R2:W-:Y:S04]  /*5b8d0*/  STL [R1+0xc0], R14 ;  /* 0x0000c00e01007387 */ /* 0x0005e80000100800 */
[----:B------:R3:W-:Y:S01]  /*5b8e0*/  STL [R1+0x70], R12 ;  /* 0x0000700c01007387 */ /* 0x0007e20000100800 */
[----:B0-----:R-:W-:Y:S02]  /*5b8f0*/  F2FP.SATFINITE.E4M3.F32.PACK_AB_MERGE_C R0, R10, R11, RZ ;  /* 0x0000000b0a00723e */ /* 0x001fe400048070ff */
[----:B------:R-:W-:-:S05]  /*5b900*/  F2FP.SATFINITE.E4M3.F32.PACK_AB_MERGE_C R40, R8, R9, RZ ;  /* 0x000000090828723e */ /* 0x000fca00048070ff */
[----:B------:R-:W-:Y:S01]  /*5b910*/  STL [R1+0x2b00], R40 ;  /* 0x002b002801007387 */ /* 0x000fe20000100800 */
[----:B------:R-:W-:-:S03]  /*5b920*/  F2FP.SATFINITE.E4M3.F32.PACK_AB_MERGE_C R42, R6, R7, RZ ;  /* 0x00000007062a723e */ /* 0x000fc600048070ff */
[----:B------:R0:W-:Y:S01]  /*5b930*/  STL [R1+0x6c], R0 ;  /* 0x00006c0001007387 */ /* 0x0001e20000100800 */
[----:B------:R-:W-:-:S03]  /*5b940*/  F2FP.SATFINITE.E4M3.F32.PACK_AB_MERGE_C R39, R4, R5, RZ ;  /* 0x000000050427723e */ /* 0x000fc600048070ff */
[----:B------:R-:W-:Y:S04]  /*5b950*/  STL [R1+0x2b04], R42 ;  /* 0x002b042a01007387 */ /* 0x000fe80000100800 */
[----:B------:R-:W-:Y:S04]  /*5b960*/  STL [R1+0x2b08], R39 ;  /* 0x002b082701007387 */ /* 0x000fe80000100800 */
[----:B------:R-:W4:Y:S04]  /*5b970*/  LDL.LU R60, [R1+0xab0] ;  /* 0x000ab000013c7983 */ /* 0x000f280000300800 */
[----:B------:R-:W4:Y:S04]  /*5b980*/  LDL.LU R28, [R1+0xab4] ;  /* 0x000ab400011c7983 */ /* 0x000f280000300800 */
[----:B------:R-:W4:Y:S04]  /*5b990*/  LDL.LU R59, [R1+0xab8] ;  /* 0x000ab800013b7983 */ /* 0x000f280000300800 */
[----:B------:R-:W4:Y:S04]  /*5b9a0*/  LDL.LU R37, [R1+0xabc] ;  /* 0x000abc0001257983 */ /* 0x000f280000300800 */
[----:B------:R-:W0:Y:S04]  /*5b9b0*/  LDL.LU R58, [R1+0xaa0] ;  /* 0x000aa000013a7983 */ /* 0x000e280000300800 */
[----:B------:R-:W0:Y:S04]  /*5b9c0*/  LDL.LU R57, [R1+0xaa4] ;  /* 0x000aa40001397983 */ /* 0x000e280000300800 */
        /* <DEDUP_REMOVED lines=31> */
[----:B---3--:R-:W3:Y:S04]  /*5bbc0*/  LDL.LU R12, [R1+0xa44] ;  /* 0x000a4400010c7983 */ /* 0x008ee80000300800 */
[----:B------:R-:W3:Y:S04]  /*5bbd0*/  LDL.LU R11, [R1+0xa48] ;  /* 0x000a4800010b7983 */ /* 0x000ee80000300800 */
[----:B------:R-:W3:Y:S04]  /*5bbe0*/  LDL.LU R10, [R1+0xa4c] ;  /* 0x000a4c00010a7983 */ /* 0x000ee80000300800 */
[----:B------:R-:W3:Y:S04]  /*5bbf0*/  LDL.LU R9, [R1+0xa30] ;  /* 0x000a300001097983 */ /* 0x000ee80000300800 */
[----:B------:R-:W3:Y:S01]  /*5bc00*/  LDL.LU R8, [R1+0xa34] ;  /* 0x000a340001087983 */ /* 0x000ee20000300800 */
[----:B------:R-:W-:-:S03]  /*5bc10*/  F2FP.SATFINITE.E4M3.F32.PACK_AB_MERGE_C R48, R2, R3, RZ ;  /* 0x000000030230723e */ /* 0x000fc600048070ff */
[----:B------:R-:W3:Y:S04]  /*5bc20*/  LDL.LU R7, [R1+0xa38] ;  /* 0x000a380001077983 */ /* 0x000ee80000300800 */
[----:B------:R-:W3:Y:S04]  /*5bc30*/  LDL.LU R6, [R1+0xa3c] ;  /* 0x000a3c0001067983 */ /* 0x000ee80000300800 */
[----:B------:R-:W3:Y:S04]  /*5bc40*/  LDL.LU R5, [R1+0xa20] ;  /* 0x000a200001057983 */ /* 0x000ee80000300800 */
[----:B------:R-:W3:Y:S04]  /*5bc50*/  LDL.LU R4, [R1+0xa24] ;  /* 0x000a240001047983 */ /* 0x000ee80000300800 */
[----:B------:R-:W3:Y:S04]  /*5bc60*/  LDL.LU R3, [R1+0xa28] ;  /* 0x000a280001037983 */ /* 0x000ee80000300800 */
[----:B------:R-:W3:Y:S04]  /*5bc70*/  LDL.LU R2, [R1+0xa2c] ;  /* 0x000a2c0001027983 */ /* 0x000ee80000300800 */
[----:B------:R-:W-:Y:S01]  /*5bc80*/  STL [R1+0x2b0c], R48 ;  /* 0x002b0c3001007387 */ /* 0x000fe20000100800 */
[----:B----4-:R-:W-:-:S02]  /*5bc90*/  F2FP.SATFINITE.E4M3.F32.PACK_AB_MERGE_C R28, R28, R60, RZ ;  /* 0x0000003c1c1c723e */ /* 0x010fc400048070ff */
[----:B------:R-:W-:-:S03]  /*5bca0*/  F2FP.SATFINITE.E4M3.F32.PACK_AB_MERGE_C R37, R37, R59, RZ ;  /* 0x0000003b2525723e */ /* 0x000fc600048070ff */
[----:B------:R-:W-:Y:S04]  /*5bcb0*/  STL [R1+0x2b10], R28 ;  /* 0x002b101c01007387 */ /* 0x000fe80000100800 */
[----:B------:R4:W-:Y:S01]  /*5bcc0*/  STL [R1+0x2b14], R37 ;  /* 0x002b142501007387 */ /* 0x0009e20000100800 */
[----:B0-----:R-:W-:-:S05]  /*5bcd0*/  F2FP.SATFINITE.E4M3.F32.PACK_AB_MERGE_C R0, R57, R58, RZ ;  /* 0x0000003a3900723e */ /* 0x001fca00048070ff */
[----:B------:R0:W-:Y:S01]  /*5bce0*/  STL [R1+0x68], R0 ;  /* 0x0000680001007387 */ /* 0x0001e20000100800 */
[----:B----4-:R-:W-:Y:S02]  /*5bcf0*/  F2FP.SATFINITE.E4M3.F32.PACK_AB_MERGE_C R37, R55, R56, RZ ;  /* 0x000000383725723e */ /* 0x010fe400048070ff */
[----:B------:R-:W-:-:S03]  /*5bd00*/  F2FP.SATFINITE.E4M3.F32.PACK_AB_MERGE_C R28, R49, R54, RZ ;  /* 0x00000036311c723e */ /* 0x000fc600048070ff */
[----:B------:R4:W-:Y:S04]  /*5bd10*/  STL [R1+0x40], R37 ;  /* 0x0000402501007387 */ /* 0x0009e80000100800 */
[----:B------:R1:W-:Y:S01]  /*5bd20*/  STL [R1+0x94], R28 ;  /* 0x0000941c01007387 */ /* 0x0003e20000100800 */
[----:B0-----:R-:W-:-:S05]  /*5bd30*/  F2FP.SATFINITE.E4M3.F32.PACK_AB_MERGE_C R0, R45, R46, RZ ;  /* 0x0000002e2d00723e */ /* 0x001fca00048070ff */
[----:B------:R0:W-:Y:S01]  /*5bd40*/  STL [R1+0x8c], R0 ;  /* 0x00008c0001007387 */ /* 0x0001e20000100800 */
[----:B----4-:R-:W-:Y:S02]  /*5bd50*/  F2FP.SATFINITE.E4M3.F32.PACK_AB_MERGE_C R37, R38, R41, RZ ;  /* 0x000000292625723e */ /* 0x010fe400048070ff */
[----:B-1----:R-:W-:-:S03]  /*5bd60*/  F2FP.SATFINITE.E4M3.F32.PACK_AB_MERGE_C R28, R35, R36, RZ ;  /* 0x00000024231c723e */ /* 0x002fc600048070ff */
[----:B------:R-:W-:Y:S04]  /*5bd70*/  STL [R1+0xbc], R37 ;  /* 0x0000bc2501007387 */ /* 0x000fe80000100800 */
[----:B------:R1:W-:Y:S01]  /*5bd80*/  STL [R1+0xb8], R28 ;  /* 0x0000b81c01007387 */ /* 0x0003e20000100800 */
[----:B0-----:R-:W-:-:S05]  /*5bd90*/  F2FP.SATFINITE.E4M3.F32.PACK_AB_MERGE_C R0, R33, R34, RZ ;  /* 0x000000222100723e */ /* 0x001fca00048070ff */
[----:B------:R0:W-:Y:S01]  /*5bda0*/  STL [R1+0x90], R0 ;  /* 0x0000900001007387 */ /* 0x0001e20000100800 */
[----:B------:R-:W-:Y:S02]  /*5bdb0*/  F2FP.SATFINITE.E4M3.F32.PACK_AB_MERGE_C R31, R31, R32, RZ ;  /* 0x000000201f1f723e */ /* 0x000fe400048070ff */
[----:B-1----:R-:W-:-:S03]  /*5bdc0*/  F2FP.SATFINITE.E4M3.F32.PACK_AB_MERGE_C R28, R29, R30, RZ ;  /* 0x0000001e1d1c723e */ /* 0x002fc600048070ff */
[----:B------:R-:W-:Y:S04]  /*5bdd0*/  STL [R1+0xb0], R31 ;  /* 0x0000b01f01007387 */ /* 0x000fe80000100800 */
[----:B------:R-:W-:Y:S01]  /*5bde0*/  STL [R1+0x38], R28 ;  /* 0x0000381c01007387 */ /* 0x000fe20000100800 */
[----:B0-----:R-:W-:Y:S02]  /*5bdf0*/  F2FP.SATFINITE.E4M3.F32.PACK_AB_MERGE_C R0, R26, R27, RZ ;  /* 0x0000001b1a00723e */ /* 0x001fe400048070ff */
[----:B------:R-:W-:-:S05]  /*5be00*/  F2FP.SATFINITE.E4M3.F32.PACK_AB_MERGE_C R45, R24, R25, RZ ;  /* 0x00000019182d723e */ /* 0x000fca00048070ff */
[----:B------:R-:W-:Y:S04]  /*5be10*/  STL [R1+0x2b18], R45 ;  /* 0x002b182d01007387 */ /* 0x000fe80000100800 */
[----:B------:R0:W-:Y:S01]  /*5be20*/  STL [R1+0x64], R0 ;  /* 0x0000640001007387 */ /* 0x0001e20000100800 */
[----:B------:R-:W-:Y:S02]  /*5be30*/  F2FP.SATFINITE.E4M3.F32.PACK_AB_MERGE_C R34, R20, R21, RZ ;  /* 0x000000151422723e */ /* 0x000fe400048070ff */
[----:B0-----:R-:W-:-:S03]  /*5be40*/  F2FP.SATFINITE.E4M3.F32.PACK_AB_MERGE_C R0, R22, R23, RZ ;  /* 0x000000171600723e */ /* 0x001fc600048070ff */
[----:B------:R-:W-:Y:S01]  /*5be50*/  STL [R1+0x2b1c], R34 ;  /* 0x002b1c2201007387 */ /* 0x000fe20000100800 */
[----:B------:R-:W-:-:S03]  /*5be60*/  F2FP.SATFINITE.E4M3.F32.PACK_AB_MERGE_C R33, R18, R19, RZ ;  /* 0x000000131221723e */ /* 0x000fc600048070ff */
[----:B------:R0:W-:Y:S01]  /*5be70*/  STL [R1+0xa8], R0 ;  /* 0x0000a80001007387 */ /* 0x0001e20000100800 */
[----:B------:R-:W-:-:S03]  /*5be80*/  F2FP.SATFINITE.E4M3.F32.PACK_AB_MERGE_C R30, R16, R17, RZ ;  /* 0x00000011101e723e */ /* 0x000fc600048070ff */
[----:B------:R-:W-:Y:S01]  /*5be90*/  STL [R1+0x2b20], R33 ;  /* 0x002b202101007387 */ /* 0x000fe20000100800 */
[----:B--2---:R-:W-:-:S03]  /*5bea0*/  F2FP.SATFINITE.E4M3.F32.PACK_AB_MERGE_C R29, R14, R15, RZ ;  /* 0x0000000f0e1d723e */ /* 0x004fc600048070ff */
[----:B------:R-:W-:Y:S01]  /*5beb0*/  STL [R1+0x2b24], R30 ;  /* 0x002b241e01007387 */ /* 0x000fe20000100800 */
[----:B---3--:R-:W-:-:S03]  /*5bec0*/  F2FP.SATFINITE.E4M3.F32.PACK_AB_MERGE_C R12, R12, R13, RZ ;  /* 0x0000000d0c0c723e */ /* 0x008fc600048070ff */
        /* <DEDUP_REMOVED lines=8> */
[----:B0-----:R-:W-:-:S03]  /*5bf50*/  F2FP.SATFINITE.E4M3.F32.PACK_AB_MERGE_C R0, R4, R5, RZ ;  /* 0x000000050400723e */ /* 0x001fc600048070ff */
[----:B------:R-:W2:Y:S04]  /*5bf60*/  LDL.LU R53, [R1+0x980] ;  /* 0x0009800001357983 */ /* 0x000ea80000300800 */
[----:B------:R0:W-:Y:S01]  /*5bf70*/  STL [R1+0x7c], R0 ;  /* 0x00007c0001007387 */ /* 0x0001e20000100800 */
[----:B------:R-:W-:-:S03]  /*5bf80*/  F2FP.SATFINITE.E4M3.F32.PACK_AB_MERGE_C R2, R2, R3, RZ ;  /* 0x000000030202723e */ /* 0x000fc600048070ff */
[----:B0-----:R-:W2:Y:S04]  /*5bf90*/  LDL.LU R0, [R1+0x984] ;  /* 0x0009840001007983 */ /* 0x001ea80000300800 */
[----:B------:R0:W-:Y:S04]  /*5bfa0*/  STL [R1+0x88], R2 ;  /* 0x0000880201007387 */ /* 0x0001e80000100800 */
        /* <DEDUP_REMOVED lines=41> */
[----:B0-----:R-:W4:Y:S01]  /*5c240*/  LDL.LU R2, [R1+0x60c] ;  /* 0x00060c0001027983 */ /* 0x001f220000300800 */
[----:B--2---:R-:W-:-:S05]  /*5c250*/  F2FP.SATFINITE.E4M3.F32.PACK_AB_MERGE_C R0, R0, R53, RZ ;  /* 0x000000350000723e */ /* 0x004fca00048070ff */
[----:B------:R0:W-:Y:S01]  /*5c260*/  STL [R1+0x5c], R0 ;  /* 0x00005c0001007387 */ /* 0x0001e20000100800 */
[----:B---3--:R-:W-:Y:S02]  /*5c270*/  F2FP.SATFINITE.E4M3.F32.PACK_AB_MERGE_C R29, R60, R61, RZ ;  /* 0x0000003d3c1d723e */ /* 0x008fe400048070ff */
[----:B----4-:R-:W-:-:S03]  /*5c280*/  F2FP.SATFINITE.E4M3.F32.PACK_AB_MERGE_C R28, R58, R59, RZ ;  /* 0x0000003b3a1c723e */ /* 0x010fc600048070ff */
        /* <DEDUP_REMOVED lines=36> */
[----:B------:R-:W-:Y:S04]  /*5c4d0*/  STL [R1+0x2b4c], R46 ;  /* 0x002b4c2e01007387 */ /* 0x000fe80000100800 */
[----:B------:R0:W-:Y:S04]  /*5c4e0*/  STL [R1], R0 ;  /* 0x0000000001007387 */ /* 0x0001e80000100800 */
[----:B------:R-:W2:Y:S04]  /*5c4f0*/  LDL.LU R51, [R1+0x5f0] ;  /* 0x0005f00001337983 */ /* 0x000ea80000300800 */
[----:B------:R-:W2:Y:S01]  /*5c500*/  LDL.LU R38, [R1+0x5f4] ;  /* 0x0005f40001267983 */ /* 0x000ea20000300800 */
[----:B0-----:R-:W-:-:S05]  /*5c510*/  F2FP.SATFINITE.E4M3.F32.PACK_AB_MERGE_C R0, R2, R3, RZ ;  /* 0x000000030200723e */ /* 0x001fca00048070ff */
[----:B------:R0:W-:Y:S04]  /*5c520*/  STL [R1+0x44], R0 ;  /* 0x0000440001007387 */ /* 0x0001e80000100800 */
[----:B------:R-:W3:Y:S04]  /*5c530*/  LDL.LU R53, [R1+0x5f8] ;  /* 0x0005f80001357983 */ /* 0x000ee80000300800 */
[----:B------:R-:W3:Y:S04]  /*5c540*/  LDL.LU R54, [R1+0x5fc] ;  /* 0x0005fc0001367983 */ /* 0x000ee80000300800 */
        /* <DEDUP_REMOVED lines=34> */
[----:B---3--:R-:W-:Y:S02]  /*5c770*/  F2FP.SATFINITE.E4M3.F32.PACK_AB_MERGE_C R54, R54, R53, RZ ;  /* 0x000000353636723e */ /* 0x008fe400048070ff */
[----:B----4-:R-:W-:-:S03]  /*5c780*/  F2FP.SATFINITE.E4M3.F32.PACK_AB_MERGE_C R24, R24, R0, RZ ;  /* 0x000000001818723e */ /* 0x010fc600048070ff */
[----:B------:R-:W-:Y:S01]  /*5c790*/  STL [R1+0x2b54], R54 ;  /* 0x002b543601007387 */ /* 0x000fe20000100800 */
[----:B------:R-:W-:-:S03]  /*5c7a0*/  F2FP.SATFINITE.E4M3.F32.PACK_AB_MERGE_C R23, R23, R61, RZ ;  /* 0x0000003d1717723e */ /* 0x000fc600048070ff */
        /* <DEDUP_REMOVED lines=11> */
[----:B------:R0:W-:Y:S01]  /*5c860*/  STL [R1+0x18], R20 ;  /* 0x0000181401007387 */ /* 0x0001e20000100800 */
[----:B------:R-:W-:Y:S02]  /*5c870*/  F2FP.SATFINITE.E4M3.F32.PACK_AB_MERGE_C R0, R18, R19, RZ ;  /* 0x000000131200723e */ /* 0x000fe400048070ff */
        /* <DEDUP_REMOVED lines=14> */
[----:B------:R-:W-:Y:S04]  /*5c960*/  STL [R1+0x2b88], R20 ;  /* 0x002b881401007387 */ /* 0x000fe80000100800 */
        /* <DEDUP_REMOVED lines=27> */
[----:B------:R-:W-:-:S03]  /*5cb20*/  F2FP.SATFINITE.E4M3.F32.PACK_AB_MERGE_C R19, R2, R3, RZ ;  /* 0x000000030213723e */ /* 0x000fc600048070ff */
        /* <DEDUP_REMOVED lines=17> */
[----:B------:R-:W-:Y:S01]  /*5cc40*/  STL [R1+0x2b8c], R19 ;  /* 0x002b8c1301007387 */ /* 0x000fe20000100800 */
[----:B--2---:R-:W-:-:S02]  /*5cc50*/  F2FP.SATFINITE.E4M3.F32.PACK_AB_MERGE_C R18, R18, R56, RZ ;  /* 0x000000381212723e */ /* 0x004fc400048070ff */
[----:B---3--:R-:W-:-:S03]  /*5cc60*/  F2FP.SATFINITE.E4M3.F32.PACK_AB_MERGE_C R17, R17, R57, RZ ;  /* 0x000000391111723e */ /* 0x008fc600048070ff */
[----:B------:R-:W-:Y:S01]  /*5cc70*/  STL [R1+0x2b90], R18 ;  /* 0x002b901201007387 */ /* 0x000fe20000100800 */
[----:B----4-:R-:W-:-:S03]  /*5cc80*/  F2FP.SATFINITE.E4M3.F32.PACK_AB_MERGE_C R16, R16, R25, RZ ;  /* 0x000000191010723e */ /* 0x010fc600048070ff */
[----:B------:R-:W-:Y:S01]  /*5cc90*/  STL [R1+0x2b94], R17 ;  /* 0x002b941101007387 */ /* 0x000fe20000100800 */
[----:B------:R-:W-:-:S03]  /*5cca0*/  F2FP.SATFINITE.E4M3.F32.PACK_AB_MERGE_C R15, R15, R26, RZ ;  /* 0x0000001a0f0f723e */ /* 0x000fc600048070ff */
[----:B------:R-:W-:Y:S01]  /*5ccb0*/  STL [R1+0x2b98], R16 ;  /* 0x002b981001007387 */ /* 0x000fe20000100800 */
[----:B------:R-:W-:-:S03]  /*5ccc0*/  F2FP.SATFINITE.E4M3.F32.PACK_AB_MERGE_C R14, R14, R49, RZ ;  /* 0x000000310e0e723e */ /* 0x000fc600048070ff */
[----:B------:R-:W-:Y:S04]  /*5ccd0*/  STL [R1+0x2b9c], R15 ;  /* 0x002b9c0f01007387 */ /* 0x000fe80000100800 */
[----:B------:R-:W-:Y:S01]  /*5cce0*/  STL [R1+0x2ba0], R14 ;  /* 0x002ba00e01007387 */ /* 0x000fe20000100800 */
[----:B------:R-:W-:Y:S02]  /*5ccf0*/  F2FP.SATFINITE.E4M3.F32.PACK_AB_MERGE_C R12, R12, R31, RZ ;  /* 0x0000001f0c0c723e */ /* 0x000fe400048070ff */
[----:B------:R-:W-:-:S03]  /*5cd00*/  F2FP.SATFINITE.E4M3.F32.PACK_AB_MERGE_C R11, R11, R41, RZ ;  /* 0x000000290b0b723e */ /* 0x000fc600048070ff */
[----:B------:R-:W-:Y:S04]  /*5cd10*/  STL [R1+0x2acc], R12 ;  /* 0x002acc0c01007387 */ /* 0x000fe80000100800 */
[----:B------:R-:W-:Y:S01]  /*5cd20*/  STL [R1+0x2ad0], R11 ;  /* 0x002ad00b01007387 */ /* 0x000fe20000100800 */
[----:B------:R-:W-:-:S05]  /*5cd30*/  F2FP.SATFINITE.E4M3.F32.PACK_AB_MERGE_C R9, R9, R30, RZ ;  /* 0x0000001e0909723e */ /* 0x000fca00048070ff */
[----:B------:R-:W-:Y:S01]  /*5cd40*/  STL [R1+0x2ad4], R9 ;  /* 0x002ad40901007387 */ /* 0x000fe20000100800 */
[----:B------:R-:W-:-:S05]  /*5cd50*/  F2FP.SATFINITE.E4M3.F32.PACK_AB_MERGE_C R5, R5, R37, RZ ;  /* 0x000000250505723e */ /* 0x000fca00048070ff */
[----:B------:R0:W-:Y:S02]  /*5cd60*/  STL [R1+0x2ac4], R5 ;  /* 0x002ac40501007387 */ /* 0x0001e40000100800 */
[----:B0-----:R-:W-:-:S05]  /*5cd70*/  F2FP.SATFINITE.E4M3.F32.PACK_AB_MERGE_C R5, R43, R40, RZ ;  /* 0x000000282b05723e */ /* 0x001fca00048070ff */
[----:B------:R0:W-:Y:S01]  /*5cd80*/  STL [R1+0x324], R5 ;  /* 0x0003240501007387 */ /* 0x0001e20000100800 */
[----:B------:R-:W-:-:S05]  /*5cd90*/  F2FP.SATFINITE.E4M3.F32.PACK_AB_MERGE_C R11, R50, R44, RZ ;  /* 0x0000002c320b723e */ /* 0x000fca00048070ff */
[----:B------:R1:W-:Y:S01]  /*5cda0*/  STL [R1+0x320], R11 ;  /* 0x0003200b01007387 */ /* 0x0003e20000100800 */
[----:B------:R-:W-:-:S03]  /*5cdb0*/  F2FP.SATFINITE.E4M3.F32.PACK_AB_MERGE_C R9, R52, R47, RZ ;  /* 0x0000002f3409723e */ /* 0x000fc600048070ff */
[----:B------:R-:W2:Y:S04]  /*5cdc0*/  LDL.LU R14, [R1+0x810] ;  /* 0x00081000010e7983 */ /* 0x000ea80000300800 */
[----:B------:R-:W-:Y:S01]  /*5cdd0*/  STL [R1+0x350], R9 ;  /* 0x0003500901007387 */ /* 0x000fe20000100800 */
[----:B0-----:R-:W-:-:S03]  /*5cde0*/  F2FP.SATFINITE.E4M3.F32.PACK_AB_MERGE_C R5, R53, R51, RZ ;  /* 0x000000333505723e */ /* 0x001fc600048070ff */
[----:B------:R-:W2:Y:S04]  /*5cdf0*/  LDL.LU R15, [R1+0x814] ;  /* 0x00081400010f7983 */ /* 0x000ea80000300800 */
        /* <DEDUP_REMOVED lines=39> */
[----:B------:R-:W4:Y:S01]  /*5d070*/  LDL.LU R30, [R1+0x7a0] ;  /* 0x0007a000011e7983 */ /* 0x000f220000300800 */
[----:B------:R-:W-:-:S03]  /*5d080*/  F2FP.SATFINITE.E4M3.F32.PACK_AB_MERGE_C R6, R6, R45, RZ ;  /* 0x0000002d0606723e */ /* 0x000fc600048070ff */
[----:B------:R-:W4:Y:S01]  /*5d090*/  LDL.LU R33, [R1+0x7a4] ;  /* 0x0007a40001217983 */ /* 0x000f220000300800 */
[----:B------:R-:W-:-:S03]  /*5d0a0*/  F2FP.SATFINITE.E4M3.F32.PACK_AB_MERGE_C R4, R4, R28, RZ ;  /* 0x0000001c0404723e */ /* 0x000fc600048070ff */
[----:B------:R-:W4:Y:S04]  /*5d0b0*/  LDL.LU R34, [R1+0x7a8] ;  /* 0x0007a80001227983 */ /* 0x000f280000300800 */
[----:B------:R-:W4:Y:S04]  /*5d0c0*/  LDL.LU R45, [R1+0x7ac] ;  /* 0x0007ac00012d7983 */ /* 0x000f280000300800 */
[----:B------:R-:W4:Y:S04]  /*5d0d0*/  LDL.LU R37, [R1+0x790] ;  /* 0x0007900001257983 */ /* 0x000f280000300800 */
[----:B------:R-:W4:Y:S01]  /*5d0e0*/  LDL.LU R28, [R1+0x794] ;  /* 0x00079400011c7983 */ /* 0x000f220000300800 */
[----:B------:R-:W-:-:S02]  /*5d0f0*/  F2FP.SATFINITE.E4M3.F32.PACK_AB_MERGE_C R3, R3, R48, RZ ;  /* 0x000000300303723e */ /* 0x000fc400048070ff */
[----:B------:R-:W-:Y:S01]  /*5d100*/  F2FP.SATFINITE.E4M3.F32.PACK_AB_MERGE_C R2, R2, R39, RZ ;  /* 0x000000270202723e */ /* 0x000fe200048070ff */
        /* <DEDUP_REMOVED lines=10> */
[----:B------:R-:W4:Y:S01]  /*5d1b0*/  LDL.LU R9, [R1+0x77c] ;  /* 0x00077c0001097983 */ /* 0x000f220000300800 */
[----:B--2---:R-:W-:-:S03]  /*5d1c0*/  F2FP.SATFINITE.E4M3.F32.PACK_AB_MERGE_C R15, R15, R14, RZ ;  /* 0x0000000e0f0f723e */ /* 0x004fc600048070ff */
[----:B------:R-:W2:Y:S04]  /*5d1d0*/  LDL.LU R14, [R1+0x2ba0] ;  /* 0x002ba000010e7983 */ /* 0x000ea80000300800 */
[----:B------:R0:W-:Y:S01]  /*5d1e0*/  STL [R1+0x368], R15 ;  /* 0x0003680f01007387 */ /* 0x0001e20000100800 */
[----:B---3--:R-:W-:-:S03]  /*5d1f0*/  F2FP.SATFINITE.E4M3.F32.PACK_AB_MERGE_C R17, R17, R16, RZ ;  /* 0x000000101111723e */ /* 0x008fc600048070ff */
[----:B0-----:R-:W3:Y:S01]  /*5d200*/  LDL.LU R15, [R1+0x2b9c] ;  /* 0x002b9c00010f7983 */ /* 0x001ee20000300800 */
[----:B----4-:R-:W-:-:S03]  /*5d210*/  F2FP.SATFINITE.E4M3.F32.PACK_AB_MERGE_C R19, R19, R18, RZ ;  /* 0x000000121313723e */ /* 0x010fc600048070ff */
[----:B------:R-:W4:Y:S04]  /*5d220*/  LDL.LU R16, [R1+0x2b98] ;  /* 0x002b980001107983 */ /* 0x000f280000300800 */
[----:B------:R0:W-:Y:S01]  /*5d230*/  STL [R1+0x364], R17 ;  /* 0x0003641101007387 */ /* 0x0001e20000100800 */
[----:B------:R-:W-:-:S03]  /*5d240*/  F2FP.SATFINITE.E4M3.F32.PACK_AB_MERGE_C R21, R21, R20, RZ ;  /* 0x000000141515723e */ /* 0x000fc600048070ff */
[----:B0-----:R-:W2:Y:S01]  /*5d250*/  LDL.LU R17, [R1+0x2b94] ;  /* 0x002b940001117983 */ /* 0x001ea20000300800 */
[----:B------:R-:W-:-:S03]  /*5d260*/  F2FP.SATFINITE.E4M3.F32.PACK_AB_MERGE_C R52, R52, R22, RZ ;  /* 0x000000163434723e */ /* 0x000fc600048070ff */
[----:B------:R-:W3:Y:S04]  /*5d270*/  LDL.LU R18, [R1+0x2b90] ;  /* 0x002b900001127983 */ /* 0x000ee80000300800 */
[----:B------:R0:W-:Y:S01]  /*5d280*/  STL [R1+0x378], R19 ;  /* 0x0003781301007387 */ /* 0x0001e20000100800 */
[----:B------:R-:W-:-:S03]  /*5d290*/  F2FP.SATFINITE.E4M3.F32.PACK_AB_MERGE_C R12, R12, R11, RZ ;  /* 0x0000000b0c0c723e */ /* 0x000fc600048070ff */
[----:B0-----:R-:W4:Y:S04]  /*5d2a0*/  LDL.LU R19, [R1+0x2b8c] ;  /* 0x002b8c0001137983 */ /* 0x001f280000300800 */
[----:B------:R-:W4:Y:S04]  /*5d2b0*/  LDL.LU R20, [R1+0x2b88] ;  /* 0x002b880001147983 */ /* 0x000f280000300800 */
[----:B------:R0:W-:Y:S01]  /*5d2c0*/  STL [R1+0x374], R21 ;  /* 0x0003741501007387 */ /* 0x0001e20000100800 */
[----:B------:R-:W-:Y:S02]  /*5d2d0*/  F2FP.SATFINITE.E4M3.F32.PACK_AB_MERGE_C R36, R36, R32, RZ ;  /* 0x000000202424723e */ /* 0x000fe400048070ff */
[----:B------:R-:W-:Y:S01]  /*5d2e0*/  F2FP.SATFINITE.E4M3.F32.PACK_AB_MERGE_C R59, R59, R58, RZ ;  /* 0x0000003a3b3b723e */ /* 0x000fe200048070ff */
[----:B0-----:R-:W4:Y:S04]  /*5d2f0*/  LDL.LU R21, [R1+0x2b84] ;  /* 0x002b840001157983 */ /* 0x001f280000300800 */
[----:B------:R-:W4:Y:S04]  /*5d300*/  LDL.LU R22, [R1+0x2b80] ;  /* 0x002b800001167983 */ /* 0x000f280000300800 */
[----:B------:R0:W-:Y:S01]  /*5d310*/  STL [R1+0x38c], R52 ;  /* 0x00038c3401007387 */ /* 0x0001e20000100800 */
[----:B------:R-:W-:-:S03]  /*5d320*/  F2FP.SATFINITE.E4M3.F32.PACK_AB_MERGE_C R61, R61, R60, RZ ;  /* 0x0000003c3d3d723e */ /* 0x000fc600048070ff */
[----:B0-----:R-:W2:Y:S04]  /*5d330*/  LDL.LU R52, [R1+0x580] ;  /* 0x0005800001347983 */ /* 0x001ea80000300800 */
[----:B------:R-:W4:Y:S04]  /*5d340*/  LDL.LU R11, [R1+0x588] ;  /* 0x00058800010b7983 */ /* 0x000f280000300800 */
[----:B------:R0:W-:Y:S01]  /*5d350*/  STL [R1+0x384], R12 ;  /* 0x0003840c01007387 */ /* 0x0001e20000100800 */
[----:B------:R-:W-:-:S03]  /*5d360*/  F2FP.SATFINITE.E4M3.F32.PACK_AB_MERGE_C R51, R51, R35, RZ ;  /* 0x000000233333723e */ /* 0x000fc600048070ff */
[----:B0-----:R-:W4:Y:S04]  /*5d370*/  LDL.LU R12, [R1+0x58c] ;  /* 0x00058c00010c7983 */ /* 0x001f280000300800 */
        /* <DEDUP_REMOVED lines=36> */
[----:B------:R-:W3:Y:S04]  /*5d5c0*/  LDL.LU R26, [R1+0x2b3c] ;  /* 0x002b3c00011a7983 */ /* 0x000ee80000300800 */
        /* <DEDUP_REMOVED lines=8> */
[----:B------:R0:W-:Y:S04]  /*5d650*/  STL [R1+0x358], R29 ;  /* 0x0003581d01007387 */ /* 0x0001e80000100800 */
        /* <DEDUP_REMOVED lines=9> */
[----:B0-----:R-:W2:Y:S01]  /*5d6f0*/  LDL.LU R28, [R1+0x2b10] ;  /* 0x002b1000011c7983 */ /* 0x001ea20000300800 */
[----:B------:R-:W-:-:S02]  /*5d700*/  F2FP.SATFINITE.E4M3.F32.PACK_AB_MERGE_C R39, R39, R48, RZ ;  /* 0x000000302727723e */ /* 0x000fc400048070ff */
[----:B------:R-:W-:Y:S01]  /*5d710*/  F2FP.SATFINITE.E4M3.F32.PACK_AB_MERGE_C R40, R40, R42, RZ ;  /* 0x0000002a2828723e */ /* 0x000fe200048070ff */
[----:B------:R-:W4:Y:S01]  /*5d720*/  LDL.LU R48, [R1+0x2b0c] ;  /* 0x002b0c0001307983 */ /* 0x000f220000300800 */
[----:B------:R-:W-:-:S03]  /*5d730*/  F2FP.SATFINITE.E4M3.F32.PACK_AB_MERGE_C R44, R44, R43, RZ ;  /* 0x0000002b2c2c723e */ /* 0x000fc600048070ff */
[----:B------:R0:W-:Y:S01]  /*5d740*/  STL [R1+0x37c], R39 ;  /* 0x00037c2701007387 */ /* 0x0001e20000100800 */
[----:B------:R-:W-:Y:S02]  /*5d750*/  F2FP.SATFINITE.E4M3.F32.PACK_AB_MERGE_C R47, R47, R50, RZ ;  /* 0x000000322f2f723e */ /* 0x000fe400048070ff */
[----:B------:R-:W-:Y:S01]  /*5d760*/  F2FP.SATFINITE.E4M3.F32.PACK_AB_MERGE_C R9, R9, R5, RZ ;  /* 0x000000050909723e */ /* 0x000fe200048070ff */
        /* <DEDUP_REMOVED lines=10> */
[----:B------:R3:W-:Y:S02]  /*5d810*/  STL [R1+0x3bc], R9 ;  /* 0x0003bc0901007387 */ /* 0x0007e40000100800 */
[----:B---3--:R-:W-:-:S02]  /*5d820*/  LOP3.LUT R9, R26, 0xffff, RZ, 0xc0, !PT ;  /* 0x0000ffff1a097812 */ /* 0x008fc400078ec0ff */
[----:B--2---:R-:W-:Y:S02]  /*5d830*/  LOP3.LUT R5, R28, 0xffff, RZ, 0xc0, !PT ;  /* 0x0000ffff1c057812 */ /* 0x004fe400078ec0ff */
[----:B------:R-:W-:Y:S02]  /*5d840*/  LOP3.LUT R28, R18, 0xffff, RZ, 0xc0, !PT ;  /* 0x0000ffff121c7812 */ /* 0x000fe400078ec0ff */
[----:B------:R-:W2:Y:S04]  /*5d850*/  LDL R18, [R1+0xe5c] ;  /* 0x000e5c0001127983 */ /* 0x000ea80000100800 */
[----:B------:R-:W3:Y:S01]  /*5d860*/  LDL.LU R26, [R1+0x584] ;  /* 0x00058400011a7983 */ /* 0x000ee20000300800 */
[----:B------:R-:W-:Y:S02]  /*5d870*/  LOP3.LUT R53, R53, 0xffff, RZ, 0xc0, !PT ;  /* 0x0000ffff35357812 */ /* 0x000fe400078ec0ff */
[----:B----4-:R-:W-:-:S02]  /*5d880*/  LOP3.LUT R29, R29, 0xffff, RZ, 0xc0, !PT ;  /* 0x0000ffff1d1d7812 */ /* 0x010fc400078ec0ff */
[----:B------:R-:W-:Y:S02]  /*5d890*/  LOP3.LUT R25, R25, 0xffff, RZ, 0xc0, !PT ;  /* 0x0000ffff19197812 */ /* 0x000fe400078ec0ff */
[----:B---3--:R-:W-:Y:S02]  /*5d8a0*/  F2FP.SATFINITE.E4M3.F32.PACK_AB_MERGE_C R26, R26, R52, RZ ;  /* 0x000000341a1a723e */ /* 0x008fe400048070ff */
[----:B------:R-:W3:Y:S04]  /*5d8b0*/  LDL.LU R52, [R1+0x2aec] ;  /* 0x002aec0001347983 */ /* 0x000ee80000300800 */
[----:B------:R-:W-:Y:S04]  /*5d8c0*/  STL [R1+0xe0], R5 ;  /* 0x0000e00501007387 */ /* 0x000fe80000100800 */
[----:B------:R-:W-:Y:S04]  /*5d8d0*/  STL [R1+0xa0], R28 ;  /* 0x0000a01c01007387 */ /* 0x000fe80000100800 */
[----:B------:R0:W-:Y:S01]  /*5d8e0*/  STL [R1+0x3e0], R26 ;  /* 0x0003e01a01007387 */ /* 0x0001e20000100800 */
[----:B--2---:R-:W-:-:S03]  /*5d8f0*/  VIADD R18, R18, 0x1 ;  /* 0x0000000112127836 */ /* 0x004fc60000000000 */
[----:B------:R1:W-:Y:S01]  /*5d900*/  STL [R1+0xdc], R9 ;  /* 0x0000dc0901007387 */ /* 0x0003e20000100800 */
[----:B0-----:R-:W-:Y:S02]  /*5d910*/  PRMT R26, R28, 0x3340, R1 ;  /* 0x000033401c1a7816 */ /* 0x001fe40000000001 */
[----:B------:R-:W-:Y:S02]  /*5d920*/  PRMT R28, R5, 0x3340, R9 ;  /* 0x00003340051c7816 */ /* 0x000fe40000000009 */
[----:B------:R-:W-:Y:S02]  /*5d930*/  F2FP.SATFINITE.E4M3.F32.PACK_AB_MERGE_C R5, R12, R11, RZ ;  /* 0x0000000b0c05723e */ /* 0x000fe400048070ff */
[----:B-1----:R-:W-:Y:S02]  /*5d940*/  PRMT R9, R28, 0x5410, R26 ;  /* 0x000054101c097816 */ /* 0x002fe4000000001a */
[----:B------:R-:W-:Y:S01]  /*5d950*/  LOP3.LUT R26, R51, 0xffff, RZ, 0xc0, !PT ;  /* 0x0000ffff331a7812 */ /* 0x000fe200078ec0ff */
[----:B------:R0:W-:Y:S01]  /*5d960*/  STL [R1+0x3dc], R5 ;  /* 0x0003dc0501007387 */ /* 0x0001e20000100800 */
[----:B------:R-:W-:-:S03]  /*5d970*/  ISETP.GE.AND P0, PT, R18, UR13, PT ;  /* 0x0000000d12007c0c */ /* 0x000fc6000bf06270 */
[----:B------:R-:W2:Y:S01]  /*5d980*/  LDL.LU R28, [R1+0xd4] ;  /* 0x0000d400011c7983 */ /* 0x000ea20000300800 */
[----:B------:R-:W-:Y:S02]  /*5d990*/  LOP3.LUT R18, R47, 0xffff, RZ, 0xc0, !PT ;  /* 0x0000ffff2f127812 */ /* 0x000fe400078ec0ff */
[----:B------:R-:W-:Y:S01]  /*5d9a0*/  LOP3.LUT R51, R37, 0xffff, RZ, 0xc0, !PT ;  /* 0x0000ffff25337812 */ /* 0x000fe200078ec0ff */
[----:B0-----:R-:W4:Y:S01]  /*5d9b0*/  LDL.LU R5, [R1+0x34] ;  /* 0x0000340001057983 */ /* 0x001f220000300800 */
[----:B------:R-:W-:-:S03]  /*5d9c0*/  LOP3.LUT R11, R30, 0xffff, RZ, 0xc0, !PT ;  /* 0x0000ffff1e0b7812 */ /* 0x000fc600078ec0ff */
[----:B------:R0:W-:Y:S01]  /*5d9d0*/  STL [R1+0x4c0], R9 ;  /* 0x0004c00901007387 */ /* 0x0001e20000100800 */
[----:B------:R-:W-:-:S03]  /*5d9e0*/  LOP3.LUT R30, R17, 0xffff, RZ, 0xc0, !PT ;  /* 0x0000ffff111e7812 */ /* 0x000fc600078ec0ff */
[----:B0-----:R-:W3:Y:S04]  /*5d9f0*/  LDL.LU R9, [R1+0x2c] ;  /* 0x00002c0001097983 */ /* 0x001ee80000300800 */
[----:B------:R-:W-:Y:S04]  /*5da00*/  STL [R1+0x10c], R26 ;  /* 0x00010c1a01007387 */ /* 0x000fe80000100800 */
[----:B------:R-:W3:Y:S04]  /*5da10*/  LDL.LU R47, [R1+0x3c] ;  /* 0x00003c00012f7983 */ /* 0x000ee80000300800 */
[----:B------:R-:W-:Y:S04]  /*5da20*/  STL [R1+0x108], R53 ;  /* 0x0001083501007387 */ /* 0x000fe80000100800 */
[----:B------:R-:W-:Y:S01]  /*5da30*/  STL [R1+0xf8], R18 ;  /* 0x0000f81201007387 */ /* 0x000fe20000100800 */
[----:B------:R-:W-:-:S03]  /*5da40*/  LOP3.LUT R12, R24, 0xffff, RZ, 0xc0, !PT ;  /* 0x0000ffff180c7812 */ /* 0x000fc600078ec0ff */
[----:B------:R-:W3:Y:S01]  /*5da50*/  LDL.LU R37, [R1+0x84] ;  /* 0x0000840001257983 */ /* 0x000ee20000300800 */
[----:B------:R-:W-:-:S03]  /*5da60*/  LOP3.LUT R17, R0, 0xffff, RZ, 0xc0, !PT ;  /* 0x0000ffff00117812 */ /* 0x000fc600078ec0ff */
[----:B------:R-:W-:Y:S01]  /*5da70*/  STL [R1+0xac], R51 ;  /* 0x0000ac3301007387 */ /* 0x000fe20000100800 */
[----:B------:R-:W-:-:S03]  /*5da80*/  IMAD.MOV.U32 R0, RZ, RZ, R30 ;  /* 0x000000ffff007224 */ /* 0x000fc600078e001e */
[----:B------:R-:W-:Y:S01]  /*5da90*/  STL [R1+0xe8], R11 ;  /* 0x0000e80b01007387 */ /* 0x000fe20000100800 */
[----:B------:R-:W-:-:S03]  /*5daa0*/  LOP3.LUT R24, R2, 0xffff, RZ, 0xc0, !PT ;  /* 0x0000ffff02187812 */ /* 0x000fc600078ec0ff */
[----:B------:R-:W-:Y:S04]  /*5dab0*/  STL [R1+0xa4], R29 ;  /* 0x0000a41d01007387 */ /* 0x000fe80000100800 */
[----:B------:R-:W-:Y:S04]  /*5dac0*/  STL [R1+0x9c], R25 ;  /* 0x00009c1901007387 */ /* 0x000fe80000100800 */
[----:B------:R0:W-:Y:S04]  /*5dad0*/  STL [R1+0x74], R30 ;  /* 0x0000741e01007387 */ /* 0x0001e80000100800 */
[----:B------:R1:W-:Y:S01]  /*5dae0*/  STL [R1+0xe4], R12 ;  /* 0x0000e40c01007387 */ /* 0x0003e20000100800 */
[----:B0-----:R-:W-:-:S03]  /*5daf0*/  LOP3.LUT R30, R23, 0xffff, RZ, 0xc0, !PT ;  /* 0x0000ffff171e7812 */ /* 0x001fc600078ec0ff */
[----:B------:R0:W-:Y:S01]  /*5db00*/  STL [R1+0x4ac], R17 ;  /* 0x0004ac1101007387 */ /* 0x0001e20000100800 */
[----:B------:R-:W-:-:S03]  /*5db10*/  PRMT R23, R51, 0x3340, R25 ;  /* 0x0000334033177816 */ /* 0x000fc60000000019 */
[----:B------:R0:W-:Y:S01]  /*5db20*/  STL [R1+0xd0], R24 ;  /* 0x0000d01801007387 */ /* 0x0001e20000100800 */
[----:B------:R-:W-:-:S03]  /*5db30*/  PRMT R25, R11, 0x3340, R12 ;  /* 0x000033400b197816 */ /* 0x000fc6000000000c */
[----:B------:R-:W-:Y:S01]  /*5db40*/  STL [R1+0x98], R30 ;  /* 0x0000981e01007387 */ /* 0x000fe20000100800 */
[----:B------:R-:W-:-:S03]  /*5db50*/  PRMT R26, R26, 0x3340, R53 ;  /* 0x000033401a1a7816 */ /* 0x000fc60000000035 */
[----:B------:R-:W3:Y:S04]  /*5db60*/  LDL.LU R51, [R1+0x2ae8] ;  /* 0x002ae80001337983 */ /* 0x000ee80000300800 */
[----:B------:R-:W3:Y:S04]  /*5db70*/  LDL.LU R11, [R1+0x104] ;  /* 0x00010400010b7983 */ /* 0x000ee80000300800 */
[----:B-1----:R-:W3:Y:S04]  /*5db80*/  LDL.LU R12, [R1+0xfc] ;  /* 0x0000fc00010c7983 */ /* 0x002ee80000300800 */
[----:B------:R-:W3:Y:S01]  /*5db90*/  LDL.LU R53, [R1+0x2ae4] ;  /* 0x002ae40001357983 */ /* 0x000ee20000300800 */
[----:B------:R-:W-:-:S02]  /*5dba0*/  PRMT R0, R0, 0x3340, R1 ;  /* 0x0000334000007816 */ /* 0x000fc40000000001 */
[--C-:B------:R-:W-:Y:S02]  /*5dbb0*/  PRMT R2, R17, 0x3340, R1.reuse ;  /* 0x0000334011027816 */ /* 0x100fe40000000001 */
[--C-:B0-----:R-:W-:Y:S02]  /*5dbc0*/  PRMT R17, R24, 0x3340, R1.reuse ;  /* 0x0000334018117816 */ /* 0x101fe40000000001 */
[----:B------:R-:W-:Y:S02]  /*5dbd0*/  PRMT R24, R29, 0x3340, R30 ;  /* 0x000033401d187816 */ /* 0x000fe4000000001e */
[----:B------:R-:W-:Y:S02]  /*5dbe0*/  PRMT R0, R23, 0x5410, R0 ;  /* 0x0000541017007816 */ /* 0x000fe40000000000 */
[----:B------:R-:W-:Y:S02]  /*5dbf0*/  PRMT R18, R18, 0x3340, R1 ;  /* 0x0000334012127816 */ /* 0x000fe40000000001 */
[----:B------:R-:W-:Y:S01]  /*5dc00*/  PRMT R23, R24, 0x5410, R2 ;  /* 0x0000541018177816 */ /* 0x000fe20000000002 */
[----:B------:R0:W-:Y:S01]  /*5dc10*/  STL [R1+0x4bc], R0 ;  /* 0x0004bc0001007387 */ /* 0x0001e20000100800 */
[----:B------:R-:W-:-:S03]  /*5dc20*/  PRMT R2, R25, 0x5410, R17 ;  /* 0x0000541019027816 */ /* 0x000fc60000000011 */
[----:B------:R-:W-:Y:S01]  /*5dc30*/  STL [R1+0x4b8], R23 ;  /* 0x0004b81701007387 */ /* 0x000fe20000100800 */
[----:B0-----:R-:W-:-:S03]  /*5dc40*/  PRMT R0, R26, 0x5410, R18 ;  /* 0x000054101a007816 */ /* 0x001fc60000000012 */
[----:B------:R0:W-:Y:S04]  /*5dc50*/  STL [R1+0x4b4], R2 ;  /* 0x0004b40201007387 */ /* 0x0001e80000100800 */
[----:B------:R1:W-:Y:S01]  /*5dc60*/  STL [R1+0x4b0], R0 ;  /* 0x0004b00001007387 */ /* 0x0003e20000100800 */
[----:B------:R-:W-:Y:S02]  /*5dc70*/  LOP3.LUT R17, R43, 0xffff, RZ, 0xc0, !PT ;  /* 0x0000ffff2b117812 */ /* 0x000fe400078ec0ff */
[----:B------:R-:W-:Y:S02]  /*5dc80*/  LOP3.LUT R18, R20, 0xffff, RZ, 0xc0, !PT ;  /* 0x0000ffff14127812 */ /* 0x000fe400078ec0ff */
[----:B0-----:R-:W-:Y:S02]  /*5dc90*/  LOP3.LUT R2, R44, 0xffff, RZ, 0xc0, !PT ;  /* 0x0000ffff2c027812 */ /* 0x001fe400078ec0ff */
[----:B-1----:R-:W-:-:S02]  /*5dca0*/  LOP3.LUT R0, R50, 0xffff, RZ, 0xc0, !PT ;  /* 0x0000ffff32007812 */ /* 0x002fc400078ec0ff */
[----:B--2---:R-:W-:Y:S02]  /*5dcb0*/  LOP3.LUT R28, R28, 0xffff, RZ, 0xc0, !PT ;  /* 0x0000ffff1c1c7812 */ /* 0x004fe400078ec0ff */
[----:B----4-:R-:W-:-:S03]  /*5dcc0*/  LOP3.LUT R29, R5, 0xffff, RZ, 0xc0, !PT ;  /* 0x0000ffff051d7812 */ /* 0x010fc600078ec0ff */
[----:B------:R-:W-:Y:S01]  /*5dcd0*/  STL [R1+0xd4], R28 ;  /* 0x0000d41c01007387 */ /* 0x000fe20000100800 */
[----:B------:R-:W-:Y:S02]  /*5dce0*/  LOP3.LUT R5, R39, 0xffff, RZ, 0xc0, !PT ;  /* 0x0000ffff27057812 */ /* 0x000fe400078ec0ff */
[----:B------:R-:W-:Y:S02]  /*5dcf0*/  PRMT R20, R28, 0x3340, R29 ;  /* 0x000033401c147816 */ /* 0x000fe4000000001d */
[----:B---3--:R-:W-:Y:S02]  /*5dd00*/  LOP3.LUT R26, R9, 0xffff, RZ, 0xc0, !PT ;  /* 0x0000ffff091a7812 */ /* 0x008fe400078ec0ff */
[----:B------:R-:W-:Y:S02]  /*5dd10*/  LOP3.LUT R24, R47, 0xffff, RZ, 0xc0, !PT ;  /* 0x0000ffff2f187812 */ /* 0x000fe400078ec0ff */
[----:B------:R-:W-:Y:S02]  /*5dd20*/  LOP3.LUT R9, R27, 0xffff, RZ, 0xc0, !PT ;  /* 0x0000ffff1b097812 */ /* 0x000fe400078ec0ff */
[----:B------:R-:W-:-:S05]  /*5dd30*/  LOP3.LUT R23, R37, 0xffff, RZ, 0xc0, !PT ;  /* 0x0000ffff25177812 */ /* 0x000fca00078ec0ff */
[----:B------:R0:W-:Y:S04]  /*5dd40*/  STL [R1+0x84], R23 ;  /* 0x0000841701007387 */ /* 0x0001e80000100800 */
[----:B------:R-:W-:Y:S04]  /*5dd50*/  STL [R1+0x3c], R29 ;  /* 0x00003c1d01007387 */ /* 0x000fe80000100800 */
[----:B------:R1:W-:Y:S04]  /*5dd60*/  STL [R1+0x120], R24 ;  /* 0x0001201801007387 */ /* 0x0003e80000100800 */
[----:B------:R-:W-:Y:S01]  /*5dd70*/  STL [R1+0x34], R26 ;  /* 0x0000341a01007387 */ /* 0x000fe20000100800 */
[----:B0-----:R-:W-:-:S02]  /*5dd80*/  PRMT R23, R23, 0x3340, R26 ;  /* 0x0000334017177816 */ /* 0x001fc4000000001a */
[----:B------:R-:W-:-:S05]  /*5dd90*/  LOP3.LUT R25, R53, 0xffff, RZ, 0xc0, !PT ;  /* 0x0000ffff35197812 */ /* 0x000fca00078ec0ff */
[----:B------:R-:W-:Y:S04]  /*5dda0*/  STL [R1+0x114], R25 ;  /* 0x0001141901007387 */ /* 0x000fe80000100800 */
[----:B------:R0:W-:Y:S04]  /*5ddb0*/  STL [R1+0x30], R0 ;  /* 0x0000300001007387 */ /* 0x0001e80000100800 */
[----:B------:R2:W-:Y:S01]  /*5ddc0*/  STL [R1+0x2c], R2 ;  /* 0x00002c0201007387 */ /* 0x0005e20000100800 */
[----:B-1----:R-:W-:-:S03]  /*5ddd0*/  PRMT R24, R24, 0x3340, R25 ;  /* 0x0000334018187816 */ /* 0x002fc60000000019 */
[----:B------:R1:W-:Y:S01]  /*5dde0*/  STL [R1+0x49c], R17 ;  /* 0x00049c1101007387 */ /* 0x0003e20000100800 */
[----:B0-----:R-:W-:-:S03]  /*5ddf0*/  PRMT R0, R0, 0x3340, R1 ;  /* 0x0000334000007816 */ /* 0x001fc60000000001 */
[----:B------:R0:W-:Y:S01]  /*5de00*/  STL [R1+0x134], R5 ;  /* 0x0001340501007387 */ /* 0x0001e20000100800 */
[----:B--2---:R-:W-:-:S03]  /*5de10*/  PRMT R2, R2, 0x3340, R1 ;  /* 0x0000334002027816 */ /* 0x004fc60000000001 */
[----:B------:R-:W-:Y:S01]  /*5de20*/  STL [R1+0x130], R9 ;  /* 0x0001300901007387 */ /* 0x000fe20000100800 */
[----:B------:R-:W-:Y:S02]  /*5de30*/  PRMT R0, R20, 0x5410, R0 ;  /* 0x0000541014007816 */ /* 0x000fe40000000000 */
[----:B-1----:R-:W-:Y:S01]  /*5de40*/  PRMT R17, R17, 0x3340, R1 ;  /* 0x0000334011117816 */ /* 0x002fe20000000001 */
[----:B------:R1:W-:Y:S01]  /*5de50*/  STL [R1+0x100], R18 ;  /* 0x0001001201007387 */ /* 0x0003e20000100800 */
[----:B------:R-:W-:Y:S02]  /*5de60*/  PRMT R25, R5, 0x3340, R9 ;  /* 0x0000334005197816 */ /* 0x000fe40000000009 */
[----:B0-----:R-:W-:Y:S01]  /*5de70*/  PRMT R5, R23, 0x5410, R2 ;  /* 0x0000541017057816 */ /* 0x001fe20000000002 */
[----:B------:R0:W-:Y:S01]  /*5de80*/  STL [R1+0x4a8], R0 ;  /* 0x0004a80001007387 */ /* 0x0001e20000100800 */
[----:B------:R-:W-:Y:S02]  /*5de90*/  PRMT R2, R24, 0x5410, R17 ;  /* 0x0000541018027816 */ /* 0x000fe40000000011 */
[----:B-1----:R-:W-:Y:S01]  /*5dea0*/  PRMT R18, R18, 0x3340, R1 ;  /* 0x0000334012127816 */ /* 0x002fe20000000001 */
[----:B------:R1:W-:Y:S03]  /*5deb0*/  STL [R1+0x4a4], R5 ;  /* 0x0004a40501007387 */ /* 0x0003e60000100800 */
[----:B0-----:R-:W-:Y:S01]  /*5dec0*/  PRMT R0, R25, 0x5410, R18 ;  /* 0x0000541019007816 */ /* 0x001fe20000000012 */
[----:B------:R-:W-:Y:S01]  /*5ded0*/  STL [R1+0x4a0], R2 ;  /* 0x0004a00201007387 */ /* 0x000fe20000100800 */
[----:B------:R-:W-:-:S03]  /*5dee0*/  LOP3.LUT R20, R11, 0xffff, RZ, 0xc0, !PT ;  /* 0x0000ffff0b147812 */ /* 0x000fc600078ec0ff */
[----:B------:R0:W-:Y:S01]  /*5def0*/  STL [R1+0x498], R0 ;  /* 0x0004980001007387 */ /* 0x0001e20000100800 */
[----:B------:R-:W-:-:S03]  /*5df00*/  LOP3.LUT R23, R12, 0xffff, RZ, 0xc0, !PT ;  /* 0x0000ffff0c177812 */ /* 0x000fc600078ec0ff */
[----:B------:R-:W2:Y:S04]  /*5df10*/  LDL.LU R28, [R1+0x158] ;  /* 0x00015800011c7983 */ /* 0x000ea80000300800 */
[----:B-1----:R-:W3:Y:S04]  /*5df20*/  LDL.LU R5, [R1+0x12c] ;  /* 0x00012c0001057983 */ /* 0x002ee80000300800 */
[----:B------:R-:W-:Y:S04]  /*5df30*/  STL [R1+0x148], R20 ;  /* 0x0001481401007387 */ /* 0x000fe80000100800 */
[----:B------:R-:W-:Y:S04]  /*5df40*/  STL [R1+0x144], R23 ;  /* 0x0001441701007387 */ /* 0x000fe80000100800 */
[----:B------:R-:W4:Y:S04]  /*5df50*/  LDL.LU R11, [R1+0x154] ;  /* 0x00015400010b7983 */ /* 0x000f280000300800 */
[----:B------:R-:W2:Y:S04]  /*5df60*/  LDL.LU R9, [R1+0x128] ;  /* 0x0001280001097983 */ /* 0x000ea80000300800 */
[----:B------:R-:W2:Y:S01]  /*5df70*/  LDL.LU R12, [R1+0xb4] ;  /* 0x0000b400010c7983 */ /* 0x000ea20000300800 */
[----:B------:R-:W-:-:S02]  /*5df80*/  LOP3.LUT R17, R51, 0xffff, RZ, 0xc0, !PT ;  /* 0x0000ffff33117812 */ /* 0x000fc400078ec0ff */
[----:B------:R-:W-:Y:S02]  /*5df90*/  LOP3.LUT R24, R34, 0xffff, RZ, 0xc0, !PT ;  /* 0x0000ffff22187812 */ /* 0x000fe400078ec0ff */
[----:B------:R-:W-:Y:S02]  /*5dfa0*/  LOP3.LUT R48, R48, 0xffff, RZ, 0xc0, !PT ;  /* 0x0000ffff30307812 */ /* 0x000fe400078ec0ff */
[----:B------:R-:W-:Y:S02]  /*5dfb0*/  LOP3.LUT R18, R33, 0xffff, RZ, 0xc0, !PT ;  /* 0x0000ffff21127812 */ /* 0x000fe400078ec0ff */
[----:B------:R-:W-:Y:S02]  /*5dfc0*/  LOP3.LUT R49, R49, 0xffff, RZ, 0xc0, !PT ;  /* 0x0000ffff31317812 */ /* 0x000fe400078ec0ff */
[----:B------:R-:W-:Y:S01]  /*5dfd0*/  LOP3.LUT R53, R19, 0xffff, RZ, 0xc0, !PT ;  /* 0x0000ffff13357812 */ /* 0x000fe200078ec0ff */
[----:B------:R1:W-:Y:S01]  /*5dfe0*/  STL [R1+0x13c], R17 ;  /* 0x00013c1101007387 */ /* 0x0003e20000100800 */
[----:B------:R-:W-:-:S02]  /*5dff0*/  LOP3.LUT R47, R4, 0xffff, RZ, 0xc0, !PT ;  /* 0x0000ffff042f7812 */ /* 0x000fc400078ec0ff */
[----:B------:R-:W-:Y:S01]  /*5e000*/  LOP3.LUT R3, R3, 0xffff, RZ, 0xc0, !PT ;  /* 0x0000ffff03037812 */ /* 0x000fe200078ec0ff */
[----:B------:R-:W-:Y:S01]  /*5e010*/  STL [R1+0xfc], R24 ;  /* 0x0000fc1801007387 */ /* 0x000fe20000100800 */
[--C-:B------:R-:W-:Y:S02]  /*5e020*/  PRMT R4, R17, 0x3340, R1.reuse ;  /* 0x0000334011047816 */ /* 0x100fe40000000001 */
[----:B------:R-:W-:Y:S01]  /*5e030*/  LOP3.LUT R54, R54, 0xffff, RZ, 0xc0, !PT ;  /* 0x0000ffff36367812 */ /* 0x000fe200078ec0ff */
[----:B------:R1:W-:Y:S01]  /*5e040*/  STL [R1+0x104], R18 ;  /* 0x0001041201007387 */ /* 0x0003e20000100800 */
[----:B0-----:R-:W-:Y:S02]  /*5e050*/  PRMT R0, R53, 0x3340, R1 ;  /* 0x0000334035007816 */ /* 0x001fe40000000001 */
[----:B-1----:R-:W-:Y:S01]  /*5e060*/  PRMT R17, R48, 0x3340, R49 ;  /* 0x0000334030117816 */ /* 0x002fe20000000031 */
[----:B------:R-:W-:Y:S01]  /*5e070*/  STL [R1+0x2ac0], R53 ;  /* 0x002ac03501007387 */ /* 0x000fe20000100800 */
[----:B------:R-:W-:-:S02]  /*5e080*/  LOP3.LUT R38, R38, 0xffff, RZ, 0xc0, !PT ;  /* 0x0000ffff26267812 */ /* 0x000fc400078ec0ff */
[----:B------:R-:W-:Y:S01]  /*5e090*/  PRMT R0, R17, 0x5410, R0 ;  /* 0x0000541011007816 */ /* 0x000fe20000000000 */
[----:B------:R0:W-:Y:S01]  /*5e0a0*/  STL [R1+0x480], R3 ;  /* 0x0004800301007387 */ /* 0x0001e20000100800 */
[----:B------:R-:W-:Y:S02]  /*5e0b0*/  PRMT R2, R47, 0x3340, R1 ;  /* 0x000033402f027816 */ /* 0x000fe40000000001 */
[----:B------:R-:W-:Y:S01]  /*5e0c0*/  PRMT R18, R18, 0x3340, R54 ;  /* 0x0000334012127816 */ /* 0x000fe20000000036 */
[----:B------:R-:W-:Y:S01]  /*5e0d0*/  STL [R1+0x2ac8], R47 ;  /* 0x002ac82f01007387 */ /* 0x000fe20000100800 */
[----:B------:R-:W-:Y:S02]  /*5e0e0*/  PRMT R19, R24, 0x3340, R38 ;  /* 0x0000334018137816 */ /* 0x000fe40000000026 */
[----:B------:R-:W-:Y:S01]  /*5e0f0*/  PRMT R20, R20, 0x3340, R23 ;  /* 0x0000334014147816 */ /* 0x000fe20000000017 */
[----:B------:R-:W-:Y:S01]  /*5e100*/  STL [R1+0x2adc], R48 ;  /* 0x002adc3001007387 */ /* 0x000fe20000100800 */
[----:B0-----:R-:W-:-:S03]  /*5e110*/  PRMT R3, R3, 0x3340, R1 ;  /* 0x0000334003037816 */ /* 0x001fc60000000001 */
[----:B------:R-:W-:Y:S01]  /*5e120*/  STL [R1+0x2ad8], R49 ;  /* 0x002ad83101007387 */ /* 0x000fe20000100800 */
[----:B------:R-:W-:Y:S02]  /*5e130*/  PRMT R2, R19, 0x5410, R2 ;  /* 0x0000541013027816 */ /* 0x000fe40000000002 */
[----:B------:R-:W-:Y:S01]  /*5e140*/  PRMT R3, R18, 0x5410, R3 ;  /* 0x0000541012037816 */ /* 0x000fe20000000003 */
[----:B------:R-:W-:Y:S04]  /*5e150*/  STL [R1+0x2ae0], R54 ;  /* 0x002ae03601007387 */ /* 0x000fe80000100800 */
[----:B------:R0:W-:Y:S04]  /*5e160*/  STL [R1+0x48c], R0 ;  /* 0x00048c0001007387 */ /* 0x0001e80000100800 */
[----:B------:R-:W-:Y:S01]  /*5e170*/  STL [R1+0x488], R3 ;  /* 0x0004880301007387 */ /* 0x000fe20000100800 */
[----:B0-----:R-:W-:-:S03]  /*5e180*/  PRMT R0, R20, 0x5410, R4 ;  /* 0x0000541014007816 */ /* 0x001fc60000000004 */
[----:B------:R-:W-:Y:S04]  /*5e190*/  STL [R1+0x484], R2 ;  /* 0x0004840201007387 */ /* 0x000fe80000100800 */
[----:B------:R0:W-:Y:S04]  /*5e1a0*/  STL [R1+0x46c], R0 ;  /* 0x00046c0001007387 */ /* 0x0001e80000100800 */
[----:B------:R-:W2:Y:S04]  /*5e1b0*/  LDL.LU R44, [R1+0x15c] ;  /* 0x00015c00012c7983 */ /* 0x000ea80000300800 */
[----:B------:R-:W2:Y:S04]  /*5e1c0*/  LDL.LU R26, [R1+0x1d4] ;  /* 0x0001d400011a7983 */ /* 0x000ea80000300800 */
[----:B------:R-:W2:Y:S01]  /*5e1d0*/  LDL.LU R29, [R1+0x1ac] ;  /* 0x0001ac00011d7983 */ /* 0x000ea20000300800 */
[----:B---3--:R-:W-:-:S05]  /*5e1e0*/  LOP3.LUT R18, R5, 0xffff, RZ, 0xc0, !PT ;  /* 0x0000ffff05127812 */ /* 0x008fca00078ec0ff */
[----:B------:R1:W-:Y:S04]  /*5e1f0*/  STL [R1+0x12c], R18 ;  /* 0x00012c1201007387 */ /* 0x0003e80000100800 */
[----:B------:R-:W3:Y:S01]  /*5e200*/  LDL.LU R30, [R1+0x160] ;  /* 0x00016000011e7983 */ /* 0x000ee20000300800 */
[----:B----4-:R-:W-:-:S03]  /*5e210*/  LOP3.LUT R51, R11, 0xffff, RZ, 0xc0, !PT ;  /* 0x0000ffff0b337812 */ /* 0x010fc600078ec0ff */
[----:B------:R-:W4:Y:S01]  /*5e220*/  LDL.LU R11, [R1+0x178] ;  /* 0x00017800010b7983 */ /* 0x000f220000300800 */
[----:B--2---:R-:W-:-:S03]  /*5e230*/  LOP3.LUT R50, R28, 0xffff, RZ, 0xc0, !PT ;  /* 0x0000ffff1c327812 */ /* 0x004fc600078ec0ff */
[----:B------:R-:W2:Y:S04]  /*5e240*/  LDL.LU R28, [R1+0x140] ;  /* 0x00014000011c7983 */ /* 0x000ea80000300800 */
[----:B------:R-:W2:Y:S01]  /*5e250*/  LDL.LU R5, [R1+0x118] ;  /* 0x0001180001057983 */ /* 0x000ea20000300800 */
[----:B------:R-:W-:-:S03]  /*5e260*/  LOP3.LUT R37, R9, 0xffff, RZ, 0xc0, !PT ;  /* 0x0000ffff09257812 */ /* 0x000fc600078ec0ff */
[----:B------:R-:W2:Y:S01]  /*5e270*/  LDL.LU R9, [R1+0x110] ;  /* 0x0001100001097983 */ /* 0x000ea20000300800 */
[----:B------:R-:W-:-:S03]  /*5e280*/  LOP3.LUT R39, R12, 0xffff, RZ, 0xc0, !PT ;  /* 0x0000ffff0c277812 */ /* 0x000fc600078ec0ff */
[----:B------:R-:W2:Y:S01]  /*5e290*/  LDL.LU R12, [R1+0xd8] ;  /* 0x0000d800010c7983 */ /* 0x000ea20000300800 */
[----:B------:R-:W-:Y:S02]  /*5e2a0*/  LOP3.LUT R52, R52, 0xffff, RZ, 0xc0, !PT ;  /* 0x0000ffff34347812 */ /* 0x000fe400078ec0ff */
[----:B------:R-:W-:Y:S02]  /*5e2b0*/  LOP3.LUT R20, R42, 0xffff, RZ, 0xc0, !PT ;  /* 0x0000ffff2a147812 */ /* 0x000fe400078ec0ff */
[----:B0-----:R-:W-:Y:S02]  /*5e2c0*/  PRMT R0, R52, 0x3340, R1 ;  /* 0x0000334034007816 */ /* 0x001fe40000000001 */
[----:B------:R-:W-:Y:S02]  /*5e2d0*/  PRMT R17, R50, 0x3340, R51 ;  /* 0x0000334032117816 */ /* 0x000fe40000000033 */
[----:B------:R-:W-:Y:S02]  /*5e2e0*/  LOP3.LUT R40, R40, 0xffff, RZ, 0xc0, !PT ;  /* 0x0000ffff28287812 */ /* 0x000fe400078ec0ff */
[----:B------:R-:W-:-:S02]  /*5e2f0*/  LOP3.LUT R41, R41, 0xffff, RZ, 0xc0, !PT ;  /* 0x0000ffff29297812 */ /* 0x000fc400078ec0ff */
[----:B------:R-:W-:Y:S02]  /*5e300*/  LOP3.LUT R43, R22, 0xffff, RZ, 0xc0, !PT ;  /* 0x0000ffff162b7812 */ /* 0x000fe400078ec0ff */
[----:B------:R-:W-:Y:S02]  /*5e310*/  PRMT R2, R39, 0x3340, R1 ;  /* 0x0000334027027816 */ /* 0x000fe40000000001 */
[----:B-1----:R-:W-:Y:S02]  /*5e320*/  PRMT R18, R18, 0x3340, R37 ;  /* 0x0000334012127816 */ /* 0x002fe40000000025 */
[----:B------:R-:W-:Y:S02]  /*5e330*/  LOP3.LUT R23, R31, 0xffff, RZ, 0xc0, !PT ;  /* 0x0000ffff1f177812 */ /* 0x000fe400078ec0ff */
[----:B------:R-:W-:Y:S01]  /*5e340*/  LOP3.LUT R42, R21, 0xffff, RZ, 0xc0, !PT ;  /* 0x0000ffff152a7812 */ /* 0x000fe200078ec0ff */
[----:B------:R0:W-:Y:S01]  /*5e350*/  STL [R1+0x158], R20 ;  /* 0x0001581401007387 */ /* 0x0001e20000100800 */
[----:B------:R-:W-:-:S02]  /*5e360*/  PRMT R0, R17, 0x5410, R0 ;  /* 0x0000541011007816 */ /* 0x000fc40000000000 */
[----:B------:R-:W-:Y:S02]  /*5e370*/  PRMT R3, R43, 0x3340, R1 ;  /* 0x000033402b037816 */ /* 0x000fe40000000001 */
[----:B------:R-:W-:Y:S02]  /*5e380*/  PRMT R19, R40, 0x3340, R41 ;  /* 0x0000334028137816 */ /* 0x000fe40000000029 */
[----:B------:R-:W-:Y:S02]  /*5e390*/  PRMT R17, R18, 0x5410, R2 ;  /* 0x0000541012117816 */ /* 0x000fe40000000002 */
[----:B------:R-:W-:Y:S02]  /*5e3a0*/  PRMT R4, R42, 0x3340, R1 ;  /* 0x000033402a047816 */ /* 0x000fe40000000001 */
[----:B0-----:R-:W-:Y:S01]  /*5e3b0*/  PRMT R20, R20, 0x3340, R23 ;  /* 0x0000334014147816 */ /* 0x001fe20000000017 */
[----:B------:R-:W-:Y:S01]  /*5e3c0*/  STL [R1+0x154], R23 ;  /* 0x0001541701007387 */ /* 0x000fe20000100800 */
[----:B------:R-:W-:-:S03]  /*5e3d0*/  PRMT R2, R19, 0x5410, R3 ;  /* 0x0000541013027816 */ /* 0x000fc60000000003 */
[----:B------:R0:W-:Y:S04]  /*5e3e0*/  STL [R1+0x468], R0 ;  /* 0x0004680001007387 */ /* 0x0001e80000100800 */
[----:B------:R1:W-:Y:S01]  /*5e3f0*/  STL [R1+0x464], R17 ;  /* 0x0004641101007387 */ /* 0x0003e20000100800 */
[----:B0-----:R-:W-:-:S03]  /*5e400*/  PRMT R0, R20, 0x5410, R4 ;  /* 0x0000541014007816 */ /* 0x001fc60000000004 */
[----:B------:R-:W-:Y:S04]  /*5e410*/  STL [R1+0x448], R2 ;  /* 0x0004480201007387 */ /* 0x000fe80000100800 */
[----:B------:R0:W-:Y:S01]  /*5e420*/  STL [R1+0x444], R0 ;  /* 0x0004440001007387 */ /* 0x0001e20000100800 */
[----:B-1----:R-:W-:Y:S02]  /*5e430*/  LOP3.LUT R17, R44, 0xffff, RZ, 0xc0, !PT ;  /* 0x0000ffff2c117812 */ /* 0x002fe400078ec0ff */
[----:B------:R-:W-:-:S03]  /*5e440*/  LOP3.LUT R18, R26, 0xffff, RZ, 0xc0, !PT ;  /* 0x0000ffff1a127812 */ /* 0x000fc600078ec0ff */
[----:B------:R1:W-:Y:S01]  /*5e450*/  STL [R1+0x15c], R17 ;  /* 0x00015c1101007387 */ /* 0x0003e20000100800 */
[----:B------:R-:W-:-:S03]  /*5e460*/  LOP3.LUT R19, R29, 0xffff, RZ, 0xc0, !PT ;  /* 0x0000ffff1d137812 */ /* 0x000fc600078ec0ff */
[----:B------:R1:W-:Y:S01]  /*5e470*/  STL [R1+0xb4], R18 ;  /* 0x0000b41201007387 */ /* 0x0003e20000100800 */
[----:B---3--:R-:W-:Y:S02]  /*5e480*/  LOP3.LUT R22, R30, 0xffff, RZ, 0xc0, !PT ;  /* 0x0000ffff1e167812 */ /* 0x008fe400078ec0ff */
[----:B----4-:R-:W-:-:S03]  /*5e490*/  LOP3.LUT R21, R11, 0xffff, RZ, 0xc0, !PT ;  /* 0x0000ffff0b157812 */ /* 0x010fc600078ec0ff */
[----:B------:R-:W-:Y:S04]  /*5e4a0*/  STL [R1+0x160], R22 ;  /* 0x0001601601007387 */ /* 0x000fe80000100800 */
[----:B------:R-:W3:Y:S04]  /*5e4b0*/  LDL.LU R25, [R1+0x1e0] ;  /* 0x0001e00001197983 */ /* 0x000ee80000300800 */
[----:B------:R-:W-:Y:S04]  /*5e4c0*/  STL [R1+0x1ac], R19 ;  /* 0x0001ac1301007387 */ /* 0x000fe80000100800 */
[----:B------:R-:W-:Y:S01]  /*5e4d0*/  STL [R1+0x128], R21 ;  /* 0x0001281501007387 */ /* 0x000fe20000100800 */
[----:B--2---:R-:W-:-:S03]  /*5e4e0*/  LOP3.LUT R33, R5, 0xffff, RZ, 0xc0, !PT ;  /* 0x0000ffff05217812 */ /* 0x004fc600078ec0ff */
[----:B------:R-:W2:Y:S01]  /*5e4f0*/  LDL.LU R24, [R1+0x1fc] ;  /* 0x0001fc0001187983 */ /* 0x000ea20000300800 */
[----:B------:R-:W-:-:S03]  /*5e500*/  LOP3.LUT R20, R28, 0xffff, RZ, 0xc0, !PT ;  /* 0x0000ffff1c147812 */ /* 0x000fc600078ec0ff */
[----:B------:R-:W4:Y:S04]  /*5e510*/  LDL.LU R11, [R1+0x1dc] ;  /* 0x0001dc00010b7983 */ /* 0x000f280000300800 */
[----:B------:R-:W4:Y:S04]  /*5e520*/  LDL.LU R23, [R1+0x1c0] ;  /* 0x0001c00001177983 */ /* 0x000f280000300800 */
[----:B------:R-:W4:Y:S01]  /*5e530*/  LDL.LU R5, [R1+0x1b4] ;  /* 0x0001b40001057983 */ /* 0x000f220000300800 */
[----:B------:R-:W-:-:S03]  /*5e540*/  LOP3.LUT R34, R9, 0xffff, RZ, 0xc0, !PT ;  /* 0x0000ffff09227812 */ /* 0x000fc600078ec0ff */
[----:B------:R-:W-:Y:S04]  /*5e550*/  STL [R1+0x140], R20 ;  /* 0x0001401401007387 */ /* 0x000fe80000100800 */
[----:B------:R-:W4:Y:S04]  /*5e560*/  LDL.LU R28, [R1+0x1b0] ;  /* 0x0001b000011c7983 */ /* 0x000f280000300800 */
[----:B------:R-:W4:Y:S01]  /*5e570*/  LDL.LU R9, [R1+0x17c] ;  /* 0x00017c0001097983 */ /* 0x000f220000300800 */
[----:B------:R-:W-:-:S03]  /*5e580*/  LOP3.LUT R4, R12, 0xffff, RZ, 0xc0, !PT ;  /* 0x0000ffff0c047812 */ /* 0x000fc600078ec0ff */
[----:B------:R-:W4:Y:S01]  /*5e590*/  LDL.LU R12, [R1+0x16c] ;  /* 0x00016c00010c7983 */ /* 0x000f220000300800 */
[----:B------:R-:W-:Y:S02]  /*5e5a0*/  LOP3.LUT R44, R6, 0xffff, RZ, 0xc0, !PT ;  /* 0x0000ffff062c7812 */ /* 0x000fe400078ec0ff */
[----:B------:R-:W-:Y:S01]  /*5e5b0*/  LOP3.LUT R45, R45, 0xffff, RZ, 0xc0, !PT ;  /* 0x0000ffff2d2d7812 */ /* 0x000fe200078ec0ff */
[----:B------:R1:W-:Y:S01]  /*5e5c0*/  STL [R1+0x428], R4 ;  /* 0x0004280401007387 */ /* 0x0003e20000100800 */
[----:B------:R-:W-:-:S03]  /*5e5d0*/  LOP3.LUT R46, R46, 0xffff, RZ, 0xc0, !PT ;  /* 0x0000ffff2e2e7812 */ /* 0x000fc600078ec0ff */
[----:B------:R-:W4:Y:S01]  /*5e5e0*/  LDL.LU R27, [R1+0xf0] ;  /* 0x0000f000011b7983 */ /* 0x000f220000300800 */
[----:B0-----:R-:W-:-:S03]  /*5e5f0*/  PRMT R0, R44, 0x3340, R1 ;  /* 0x000033402c007816 */ /* 0x001fc60000000001 */
[----:B------:R-:W4:Y:S01]  /*5e600*/  LDL.LU R26, [R1+0x14c] ;  /* 0x00014c00011a7983 */ /* 0x000f220000300800 */
[----:B------:R-:W-:-:S03]  /*5e610*/  PRMT R6, R45, 0x3340, R46 ;  /* 0x000033402d067816 */ /* 0x000fc6000000002e */
[----:B------:R-:W4:Y:S04]  /*5e620*/  LDL.LU R29, [R1+0x150] ;  /* 0x00015000011d7983 */ /* 0x000f280000300800 */
[----:B------:R-:W4:Y:S01]  /*5e630*/  LDL.LU R30, [R1+0x11c] ;  /* 0x00011c00011e7983 */ /* 0x000f220000300800 */
[--C-:B------:R-:W-:Y:S02]  /*5e640*/  PRMT R2, R33, 0x3340, R1.reuse ;  /* 0x0000334021027816 */ /* 0x100fe40000000001 */
[----:B-1----:R-:W-:Y:S02]  /*5e650*/  PRMT R17, R17, 0x3340, R22 ;  /* 0x0000334011117816 */ /* 0x002fe40000000016 */
[----:B------:R-:W-:Y:S02]  /*5e660*/  PRMT R0, R6, 0x5410, R0 ;  /* 0x0000541006007816 */ /* 0x000fe40000000000 */
[----:B------:R-:W-:-:S02]  /*5e670*/  PRMT R3, R34, 0x3340, R1 ;  /* 0x0000334022037816 */ /* 0x000fc40000000001 */
[----:B------:R-:W-:Y:S02]  /*5e680*/  PRMT R18, R18, 0x3340, R21 ;  /* 0x0000334012127816 */ /* 0x000fe40000000015 */
[----:B------:R-:W-:Y:S02]  /*5e690*/  PRMT R4, R4, 0x3340, R1 ;  /* 0x0000334004047816 */ /* 0x000fe40000000001 */
[----:B------:R-:W-:Y:S01]  /*5e6a0*/  PRMT R19, R19, 0x3340, R20 ;  /* 0x0000334013137816 */ /* 0x000fe20000000014 */
[----:B------:R0:W-:Y:S01]  /*5e6b0*/  STL [R1+0x438], R0 ;  /* 0x0004380001007387 */ /* 0x0001e20000100800 */
[----:B------:R-:W-:Y:S02]  /*5e6c0*/  PRMT R6, R17, 0x5410, R2 ;  /* 0x0000541011067816 */ /* 0x000fe40000000002 */
[----:B------:R-:W-:-:S03]  /*5e6d0*/  PRMT R2, R18, 0x5410, R3 ;  /* 0x0000541012027816 */ /* 0x000fc60000000003 */
[----:B------:R-:W-:Y:S01]  /*5e6e0*/  STL [R1+0x420], R6 ;  /* 0x0004200601007387 */ /* 0x000fe20000100800 */
[----:B0-----:R-:W-:-:S03]  /*5e6f0*/  PRMT R0, R19, 0x5410, R4 ;  /* 0x0000541013007816 */ /* 0x001fc60000000004 */
[----:B------:R0:W-:Y:S04]  /*5e700*/  STL [R1+0x41c], R2 ;  /* 0x00041c0201007387 */ /* 0x0001e80000100800 */
[----:B------:R1:W-:Y:S01]  /*5e710*/  STL [R1+0x418], R0 ;  /* 0x0004180001007387 */ /* 0x0003e20000100800 */
[----:B---3--:R-:W-:-:S05]  /*5e720*/  LOP3.LUT R18, R25, 0xffff, RZ, 0xc0, !PT ;  /* 0x0000ffff19127812 */ /* 0x008fca00078ec0ff */
[----:B------:R-:W-:Y:S01]  /*5e730*/  STL [R1+0x1e0], R18 ;  /* 0x0001e01201007387 */ /* 0x000fe20000100800 */
[----:B--2---:R-:W-:Y:S02]  /*5e740*/  LOP3.LUT R17, R24, 0xffff, RZ, 0xc0, !PT ;  /* 0x0000ffff18117812 */ /* 0x004fe400078ec0ff */
[----:B----4-:R-:W-:-:S03]  /*5e750*/  LOP3.LUT R11, R11, 0xffff, RZ, 0xc0, !PT ;  /* 0x0000ffff0b0b7812 */ /* 0x010fc600078ec0ff */
[----:B------:R2:W-:Y:S04]  /*5e760*/  STL [R1+0x1d4], R17 ;  /* 0x0001d41101007387 */ /* 0x0005e80000100800 */
[----:B------:R-:W3:Y:S01]  /*5e770*/  LDL.LU R25, [R1+0x1e4] ;  /* 0x0001e40001197983 */ /* 0x000ee20000300800 */
[----:B------:R-:W-:-:S03]  /*5e780*/  LOP3.LUT R22, R5, 0xffff, RZ, 0xc0, !PT ;  /* 0x0000ffff05167812 */ /* 0x000fc600078ec0ff */
[----:B------:R-:W-:Y:S01]  /*5e790*/  STL [R1+0x230], R11 ;  /* 0x0002300b01007387 */ /* 0x000fe20000100800 */
[----:B------:R-:W-:-:S03]  /*5e7a0*/  LOP3.LUT R20, R23, 0xffff, RZ, 0xc0, !PT ;  /* 0x0000ffff17147812 */ /* 0x000fc600078ec0ff */
[----:B------:R-:W4:Y:S04]  /*5e7b0*/  LDL.LU R24, [R1+0x18c] ;  /* 0x00018c0001187983 */ /* 0x000f280000300800 */
[----:B------:R-:W-:Y:S01]  /*5e7c0*/  STL [R1+0x1b4], R22 ;  /* 0x0001b41601007387 */ /* 0x000fe20000100800 */
[----:B------:R-:W-:-:S03]  /*5e7d0*/  LOP3.LUT R28, R28, 0xffff, RZ, 0xc0, !PT ;  /* 0x0000ffff1c1c7812 */ /* 0x000fc600078ec0ff */
[----:B------:R-:W4:Y:S01]  /*5e7e0*/  LDL.LU R23, [R1+0x124] ;  /* 0x0001240001177983 */ /* 0x000f220000300800 */
[----:B------:R-:W-:-:S03]  /*5e7f0*/  LOP3.LUT R19, R9, 0xffff, RZ, 0xc0, !PT ;  /* 0x0000ffff09137812 */ /* 0x000fc600078ec0ff */
[----:B------:R-:W4:Y:S04]  /*5e800*/  LDL.LU R5, [R1+0x80] ;  /* 0x0000800001057983 */ /* 0x000f280000300800 */
[----:B------:R-:W4:Y:S01]  /*5e810*/  LDL.LU R9, [R1+0x78] ;  /* 0x0000780001097983 */ /* 0x000f220000300800 */
[----:B------:R-:W-:-:S03]  /*5e820*/  LOP3.LUT R21, R12, 0xffff, RZ, 0xc0, !PT ;  /* 0x0000ffff0c157812 */ /* 0x000fc600078ec0ff */
[----:B------:R-:W-:Y:S04]  /*5e830*/  STL [R1+0x178], R28 ;  /* 0x0001781c01007387 */ /* 0x000fe80000100800 */
[----:B------:R-:W4:Y:S01]  /*5e840*/  LDL.LU R12, [R1+0x40] ;  /* 0x00004000010c7983 */ /* 0x000f220000300800 */
[----:B0-----:R-:W-:Y:S02]  /*5e850*/  LOP3.LUT R2, R26, 0xffff, RZ, 0xc0, !PT ;  /* 0x0000ffff1a027812 */ /* 0x001fe400078ec0ff */
[----:B------:R-:W-:Y:S01]  /*5e860*/  LOP3.LUT R3, R29, 0xffff, RZ, 0xc0, !PT ;  /* 0x0000ffff1d037812 */ /* 0x000fe200078ec0ff */
[----:B------:R-:W-:Y:S01]  /*5e870*/  STL [R1+0x1dc], R19 ;  /* 0x0001dc1301007387 */ /* 0x000fe20000100800 */
[----:B------:R-:W-:Y:S02]  /*5e880*/  LOP3.LUT R31, R27, 0xffff, RZ, 0xc0, !PT ;  /* 0x0000ffff1b1f7812 */ /* 0x000fe400078ec0ff */
[----:B------:R-:W-:Y:S01]  /*5e890*/  LOP3.LUT R4, R30, 0xffff, RZ, 0xc0, !PT ;  /* 0x0000ffff1e047812 */ /* 0x000fe200078ec0ff */
[----:B------:R0:W-:Y:S01]  /*5e8a0*/  STL [R1+0x1b0], R2 ;  /* 0x0001b00201007387 */ /* 0x0001e20000100800 */
[----:B-1----:R-:W-:-:S03]  /*5e8b0*/  PRMT R0, R31, 0x3340, R1 ;  /* 0x000033401f007816 */ /* 0x002fc60000000001 */
[----:B------:R1:W-:Y:S01]  /*5e8c0*/  STL [R1+0x14c], R3 ;  /* 0x00014c0301007387 */ /* 0x0003e20000100800 */
[----:B------:R-:W-:-:S03]  /*5e8d0*/  PRMT R6, R20, 0x3340, R21 ;  /* 0x0000334014067816 */ /* 0x000fc60000000015 */
[----:B------:R-:W4:Y:S01]  /*5e8e0*/  LDL.LU R27, [R1+0x1c] ;  /* 0x00001c00011b7983 */ /* 0x000f220000300800 */
[----:B--2---:R-:W-:-:S03]  /*5e8f0*/  PRMT R17, R17, 0x3340, R28 ;  /* 0x0000334011117816 */ /* 0x004fc6000000001c */
[----:B------:R2:W-:Y:S01]  /*5e900*/  STL [R1+0x248], R4 ;  /* 0x0002480401007387 */ /* 0x0005e20000100800 */
[----:B0-----:R-:W-:-:S03]  /*5e910*/  PRMT R2, R2, 0x3340, R1 ;  /* 0x0000334002027816 */ /* 0x001fc60000000001 */
[----:B------:R-:W4:Y:S01]  /*5e920*/  LDL.LU R26, [R1+0x14] ;  /* 0x00001400011a7983 */ /* 0x000f220000300800 */
[--C-:B-1----:R-:W-:Y:S02]  /*5e930*/  PRMT R3, R3, 0x3340, R1.reuse ;  /* 0x0000334003037816 */ /* 0x102fe40000000001 */
[----:B------:R-:W-:Y:S02]  /*5e940*/  PRMT R18, R18, 0x3340, R22 ;  /* 0x0000334012127816 */ /* 0x000fe40000000016 */
[----:B------:R-:W-:Y:S02]  /*5e950*/  PRMT R0, R6, 0x5410, R0 ;  /* 0x0000541006007816 */ /* 0x000fe40000000000 */
[----:B--2---:R-:W-:Y:S02]  /*5e960*/  PRMT R4, R4, 0x3340, R1 ;  /* 0x0000334004047816 */ /* 0x004fe40000000001 */
[----:B------:R-:W-:Y:S02]  /*5e970*/  PRMT R19, R11, 0x3340, R19 ;  /* 0x000033400b137816 */ /* 0x000fe40000000013 */
[----:B------:R-:W-:Y:S01]  /*5e980*/  PRMT R6, R17, 0x5410, R2 ;  /* 0x0000541011067816 */ /* 0x000fe20000000002 */
[----:B------:R0:W-:Y:S01]  /*5e990*/  STL [R1+0x40c], R0 ;  /* 0x00040c0001007387 */ /* 0x0001e20000100800 */
[----:B------:R-:W-:-:S03]  /*5e9a0*/  PRMT R2, R18, 0x5410, R3 ;  /* 0x0000541012027816 */ /* 0x000fc60000000003 */
[----:B------:R3:W-:Y:S04]  /*5e9b0*/  STL [R1+0x2f8], R6 ;  /* 0x0002f80601007387 */ /* 0x0007e80000100800 */
[----:B------:R-:W2:Y:S01]  /*5e9c0*/  LDL.LU R29, [R1+0x70] ;  /* 0x00007000011d7983 */ /* 0x000ea20000300800 */
[----:B0-----:R-:W-:-:S03]  /*5e9d0*/  PRMT R0, R19, 0x5410, R4 ;  /* 0x0000541013007816 */ /* 0x001fc60000000004 */
[----:B------:R-:W-:Y:S04]  /*5e9e0*/  STL [R1+0x2f0], R2 ;  /* 0x0002f00201007387 */ /* 0x000fe80000100800 */
[----:B------:R-:W2:Y:S04]  /*5e9f0*/  LDL.LU R30, [R1+0x6c] ;  /* 0x00006c00011e7983 */ /* 0x000ea80000300800 */
[----:B------:R0:W-:Y:S04]  /*5ea00*/  STL [R1+0x2f4], R0 ;  /* 0x0002f40001007387 */ /* 0x0001e80000100800 */
[----:B------:R-:W2:Y:S04]  /*5ea10*/  LDL.LU R28, [R1+0x68] ;  /* 0x00006800011c7983 */ /* 0x000ea80000300800 */
[----:B------:R-:W2:Y:S01]  /*5ea20*/  LDL.LU R11, [R1+0x38] ;  /* 0x00003800010b7983 */ /* 0x000ea20000300800 */
[----:B---3--:R-:W-:-:S02]  /*5ea30*/  LOP3.LUT R6, R25, 0xffff, RZ, 0xc0, !PT ;  /* 0x0000ffff19067812 */ /* 0x008fc400078ec0ff */
[----:B----4-:R-:W-:-:S03]  /*5ea40*/  LOP3.LUT R25, R24, 0xffff, RZ, 0xc0, !PT ;  /* 0x0000ffff18197812 */ /* 0x010fc600078ec0ff */
[----:B------:R-:W-:Y:S01]  /*5ea50*/  STL [R1+0x17c], R6 ;  /* 0x00017c0601007387 */ /* 0x000fe20000100800 */
[----:B0-----:R-:W-:-:S03]  /*5ea60*/  LOP3.LUT R0, R23, 0xffff, RZ, 0xc0, !PT ;  /* 0x0000ffff17007812 */ /* 0x001fc600078ec0ff */
[----:B------:R-:W-:Y:S01]  /*5ea70*/  STL [R1+0x16c], R25 ;  /* 0x00016c1901007387 */ /* 0x000fe20000100800 */
[----:B------:R-:W-:-:S03]  /*5ea80*/  LOP3.LUT R17, R5, 0xffff, RZ, 0xc0, !PT ;  /* 0x0000ffff05117812 */ /* 0x000fc600078ec0ff */
[----:B------:R0:W-:Y:S01]  /*5ea90*/  STL [R1+0x150], R0 ;  /* 0x0001500001007387 */ /* 0x0001e20000100800 */
[----:B------:R-:W-:-:S03]  /*5eaa0*/  LOP3.LUT R23, R9, 0xffff, RZ, 0xc0, !PT ;  /* 0x0000ffff09177812 */ /* 0x000fc600078ec0ff */
[----:B------:R-:W3:Y:S04]  /*5eab0*/  LDL.LU R5, [R1+0x10] ;  /* 0x0000100001057983 */ /* 0x000ee80000300800 */
[----:B------:R1:W-:Y:S01]  /*5eac0*/  STL [R1+0x254], R17 ;  /* 0x0002541101007387 */ /* 0x0003e20000100800 */
[----:B------:R-:W-:-:S03]  /*5ead0*/  LOP3.LUT R18, R12, 0xffff, RZ, 0xc0, !PT ;  /* 0x0000ffff0c127812 */ /* 0x000fc600078ec0ff */
[----:B------:R-:W-:Y:S04]  /*5eae0*/  STL [R1+0x244], R23 ;  /* 0x0002441701007387 */ /* 0x000fe80000100800 */
[----:B------:R-:W4:Y:S04]  /*5eaf0*/  LDL.LU R9, [R1+0xc] ;  /* 0x00000c0001097983 */ /* 0x000f280000300800 */
[----:B------:R-:W3:Y:S01]  /*5eb00*/  LDL.LU R12, [R1+0x4] ;  /* 0x00000400010c7983 */ /* 0x000ee20000300800 */
[----:B------:R-:W-:Y:S02]  /*5eb10*/  LOP3.LUT R2, R35, 0xffff, RZ, 0xc0, !PT ;  /* 0x0000ffff23027812 */ /* 0x000fe400078ec0ff */
[----:B------:R-:W-:-:S02]  /*5eb20*/  LOP3.LUT R19, R57, 0xffff, RZ, 0xc0, !PT ;  /* 0x0000ffff39137812 */ /* 0x000fc400078ec0ff */
[----:B------:R-:W-:Y:S01]  /*5eb30*/  LOP3.LUT R22, R27, 0xffff, RZ, 0xc0, !PT ;  /* 0x0000ffff1b167812 */ /* 0x000fe200078ec0ff */
[----:B------:R-:W-:Y:S01]  /*5eb40*/  STL [R1+0x28c], R18 ;  /* 0x00028c1201007387 */ /* 0x000fe20000100800 */
[----:B------:R-:W-:Y:S02]  /*5eb50*/  LOP3.LUT R3, R55, 0xffff, RZ, 0xc0, !PT ;  /* 0x0000ffff37037812 */ /* 0x000fe400078ec0ff */
[----:B------:R-:W-:Y:S02]  /*5eb60*/  LOP3.LUT R4, R15, 0xffff, RZ, 0xc0, !PT ;  /* 0x0000ffff0f047812 */ /* 0x000fe400078ec0ff */
[----:B------:R-:W-:Y:S01]  /*5eb70*/  LOP3.LUT R24, R26, 0xffff, RZ, 0xc0, !PT ;  /* 0x0000ffff1a187812 */ /* 0x000fe200078ec0ff */
[----:B------:R-:W-:Y:S01]  /*5eb80*/  STL [R1+0x250], R22 ;  /* 0x0002501601007387 */ /* 0x000fe20000100800 */
[----:B0-----:R-:W-:Y:S02]  /*5eb90*/  PRMT R0, R0, 0x3340, R1 ;  /* 0x0000334000007816 */ /* 0x001fe40000000001 */
[----:B------:R-:W-:Y:S01]  /*5eba0*/  PRMT R6, R6, 0x3340, R25 ;  /* 0x0000334006067816 */ /* 0x000fe20000000019 */
[----:B------:R-:W-:Y:S01]  /*5ebb0*/  STL [R1+0x23c], R24 ;  /* 0x00023c1801007387 */ /* 0x000fe20000100800 */
[----:B------:R-:W-:-:S03]  /*5ebc0*/  PRMT R15, R23, 0x3340, R24 ;  /* 0x00003340170f7816 */ /* 0x000fc60000000018 */
[----:B------:R0:W-:Y:S01]  /*5ebd0*/  STL [R1+0x238], R2 ;  /* 0x0002380201007387 */ /* 0x0001e20000100800 */
[----:B------:R-:W-:-:S03]  /*5ebe0*/  PRMT R0, R6, 0x5410, R0 ;  /* 0x0000541006007816 */ /* 0x000fc60000000000 */
[----:B------:R-:W-:Y:S01]  /*5ebf0*/  STL [R1+0x280], R19 ;  /* 0x0002801301007387 */ /* 0x000fe20000100800 */
[----:B-1----:R-:W-:-:S03]  /*5ec00*/  PRMT R17, R17, 0x3340, R22 ;  /* 0x0000334011117816 */ /* 0x002fc60000000016 */
[----:B------:R1:W-:Y:S01]  /*5ec10*/  STL [R1+0x240], R3 ;  /* 0x0002400301007387 */ /* 0x0003e20000100800 */
[----:B0-----:R-:W-:-:S03]  /*5ec20*/  PRMT R2, R2, 0x3340, R1 ;  /* 0x0000334002027816 */ /* 0x001fc60000000001 */
[----:B------:R0:W-:Y:S01]  /*5ec30*/  STL [R1+0x27c], R4 ;  /* 0x00027c0401007387 */ /* 0x0001e20000100800 */
[----:B------:R-:W-:Y:S02]  /*5ec40*/  PRMT R18, R18, 0x3340, R19 ;  /* 0x0000334012127816 */ /* 0x000fe40000000013 */
[----:B------:R-:W-:Y:S02]  /*5ec50*/  PRMT R6, R15, 0x5410, R2 ;  /* 0x000054100f067816 */ /* 0x000fe40000000002 */
[--C-:B-1----:R-:W-:Y:S01]  /*5ec60*/  PRMT R3, R3, 0x3340, R1.reuse ;  /* 0x0000334003037816 */ /* 0x102fe20000000001 */
[----:B------:R1:W-:Y:S01]  /*5ec70*/  STL [R1+0x2d8], R0 ;  /* 0x0002d80001007387 */ /* 0x0003e20000100800 */
[----:B0-----:R-:W-:Y:S02]  /*5ec80*/  PRMT R4, R4, 0x3340, R1 ;  /* 0x0000334004047816 */ /* 0x001fe40000000001 */
[----:B------:R-:W-:Y:S01]  /*5ec90*/  PRMT R2, R17, 0x5410, R3 ;  /* 0x0000541011027816 */ /* 0x000fe20000000003 */
[----:B------:R2:W-:Y:S01]  /*5eca0*/  STL [R1+0x348], R6 ;  /* 0x0003480601007387 */ /* 0x0005e20000100800 */
[----:B-1----:R-:W-:-:S03]  /*5ecb0*/  PRMT R0, R18, 0x5410, R4 ;  /* 0x0000541012007816 */ /* 0x002fc60000000004 */
[----:B------:R-:W-:Y:S01]  /*5ecc0*/  STL [R1+0x338], R2 ;  /* 0x0003380201007387 */ /* 0x000fe20000100800 */
[----:B--2---:R-:W-:-:S03]  /*5ecd0*/  LOP3.LUT R6, R28, 0xffff, RZ, 0xc0, !PT ;  /* 0x0000ffff1c067812 */ /* 0x004fc600078ec0ff */
[----:B------:R0:W-:Y:S01]  /*5ece0*/  STL [R1+0x33c], R0 ;  /* 0x00033c0001007387 */ /* 0x0001e20000100800 */
[----:B------:R-:W-:-:S03]  /*5ecf0*/  LOP3.LUT R23, R11, 0xffff, RZ, 0xc0, !PT ;  /* 0x0000ffff0b177812 */ /* 0x000fc600078ec0ff */
[----:B------:R-:W2:Y:S04]  /*5ed00*/  LDL.LU R49, [R1+0x22c] ;  /* 0x00022c0001317983 */ /* 0x000ea80000300800 */
[----:B------:R-:W2:Y:S04]  /*5ed10*/  LDL.LU R48, [R1+0x228] ;  /* 0x0002280001307983 */ /* 0x000ea80000300800 */
[----:B------:R1:W-:Y:S04]  /*5ed20*/  STL [R1+0x234], R6 ;  /* 0x0002340601007387 */ /* 0x0003e80000100800 */
[----:B------:R-:W2:Y:S04]  /*5ed30*/  LDL.LU R11, [R1+0x1f8] ;  /* 0x0001f800010b7983 */ /* 0x000ea80000300800 */
[----:B------:R-:W2:Y:S04]  /*5ed40*/  LDL.LU R47, [R1+0x1d0] ;  /* 0x0001d000012f7983 */ /* 0x000ea80000300800 */
[----:B------:R-:W2:Y:S01]  /*5ed50*/  LDL.LU R53, [R1+0x1cc] ;  /* 0x0001cc0001357983 */ /* 0x000ea20000300800 */
[----:B------:R-:W-:-:S02]  /*5ed60*/  LOP3.LUT R22, R29, 0xffff, RZ, 0xc0, !PT ;  /* 0x0000ffff1d167812 */ /* 0x000fc400078ec0ff */
[----:B0-----:R-:W-:Y:S02]  /*5ed70*/  LOP3.LUT R0, R16, 0xffff, RZ, 0xc0, !PT ;  /* 0x0000ffff10007812 */ /* 0x001fe400078ec0ff */
[----:B----4-:R-:W-:Y:S02]  /*5ed80*/  LOP3.LUT R25, R9, 0xffff, RZ, 0xc0, !PT ;  /* 0x0000ffff09197812 */ /* 0x010fe400078ec0ff */
[----:B---3--:R-:W-:Y:S02]  /*5ed90*/  LOP3.LUT R9, R12, 0xffff, RZ, 0xc0, !PT ;  /* 0x0000ffff0c097812 */ /* 0x008fe400078ec0ff */
[----:B------:R-:W3:Y:S04]  /*5eda0*/  LDL.LU R12, [R1+0x1a4] ;  /* 0x0001a400010c7983 */ /* 0x000ee80000300800 */
[----:B------:R-:W4:Y:S04]  /*5edb0*/  LDL.LU R27, [R1+0x174] ;  /* 0x00017400011b7983 */ /* 0x000f280000300800 */
[----:B------:R-:W4:Y:S04]  /*5edc0*/  LDL.LU R29, [R1+0x170] ;  /* 0x00017000011d7983 */ /* 0x000f280000300800 */
[----:B------:R0:W-:Y:S04]  /*5edd0*/  STL [R1+0x214], R9 ;  /* 0x0002140901007387 */ /* 0x0001e80000100800 */
[----:B------:R0:W-:Y:S04]  /*5ede0*/  STL [R1+0x1fc], R0 ;  /* 0x0001fc0001007387 */ /* 0x0001e80000100800 */
[----:B------:R-:W4:Y:S01]  /*5edf0*/  LDL.LU R28, [R1+0x138] ;  /* 0x00013800011c7983 */ /* 0x000f220000300800 */
[----:B------:R-:W-:-:S02]  /*5ee00*/  LOP3.LUT R26, R5, 0xffff, RZ, 0xc0, !PT ;  /* 0x0000ffff051a7812 */ /* 0x000fc400078ec0ff */
[----:B-1----:R-:W-:Y:S01]  /*5ee10*/  PRMT R6, R6, 0x3340, R9 ;  /* 0x0000334006067816 */ /* 0x002fe20000000009 */
[----:B------:R-:W4:Y:S04]  /*5ee20*/  LDL.LU R5, [R1+0x64] ;  /* 0x0000640001057983 */ /* 0x000f280000300800 */
[----:B0-----:R-:W4:Y:S01]  /*5ee30*/  LDL.LU R9, [R1] ;  /* 0x0000000001097983 */ /* 0x001f220000300800 */
[----:B------:R-:W-:Y:S02]  /*5ee40*/  LOP3.LUT R36, R36, 0xffff, RZ, 0xc0, !PT ;  /* 0x0000ffff24247812 */ /* 0x000fe400078ec0ff */
[----:B------:R-:W-:Y:S02]  /*5ee50*/  PRMT R0, R0, 0x3340, R1 ;  /* 0x0000334000007816 */ /* 0x000fe40000000001 */
[----:B------:R-:W-:-:S02]  /*5ee60*/  LOP3.LUT R24, R30, 0xffff, RZ, 0xc0, !PT ;  /* 0x0000ffff1e187812 */ /* 0x000fc400078ec0ff */
[----:B------:R-:W-:Y:S02]  /*5ee70*/  LOP3.LUT R32, R32, 0xffff, RZ, 0xc0, !PT ;  /* 0x0000ffff20207812 */ /* 0x000fe400078ec0ff */
[----:B------:R-:W-:Y:S02]  /*5ee80*/  LOP3.LUT R30, R56, 0xffff, RZ, 0xc0, !PT ;  /* 0x0000ffff381e7812 */ /* 0x000fe400078ec0ff */
[----:B------:R-:W-:Y:S02]  /*5ee90*/  LOP3.LUT R35, R8, 0xffff, RZ, 0xc0, !PT ;  /* 0x0000ffff08237812 */ /* 0x000fe400078ec0ff */
[----:B------:R-:W-:Y:S02]  /*5eea0*/  PRMT R2, R36, 0x3340, R1 ;  /* 0x0000334024027816 */ /* 0x000fe40000000001 */
[----:B------:R-:W-:Y:S02]  /*5eeb0*/  PRMT R8, R22, 0x3340, R26 ;  /* 0x0000334016087816 */ /* 0x000fe4000000001a */
[----:B------:R-:W-:-:S02]  /*5eec0*/  PRMT R0, R6, 0x5410, R0 ;  /* 0x0000541006007816 */ /* 0x000fc40000000000 */
[----:B------:R-:W-:Y:S02]  /*5eed0*/  PRMT R3, R32, 0x3340, R1 ;  /* 0x0000334020037816 */ /* 0x000fe40000000001 */
[----:B------:R-:W-:Y:S02]  /*5eee0*/  PRMT R15, R24, 0x3340, R25 ;  /* 0x00003340180f7816 */ /* 0x000fe40000000019 */
[----:B------:R-:W-:Y:S02]  /*5eef0*/  PRMT R4, R35, 0x3340, R1 ;  /* 0x0000334023047816 */ /* 0x000fe40000000001 */
[----:B------:R-:W-:Y:S01]  /*5ef00*/  PRMT R16, R23, 0x3340, R30 ;  /* 0x0000334017107816 */ /* 0x000fe2000000001e */
[----:B------:R0:W-:Y:S01]  /*5ef10*/  STL [R1+0x330], R0 ;  /* 0x0003300001007387 */ /* 0x0001e20000100800 */
[----:B------:R-:W-:Y:S02]  /*5ef20*/  PRMT R6, R8, 0x5410, R2 ;  /* 0x0000541008067816 */ /* 0x000fe40000000002 */
[----:B------:R-:W-:-:S03]  /*5ef30*/  PRMT R2, R15, 0x5410, R3 ;  /* 0x000054100f027816 */ /* 0x000fc60000000003 */
[----:B------:R-:W-:Y:S01]  /*5ef40*/  STL [R1+0x3d0], R6 ;  /* 0x0003d00601007387 */ /* 0x000fe20000100800 */
[----:B0-----:R-:W-:Y:S02]  /*5ef50*/  PRMT R0, R16, 0x5410, R4 ;  /* 0x0000541010007816 */ /* 0x001fe40000000004 */
[----:B--2---:R-:W-:Y:S01]  /*5ef60*/  LOP3.LUT R8, R48, 0xffff, RZ, 0xc0, !PT ;  /* 0x0000ffff30087812 */ /* 0x004fe200078ec0ff */
[----:B------:R-:W-:Y:S04]  /*5ef70*/  STL [R1+0x3cc], R2 ;  /* 0x0003cc0201007387 */ /* 0x000fe80000100800 */
[----:B------:R0:W-:Y:S01]  /*5ef80*/  STL [R1+0x3c8], R0 ;  /* 0x0003c80001007387 */ /* 0x0001e20000100800 */
[----:B------:R-:W-:-:S03]  /*5ef90*/  LOP3.LUT R11, R11, 0xffff, RZ, 0xc0, !PT ;  /* 0x0000ffff0b0b7812 */ /* 0x000fc600078ec0ff */
[----:B------:R1:W-:Y:S01]  /*5efa0*/  STL [R1+0x1c0], R8 ;  /* 0x0001c00801007387 */ /* 0x0003e20000100800 */
[----:B------:R-:W-:-:S03]  /*5efb0*/  LOP3.LUT R19, R47, 0xffff, RZ, 0xc0, !PT ;  /* 0x0000ffff2f137812 */ /* 0x000fc600078ec0ff */
[----:B------:R-:W2:Y:S01]  /*5efc0*/  LDL.LU R47, [R1+0x264] ;  /* 0x00026400012f7983 */ /* 0x000ea20000300800 */
[----:B------:R-:W-:-:S03]  /*5efd0*/  LOP3.LUT R15, R53, 0xffff, RZ, 0xc0, !PT ;  /* 0x0000ffff350f7812 */ /* 0x000fc600078ec0ff */
[----:B------:R-:W-:Y:S04]  /*5efe0*/  STL [R1+0x1e4], R11 ;  /* 0x0001e40b01007387 */ /* 0x000fe80000100800 */
[----:B------:R4:W-:Y:S04]  /*5eff0*/  STL [R1+0x70], R15 ;  /* 0x0000700f01007387 */ /* 0x0009e80000100800 */
[----:B------:R-:W2:Y:S01]  /*5f000*/  LDL.LU R56, [R1+0x260] ;  /* 0x0002600001387983 */ /* 0x000ea20000300800 */
[----:B0-----:R-:W-:Y:S02]  /*5f010*/  LOP3.LUT R0, R7, 0xffff, RZ, 0xc0, !PT ;  /* 0x0000ffff07007812 */ /* 0x001fe400078ec0ff */
[----:B------:R-:W-:-:S02]  /*5f020*/  LOP3.LUT R18, R49, 0xffff, RZ, 0xc0, !PT ;  /* 0x0000ffff31127812 */ /* 0x000fc400078ec0ff */
[----:B-1----:R-:W-:Y:S02]  /*5f030*/  PRMT R8, R8, 0x3340, R15 ;  /* 0x0000334008087816 */ /* 0x002fe4000000000f */
[----:B---3--:R-:W-:-:S05]  /*5f040*/  LOP3.LUT R12, R12, 0xffff, RZ, 0xc0, !PT ;  /* 0x0000ffff0c0c7812 */ /* 0x008fca00078ec0ff */
[----:B------:R0:W-:Y:S01]  /*5f050*/  STL [R1+0x18c], R12 ;  /* 0x00018c0c01007387 */ /* 0x0001e20000100800 */
[----:B----4-:R-:W-:-:S03]  /*5f060*/  LOP3.LUT R3, R29, 0xffff, RZ, 0xc0, !PT ;  /* 0x0000ffff1d037812 */ /* 0x010fc600078ec0ff */
[----:B------:R-:W3:Y:S04]  /*5f070*/  LDL.LU R17, [R1+0x224] ;  /* 0x0002240001117983 */ /* 0x000ee80000300800 */
[----:B------:R-:W4:Y:S04]  /*5f080*/  LDL.LU R57, [R1+0x21c] ;  /* 0x00021c0001397983 */ /* 0x000f280000300800 */
[----:B------:R-:W-:Y:S01]  /*5f090*/  STL [R1+0x68], R3 ;  /* 0x0000680301007387 */ /* 0x000fe20000100800 */
[----:B------:R-:W-:-:S03]  /*5f0a0*/  LOP3.LUT R4, R28, 0xffff, RZ, 0xc0, !PT ;  /* 0x0000ffff1c047812 */ /* 0x000fc600078ec0ff */
[----:B------:R-:W4:Y:S04]  /*5f0b0*/  LDL.LU R54, [R1+0x1f4] ;  /* 0x0001f40001367983 */ /* 0x000f280000300800 */
[----:B------:R-:W4:Y:S01]  /*5f0c0*/  LDL.LU R49, [R1+0x1ec] ;  /* 0x0001ec0001317983 */ /* 0x000f220000300800 */
[----:B------:R-:W-:-:S03]  /*5f0d0*/  LOP3.LUT R28, R5, 0xffff, RZ, 0xc0, !PT ;  /* 0x0000ffff051c7812 */ /* 0x000fc600078ec0ff */
[----:B------:R-:W4:Y:S01]  /*5f0e0*/  LDL.LU R53, [R1+0x1c4] ;  /* 0x0001c40001357983 */ /* 0x000f220000300800 */
[----:B------:R-:W-:-:S03]  /*5f0f0*/  LOP3.LUT R29, R9, 0xffff, RZ, 0xc0, !PT ;  /* 0x0000ffff091d7812 */ /* 0x000fc600078ec0ff */
[----:B------:R1:W-:Y:S04]  /*5f100*/  STL [R1+0x39c], R0 ;  /* 0x00039c0001007387 */ /* 0x0003e80000100800 */
[----:B------:R1:W-:Y:S04]  /*5f110*/  STL [R1+0x6c], R4 ;  /* 0x00006c0401007387 */ /* 0x0003e80000100800 */
[----:B------:R-:W4:Y:S04]  /*5f120*/  LDL.LU R5, [R1+0x1bc] ;  /* 0x0001bc0001057983 */ /* 0x000f280000300800 */
[----:B------:R-:W4:Y:S01]  /*5f130*/  LDL.LU R9, [R1+0x190] ;  /* 0x0001900001097983 */ /* 0x000f220000300800 */
[----:B------:R-:W-:-:S03]  /*5f140*/  PRMT R15, R11, 0x3340, R12 ;  /* 0x000033400b0f7816 */ /* 0x000fc6000000000c */
[----:B------:R-:W4:Y:S04]  /*5f150*/  LDL.LU R55, [R1+0x188] ;  /* 0x0001880001377983 */ /* 0x000f280000300800 */
[----:B------:R-:W4:Y:S04]  /*5f160*/  LDL.LU R11, [R1+0x168] ;  /* 0x00016800010b7983 */ /* 0x000f280000300800 */
[----:B0-----:R-:W4:Y:S01]  /*5f170*/  LDL.LU R12, [R1+0x164] ;  /* 0x00016400010c7983 */ /* 0x001f220000300800 */
[----:B------:R-:W-:Y:S02]  /*5f180*/  LOP3.LUT R27, R27, 0xffff, RZ, 0xc0, !PT ;  /* 0x0000ffff1b1b7812 */ /* 0x000fe400078ec0ff */
[----:B-1----:R-:W-:-:S02]  /*5f190*/  PRMT R0, R0, 0x3340, R1 ;  /* 0x0000334000007816 */ /* 0x002fc40000000001 */
[----:B------:R-:W-:Y:S02]  /*5f1a0*/  PRMT R6, R28, 0x3340, R29 ;  /* 0x000033401c067816 */ /* 0x000fe4000000001d */
[----:B------:R-:W-:Y:S02]  /*5f1b0*/  PRMT R2, R27, 0x3340, R1 ;  /* 0x000033401b027816 */ /* 0x000fe40000000001 */
[----:B------:R-:W-:Y:S02]  /*5f1c0*/  PRMT R7, R18, 0x3340, R19 ;  /* 0x0000334012077816 */ /* 0x000fe40000000013 */
[--C-:B------:R-:W-:Y:S02]  /*5f1d0*/  PRMT R3, R3, 0x3340, R1.reuse ;  /* 0x0000334003037816 */ /* 0x100fe40000000001 */
[----:B------:R-:W-:Y:S02]  /*5f1e0*/  PRMT R0, R6, 0x5410, R0 ;  /* 0x0000541006007816 */ /* 0x000fe40000000000 */
[----:B------:R-:W-:-:S02]  /*5f1f0*/  PRMT R4, R4, 0x3340, R1 ;  /* 0x0000334004047816 */ /* 0x000fc40000000001 */
[----:B------:R-:W-:Y:S01]  /*5f200*/  PRMT R6, R7, 0x5410, R2 ;  /* 0x0000541007067816 */ /* 0x000fe20000000002 */
[----:B------:R0:W-:Y:S01]  /*5f210*/  STL [R1+0x3c4], R0 ;  /* 0x0003c40001007387 */ /* 0x0001e20000100800 */
[----:B------:R-:W-:-:S03]  /*5f220*/  PRMT R2, R8, 0x5410, R3 ;  /* 0x0000541008027816 */ /* 0x000fc60000000003 */
[----:B------:R2:W-:Y:S01]  /*5f230*/  STL [R1+0x3a8], R6 ;  /* 0x0003a80601007387 */ /* 0x0005e20000100800 */
[----:B0-----:R-:W-:-:S03]  /*5f240*/  PRMT R0, R15, 0x5410, R4 ;  /* 0x000054100f007816 */ /* 0x001fc60000000004 */
[----:B------:R-:W-:Y:S01]  /*5f250*/  STL [R1+0x3a4], R2 ;  /* 0x0003a40201007387 */ /* 0x000fe20000100800 */
[----:B--2---:R-:W-:-:S03]  /*5f260*/  LOP3.LUT R6, R47, 0xffff, RZ, 0xc0, !PT ;  /* 0x0000ffff2f067812 */ /* 0x004fc600078ec0ff */
[----:B------:R-:W2:Y:S01]  /*5f270*/  LDL.LU R48, [R1+0xcc] ;  /* 0x0000cc0001307983 */ /* 0x000ea20000300800 */
[----:B------:R-:W-:-:S03]  /*5f280*/  LOP3.LUT R7, R56, 0xffff, RZ, 0xc0, !PT ;  /* 0x0000ffff38077812 */ /* 0x000fc600078ec0ff */
[----:B------:R0:W-:Y:S04]  /*5f290*/  STL [R1+0x3a0], R0 ;  /* 0x0003a00001007387 */ /* 0x0001e80000100800 */
[----:B------:R-:W2:Y:S04]  /*5f2a0*/  LDL.LU R47, [R1+0xc4] ;  /* 0x0000c400012f7983 */ /* 0x000ea80000300800 */
[----:B------:R-:W-:Y:S04]  /*5f2b0*/  STL [R1+0x228], R6 ;  /* 0x0002280601007387 */ /* 0x000fe80000100800 */
[----:B------:R-:W-:Y:S01]  /*5f2c0*/  STL [R1+0x1a4], R7 ;  /* 0x0001a40701007387 */ /* 0x000fe20000100800 */
[----:B---3--:R-:W-:-:S02]  /*5f2d0*/  LOP3.LUT R8, R17, 0xffff, RZ, 0xc0, !PT ;  /* 0x0000ffff11087812 */ /* 0x008fc400078ec0ff */
[----:B----4-:R-:W-:-:S03]  /*5f2e0*/  LOP3.LUT R15, R57, 0xffff, RZ, 0xc0, !PT ;  /* 0x0000ffff390f7812 */ /* 0x010fc600078ec0ff */
[----:B------:R-:W-:Y:S01]  /*5f2f0*/  STL [R1+0x2a8], R8 ;  /* 0x0002a80801007387 */ /* 0x000fe20000100800 */
[----:B------:R-:W-:Y:S02]  /*5f300*/  LOP3.LUT R54, R54, 0xffff, RZ, 0xc0, !PT ;  /* 0x0000ffff36367812 */ /* 0x000fe400078ec0ff */
[----:B------:R-:W-:-:S03]  /*5f310*/  LOP3.LUT R49, R49, 0xffff, RZ, 0xc0, !PT ;  /* 0x0000ffff31317812 */ /* 0x000fc600078ec0ff */
[----:B------:R-:W-:Y:S01]  /*5f320*/  STL [R1+0x21c], R54 ;  /* 0x00021c3601007387 */ /* 0x000fe20000100800 */
[----:B------:R-:W-:-:S03]  /*5f330*/  LOP3.LUT R17, R53, 0xffff, RZ, 0xc0, !PT ;  /* 0x0000ffff35117812 */ /* 0x000fc600078ec0ff */
[----:B------:R-:W-:Y:S04]  /*5f340*/  STL [R1+0x22c], R15 ;  /* 0x00022c0f01007387 */ /* 0x000fe80000100800 */
[----:B------:R-:W-:Y:S04]  /*5f350*/  STL [R1+0x174], R49 ;  /* 0x0001743101007387 */ /* 0x000fe80000100800 */
[----:B------:R-:W3:Y:S01]  /*5f360*/  LDL.LU R53, [R1+0x94] ;  /* 0x0000940001357983 */ /* 0x000ee20000300800 */
[----:B------:R-:W-:-:S03]  /*5f370*/  LOP3.LUT R16, R5, 0xffff, RZ, 0xc0, !PT ;  /* 0x0000ffff05107812 */ /* 0x000fc600078ec0ff */
[----:B------:R-:W-:Y:S01]  /*5f380*/  STL [R1+0x2a4], R17 ;  /* 0x0002a41101007387 */ /* 0x000fe20000100800 */
[----:B0-----:R-:W-:-:S03]  /*5f390*/  LOP3.LUT R0, R9, 0xffff, RZ, 0xc0, !PT ;  /* 0x0000ffff09007812 */ /* 0x001fc600078ec0ff */
[----:B------:R-:W4:Y:S01]  /*5f3a0*/  LDL.LU R57, [R1+0x8c] ;  /* 0x00008c0001397983 */ /* 0x000f220000300800 */
[----:B------:R-:W-:-:S03]  /*5f3b0*/  LOP3.LUT R2, R55, 0xffff, RZ, 0xc0, !PT ;  /* 0x0000ffff37027812 */ /* 0x000fc600078ec0ff */
[----:B------:R-:W4:Y:S04]  /*5f3c0*/  LDL.LU R5, [R1+0x60] ;  /* 0x0000600001057983 */ /* 0x000f280000300800 */
[----:B------:R-:W-:Y:S01]  /*5f3d0*/  STL [R1+0x224], R16 ;  /* 0x0002241001007387 */ /* 0x000fe20000100800 */
[----:B------:R-:W-:-:S03]  /*5f3e0*/  LOP3.LUT R3, R11, 0xffff, RZ, 0xc0, !PT ;  /* 0x0000ffff0b037812 */ /* 0x000fc600078ec0ff */
[----:B------:R-:W4:Y:S01]  /*5f3f0*/  LDL.LU R9, [R1+0x58] ;  /* 0x0000580001097983 */ /* 0x000f220000300800 */
[----:B------:R-:W-:-:S03]  /*5f400*/  LOP3.LUT R4, R12, 0xffff, RZ, 0xc0, !PT ;  /* 0x0000ffff0c047812 */ /* 0x000fc600078ec0ff */
[----:B------:R0:W-:Y:S04]  /*5f410*/  STL [R1+0x1f8], R0 ;  /* 0x0001f80001007387 */ /* 0x0001e80000100800 */
[----:B------:R-:W4:Y:S04]  /*5f420*/  LDL.LU R11, [R1+0x24] ;  /* 0x00002400010b7983 */ /* 0x000f280000300800 */
[----:B------:R1:W-:Y:S04]  /*5f430*/  STL [R1+0x1f4], R2 ;  /* 0x0001f40201007387 */ /* 0x0003e80000100800 */
[----:B------:R-:W4:Y:S01]  /*5f440*/  LDL.LU R12, [R1+0x20] ;  /* 0x00002000010c7983 */ /* 0x000f220000300800 */
[----:B0-----:R-:W-:-:S02]  /*5f450*/  PRMT R0, R0, 0x3340, R1 ;  /* 0x0000334000007816 */ /* 0x001fc40000000001 */
[----:B------:R-:W-:Y:S01]  /*5f460*/  PRMT R6, R6, 0x3340, R54 ;  /* 0x0000334006067816 */ /* 0x000fe20000000036 */
[----:B------:R0:W-:Y:S01]  /*5f470*/  STL [R1+0x2a0], R3 ;  /* 0x0002a00301007387 */ /* 0x0001e20000100800 */
[----:B------:R-:W-:Y:S02]  /*5f480*/  PRMT R7, R7, 0x3340, R49 ;  /* 0x0000334007077816 */ /* 0x000fe40000000031 */
[----:B-1----:R-:W-:Y:S01]  /*5f490*/  PRMT R2, R2, 0x3340, R1 ;  /* 0x0000334002027816 */ /* 0x002fe20000000001 */
[----:B------:R1:W-:Y:S01]  /*5f4a0*/  STL [R1+0x29c], R4 ;  /* 0x00029c0401007387 */ /* 0x0003e20000100800 */
[----:B------:R-:W-:Y:S02]  /*5f4b0*/  PRMT R0, R6, 0x5410, R0 ;  /* 0x0000541006007816 */ /* 0x000fe40000000000 */
[----:B------:R-:W-:Y:S02]  /*5f4c0*/  PRMT R8, R8, 0x3340, R17 ;  /* 0x0000334008087816 */ /* 0x000fe40000000011 */
[----:B------:R-:W-:-:S02]  /*5f4d0*/  PRMT R15, R15, 0x3340, R16 ;  /* 0x000033400f0f7816 */ /* 0x000fc40000000010 */
[--C-:B0-----:R-:W-:Y:S02]  /*5f4e0*/  PRMT R3, R3, 0x3340, R1.reuse ;  /* 0x0000334003037816 */ /* 0x101fe40000000001 */
[----:B-1----:R-:W-:Y:S01]  /*5f4f0*/  PRMT R4, R4, 0x3340, R1 ;  /* 0x0000334004047816 */ /* 0x002fe20000000001 */
[----:B------:R0:W-:Y:S01]  /*5f500*/  STL [R1+0x310], R0 ;  /* 0x0003100001007387 */ /* 0x0001e20000100800 */
[----:B------:R-:W-:Y:S02]  /*5f510*/  PRMT R6, R7, 0x5410, R2 ;  /* 0x0000541007067816 */ /* 0x000fe40000000002 */
[----:B------:R-:W-:Y:S02]  /*5f520*/  PRMT R2, R8, 0x5410, R3 ;  /* 0x0000541008027816 */ /* 0x000fe40000000003 */
[----:B--2---:R-:W-:Y:S01]  /*5f530*/  LOP3.LUT R7, R48, 0xffff, RZ, 0xc0, !PT ;  /* 0x0000ffff30077812 */ /* 0x004fe200078ec0ff */
[----:B------:R1:W-:Y:S01]  /*5f540*/  STL [R1+0x30c], R6 ;  /* 0x00030c0601007387 */ /* 0x0003e20000100800 */
[----:B0-----:R-:W-:-:S03]  /*5f550*/  PRMT R0, R15, 0x5410, R4 ;  /* 0x000054100f007816 */ /* 0x001fc60000000004 */
[----:B------:R-:W-:Y:S04]  /*5f560*/  STL [R1+0x308], R2 ;  /* 0x0003080201007387 */ /* 0x000fe80000100800 */
[----:B------:R0:W-:Y:S01]  /*5f570*/  STL [R1+0x304], R0 ;  /* 0x0003040001007387 */ /* 0x0001e20000100800 */
[----:B-1----:R-:W-:-:S03]  /*5f580*/  LOP3.LUT R6, R47, 0xffff, RZ, 0xc0, !PT ;  /* 0x0000ffff2f067812 */ /* 0x002fc600078ec0ff */
[----:B------:R-:W2:Y:S04]  /*5f590*/  LDL.LU R54, [R1+0x268] ;  /* 0x0002680001367983 */ /* 0x000ea80000300800 */
[----:B------:R-:W2:Y:S04]  /*5f5a0*/  LDL.LU R49, [R1+0x200] ;  /* 0x0002000001317983 */ /* 0x000ea80000300800 */
[----:B------:R-:W-:Y:S04]  /*5f5b0*/  STL [R1+0x298], R7 ;  /* 0x0002980701007387 */ /* 0x000fe80000100800 */
[----:B------:R-:W-:Y:S04]  /*5f5c0*/  STL [R1+0x264], R6 ;  /* 0x0002640601007387 */ /* 0x000fe80000100800 */
[----:B------:R-:W2:Y:S04]  /*5f5d0*/  LDL.LU R48, [R1+0x1a0] ;  /* 0x0001a00001307983 */ /* 0x000ea80000300800 */
[----:B------:R-:W2:Y:S01]  /*5f5e0*/  LDL.LU R47, [R1+0xc8] ;  /* 0x0000c800012f7983 */ /* 0x000ea20000300800 */
[----:B0-----:R-:W-:-:S02]  /*5f5f0*/  LOP3.LUT R0, R60, 0xffff, RZ, 0xc0, !PT ;  /* 0x0000ffff3c007812 */ /* 0x001fc400078ec0ff */
[----:B------:R-:W-:Y:S02]  /*5f600*/  LOP3.LUT R2, R61, 0xffff, RZ, 0xc0, !PT ;  /* 0x0000ffff3d027812 */ /* 0x000fe400078ec0ff */
[----:B------:R-:W-:Y:S02]  /*5f610*/  LOP3.LUT R3, R13, 0xffff, RZ, 0xc0, !PT ;  /* 0x0000ffff0d037812 */ /* 0x000fe400078ec0ff */
[----:B------:R-:W-:Y:S02]  /*5f620*/  LOP3.LUT R4, R14, 0xffff, RZ, 0xc0, !PT ;  /* 0x0000ffff0e047812 */ /* 0x000fe400078ec0ff */
[----:B---3--:R-:W-:Y:S02]  /*5f630*/  LOP3.LUT R15, R53, 0xffff, RZ, 0xc0, !PT ;  /* 0x0000ffff350f7812 */ /* 0x008fe400078ec0ff */
[----:B------:R-:W3:Y:S01]  /*5f640*/  LDL.LU R53, [R1+0xc0] ;  /* 0x0000c00001357983 */ /* 0x000ee20000300800 */
[----:B----4-:R-:W-:-:S03]  /*5f650*/  LOP3.LUT R8, R57, 0xffff, RZ, 0xc0, !PT ;  /* 0x0000ffff39087812 */ /* 0x010fc600078ec0ff */
[----:B------:R-:W-:Y:S01]  /*5f660*/  STL [R1+0x2c4], R15 ;  /* 0x0002c40f01007387 */ /* 0x000fe20000100800 */
[----:B------:R-:W-:-:S03]  /*5f670*/  LOP3.LUT R55, R5, 0xffff, RZ, 0xc0, !PT ;  /* 0x0000ffff05377812 */ /* 0x000fc600078ec0ff */
[----:B------:R-:W-:Y:S01]  /*5f680*/  STL [R1+0x2bc], R8 ;  /* 0x0002bc0801007387 */ /* 0x000fe20000100800 */
[----:B------:R-:W-:-:S03]  /*5f690*/  LOP3.LUT R56, R9, 0xffff, RZ, 0xc0, !PT ;  /* 0x0000ffff09387812 */ /* 0x000fc600078ec0ff */
[----:B------:R-:W-:Y:S04]  /*5f6a0*/  STL [R1+0x294], R55 ;  /* 0x0002943701007387 */ /* 0x000fe80000100800 */
[----:B------:R-:W-:Y:S01]  /*5f6b0*/  STL [R1+0x8c], R56 ;  /* 0x00008c3801007387 */ /* 0x000fe20000100800 */
[----:B------:R-:W-:-:S03]  /*5f6c0*/  LOP3.LUT R16, R11, 0xffff, RZ, 0xc0, !PT ;  /* 0x0000ffff0b107812 */ /* 0x000fc600078ec0ff */
[----:B------:R-:W4:Y:S04]  /*5f6d0*/  LDL.LU R5, [R1+0x90] ;  /* 0x0000900001057983 */ /* 0x000f280000300800 */
[----:B------:R-:W4:Y:S01]  /*5f6e0*/  LDL.LU R9, [R1+0x5c] ;  /* 0x00005c0001097983 */ /* 0x000f220000300800 */
[----:B------:R-:W-:-:S03]  /*5f6f0*/  LOP3.LUT R17, R12, 0xffff, RZ, 0xc0, !PT ;  /* 0x0000ffff0c117812 */ /* 0x000fc600078ec0ff */
[----:B------:R-:W-:Y:S04]  /*5f700*/  STL [R1+0x2b8], R16 ;  /* 0x0002b81001007387 */ /* 0x000fe80000100800 */
[----:B------:R-:W-:Y:S04]  /*5f710*/  STL [R1+0x2b4], R17 ;  /* 0x0002b41101007387 */ /* 0x000fe80000100800 */
[----:B------:R-:W4:Y:S04]  /*5f720*/  LDL.LU R12, [R1+0x54] ;  /* 0x00005400010c7983 */ /* 0x000f280000300800 */
[----:B------:R0:W-:Y:S04]  /*5f730*/  STL [R1+0x2ac], R0 ;  /* 0x0002ac0001007387 */ /* 0x0001e80000100800 */
[----:B------:R1:W-:Y:S04]  /*5f740*/  STL [R1+0x260], R2 ;  /* 0x0002600201007387 */ /* 0x0003e80000100800 */
[----:B------:R1:W-:Y:S04]  /*5f750*/  STL [R1+0x2cc], R3 ;  /* 0x0002cc0301007387 */ /* 0x0003e80000100800 */
[----:B------:R1:W-:Y:S04]  /*5f760*/  STL [R1+0x2b0], R4 ;  /* 0x0002b00401007387 */ /* 0x0003e80000100800 */
[----:B------:R-:W4:Y:S01]  /*5f770*/  LDL.LU R11, [R1+0x28] ;  /* 0x00002800010b7983 */ /* 0x000f220000300800 */
[----:B0-----:R-:W-:-:S02]  /*5f780*/  PRMT R0, R0, 0x3340, R1 ;  /* 0x0000334000007816 */ /* 0x001fc40000000001 */
[----:B------:R-:W-:Y:S02]  /*5f790*/  PRMT R6, R6, 0x3340, R56 ;  /* 0x0000334006067816 */ /* 0x000fe40000000038 */
[----:B-1----:R-:W-:Y:S02]  /*5f7a0*/  PRMT R2, R2, 0x3340, R1 ;  /* 0x0000334002027816 */ /* 0x002fe40000000001 */
[----:B------:R-:W-:Y:S02]  /*5f7b0*/  PRMT R7, R7, 0x3340, R55 ;  /* 0x0000334007077816 */ /* 0x000fe40000000037 */
[----:B------:R-:W-:Y:S02]  /*5f7c0*/  PRMT R6, R6, 0x5410, R0 ;  /* 0x0000541006067816 */ /* 0x000fe40000000000 */
[----:B------:R-:W-:Y:S02]  /*5f7d0*/  PRMT R3, R3, 0x3340, R1 ;  /* 0x0000334003037816 */ /* 0x000fe40000000001 */
[----:B------:R-:W-:-:S02]  /*5f7e0*/  PRMT R8, R8, 0x3340, R17 ;  /* 0x0000334008087816 */ /* 0x000fc40000000011 */
[----:B------:R-:W-:Y:S02]  /*5f7f0*/  PRMT R0, R7, 0x5410, R2 ;  /* 0x0000541007007816 */ /* 0x000fe40000000002 */
[----:B------:R-:W-:Y:S02]  /*5f800*/  PRMT R4, R4, 0x3340, R1 ;  /* 0x0000334004047816 */ /* 0x000fe40000000001 */
[----:B------:R-:W-:Y:S01]  /*5f810*/  PRMT R13, R15, 0x3340, R16 ;  /* 0x000033400f0d7816 */ /* 0x000fe20000000010 */
[----:B------:R-:W-:Y:S01]  /*5f820*/  STL [R1+0x2ec], R6 ;  /* 0x0002ec0601007387 */ /* 0x000fe20000100800 */
[----:B------:R-:W-:Y:S02]  /*5f830*/  PRMT R3, R8, 0x5410, R3 ;  /* 0x0000541008037816 */ /* 0x000fe40000000003 */
[----:B------:R-:W-:Y:S01]  /*5f840*/  PRMT R2, R13, 0x5410, R4 ;  /* 0x000054100d027816 */ /* 0x000fe20000000004 */
[----:B------:R0:W-:Y:S01]  /*5f850*/  STL [R1+0x2e4], R0 ;  /* 0x0002e40001007387 */ /* 0x0001e20000100800 */
[----:B--2---:R-:W-:-:S03]  /*5f860*/  LOP3.LUT R4, R48, 0xffff, RZ, 0xc0, !PT ;  /* 0x0000ffff30047812 */ /* 0x004fc600078ec0ff */
[----:B------:R-:W-:Y:S01]  /*5f870*/  STL [R1+0x2e8], R3 ;  /* 0x0002e80301007387 */ /* 0x000fe20000100800 */
[----:B0-----:R-:W-:Y:S02]  /*5f880*/  LOP3.LUT R0, R54, 0xffff, RZ, 0xc0, !PT ;  /* 0x0000ffff36007812 */ /* 0x001fe400078ec0ff */
[----:B------:R-:W-:Y:S01]  /*5f890*/  LOP3.LUT R54, R49, 0xffff, RZ, 0xc0, !PT ;  /* 0x0000ffff31367812 */ /* 0x000fe200078ec0ff */
[----:B------:R-:W-:Y:S04]  /*5f8a0*/  STL [R1+0x2e0], R2 ;  /* 0x0002e00201007387 */ /* 0x000fe80000100800 */
[----:B------:R0:W-:Y:S04]  /*5f8b0*/  STL [R1+0x24], R0 ;  /* 0x0000240001007387 */ /* 0x0001e80000100800 */
[----:B------:R-:W-:Y:S04]  /*5f8c0*/  STL [R1+0x40], R54 ;  /* 0x0000403601007387 */ /* 0x000fe80000100800 */
[----:B------:R-:W-:Y:S01]  /*5f8d0*/  STL [R1+0x20], R4 ;  /* 0x0000200401007387 */ /* 0x000fe20000100800 */
[----:B------:R-:W-:-:S03]  /*5f8e0*/  LOP3.LUT R57, R47, 0xffff, RZ, 0xc0, !PT ;  /* 0x0000ffff2f397812 */ /* 0x000fc600078ec0ff */
[----:B------:R-:W2:Y:S04]  /*5f8f0*/  LDL.LU R14, [R1+0x284] ;  /* 0x00028400010e7983 */ /* 0x000ea80000300800 */
[----:B------:R-:W2:Y:S01]  /*5f900*/  LDL.LU R15, [R1+0x25c] ;  /* 0x00025c00010f7983 */ /* 0x000ea20000300800 */
[----:B------:R-:W-:Y:S02]  /*5f910*/  LOP3.LUT R16, R59, 0xffff, RZ, 0xc0, !PT ;  /* 0x0000ffff3b107812 */ /* 0x000fe400078ec0ff */
[----:B---3--:R-:W-:-:S05]  /*5f920*/  LOP3.LUT R7, R53, 0xffff, RZ, 0xc0, !PT ;  /* 0x0000ffff35077812 */ /* 0x008fca00078ec0ff */
[----:B------:R1:W-:Y:S04]  /*5f930*/  STL [R1+0xc], R7 ;  /* 0x00000c0701007387 */ /* 0x0003e80000100800 */
[----:B------:R-:W3:Y:S04]  /*5f940*/  LDL.LU R49, [R1+0x258] ;  /* 0x0002580001317983 */ /* 0x000ee80000300800 */
[----:B------:R-:W3:Y:S01]  /*5f950*/  LDL.LU R47, [R1+0x220] ;  /* 0x00022000012f7983 */ /* 0x000ee20000300800 */
[----:B----4-:R-:W-:Y:S02]  /*5f960*/  LOP3.LUT R60, R5, 0xffff, RZ, 0xc0, !PT ;  /* 0x0000ffff053c7812 */ /* 0x010fe400078ec0ff */
[----:B------:R-:W-:-:S02]  /*5f970*/  LOP3.LUT R61, R12, 0xffff, RZ, 0xc0, !PT ;  /* 0x0000ffff0c3d7812 */ /* 0x000fc400078ec0ff */
[----:B------:R-:W4:Y:S04]  /*5f980*/  LDL.LU R12, [R1+0x218] ;  /* 0x00021800010c7983 */ /* 0x000f280000300800 */
[----:B------:R-:W4:Y:S04]  /*5f990*/  LDL.LU R59, [R1+0x278] ;  /* 0x00027800013b7983 */ /* 0x000f280000300800 */
[----:B------:R-:W4:Y:S04]  /*5f9a0*/  LDL.LU R48, [R1+0x1f0] ;  /* 0x0001f00001307983 */ /* 0x000f280000300800 */
[----:B------:R-:W4:Y:S01]  /*5f9b0*/  LDL.LU R53, [R1+0x1e8] ;  /* 0x0001e80001357983 */ /* 0x000f220000300800 */
[----:B------:R-:W-:-:S03]  /*5f9c0*/  LOP3.LUT R56, R9, 0xffff, RZ, 0xc0, !PT ;  /* 0x0000ffff09387812 */ /* 0x000fc600078ec0ff */
[----:B------:R-:W4:Y:S04]  /*5f9d0*/  LDL.LU R13, [R1+0x1b8] ;  /* 0x0001b800010d7983 */ /* 0x000f280000300800 */
[----:B------:R-:W4:Y:S01]  /*5f9e0*/  LDL.LU R5, [R1+0x180] ;  /* 0x0001800001057983 */ /* 0x000f220000300800 */
[----:B------:R-:W-:-:S03]  /*5f9f0*/  LOP3.LUT R55, R11, 0xffff, RZ, 0xc0, !PT ;  /* 0x0000ffff0b377812 */ /* 0x000fc600078ec0ff */
[----:B------:R-:W4:Y:S04]  /*5fa00*/  LDL.LU R9, [R1+0x184] ;  /* 0x0001840001097983 */ /* 0x000f280000300800 */
[----:B------:R-:W4:Y:S01]  /*5fa10*/  LDL.LU R11, [R1+0x1c8] ;  /* 0x0001c800010b7983 */ /* 0x000f220000300800 */
[----:B------:R-:W-:Y:S02]  /*5fa20*/  LOP3.LUT R58, R58, 0xffff, RZ, 0xc0, !PT ;  /* 0x0000ffff3a3a7812 */ /* 0x000fe400078ec0ff */
[----:B------:R-:W-:Y:S01]  /*5fa30*/  LOP3.LUT R17, R10, 0xffff, RZ, 0xc0, !PT ;  /* 0x0000ffff0a117812 */ /* 0x000fe200078ec0ff */
[----:B------:R-:W-:Y:S01]  /*5fa40*/  IMAD.MOV.U32 R10, RZ, RZ, R0 ;  /* 0x000000ffff0a7224 */ /* 0x000fe200078e0000 */
[----:B0-----:R-:W-:Y:S02]  /*5fa50*/  PRMT R0, R16, 0x3340, R1 ;  /* 0x0000334010007816 */ /* 0x001fe40000000001 */
[----:B------:R-:W-:-:S02]  /*5fa60*/  PRMT R6, R57, 0x3340, R56 ;  /* 0x0000334039067816 */ /* 0x000fc40000000038 */
[----:B------:R-:W-:Y:S02]  /*5fa70*/  PRMT R2, R58, 0x3340, R1 ;  /* 0x000033403a027816 */ /* 0x000fe40000000001 */
[----:B-1----:R-:W-:Y:S02]  /*5fa80*/  PRMT R7, R7, 0x3340, R61 ;  /* 0x0000334007077816 */ /* 0x002fe4000000003d */
[----:B------:R-:W-:Y:S02]  /*5fa90*/  PRMT R0, R6, 0x5410, R0 ;  /* 0x0000541006007816 */ /* 0x000fe40000000000 */
[----:B------:R-:W-:Y:S02]  /*5faa0*/  PRMT R3, R17, 0x3340, R1 ;  /* 0x0000334011037816 */ /* 0x000fe40000000001 */
[----:B------:R-:W-:Y:S02]  /*5fab0*/  PRMT R8, R60, 0x3340, R55 ;  /* 0x000033403c087816 */ /* 0x000fe40000000037 */
[----:B------:R-:W-:-:S02]  /*5fac0*/  PRMT R4, R4, 0x3340, R1 ;  /* 0x0000334004047816 */ /* 0x000fc40000000001 */
[----:B------:R-:W-:Y:S02]  /*5fad0*/  PRMT R10, R10, 0x3340, R54 ;  /* 0x000033400a0a7816 */ /* 0x000fe40000000036 */
[----:B------:R-:W-:Y:S01]  /*5fae0*/  PRMT R6, R7, 0x5410, R2 ;  /* 0x0000541007067816 */ /* 0x000fe20000000002 */
[----:B------:R-:W4:Y:S01]  /*5faf0*/  LDL.LU R54, [R1+0x2ae0] ;  /* 0x002ae00001367983 */ /* 0x000f220000300800 */
[----:B------:R-:W-:-:S03]  /*5fb00*/  PRMT R2, R8, 0x5410, R3 ;  /* 0x0000541008027816 */ /* 0x000fc60000000003 */
[----:B------:R0:W-:Y:S04]  /*5fb10*/  STL [R1+0x354], R0 ;  /* 0x0003540001007387 */ /* 0x0001e80000100800 */
[----:B------:R4:W-:Y:S01]  /*5fb20*/  STL [R1+0x344], R6 ;  /* 0x0003440601007387 */ /* 0x0009e20000100800 */
[----:B0-----:R-:W-:-:S03]  /*5fb30*/  PRMT R0, R10, 0x5410, R4 ;  /* 0x000054100a007816 */ /* 0x001fc60000000004 */
[----:B------:R0:W-:Y:S01]  /*5fb40*/  STL [R1+0x340], R2 ;  /* 0x0003400201007387 */ /* 0x0001e20000100800 */
[----:B--2---:R-:W-:-:S03]  /*5fb50*/  LOP3.LUT R14, R14, 0xffff, RZ, 0xc0, !PT ;  /* 0x0000ffff0e0e7812 */ /* 0x004fc600078ec0ff */
[----:B------:R1:W-:Y:S01]  /*5fb60*/  STL [R1+0x334], R0 ;  /* 0x0003340001007387 */ /* 0x0003e20000100800 */
[----:B------:R-:W-:-:S03]  /*5fb70*/  LOP3.LUT R8, R15, 0xffff, RZ, 0xc0, !PT ;  /* 0x0000ffff0f087812 */ /* 0x000fc600078ec0ff */
[----:B------:R-:W-:Y:S01]  /*5fb80*/  STL [R1+0x1ec], R14 ;  /* 0x0001ec0e01007387 */ /* 0x000fe20000100800 */
[----:B---3--:R-:W-:Y:S02]  /*5fb90*/  LOP3.LUT R7, R49, 0xffff, RZ, 0xc0, !PT ;  /* 0x0000ffff31077812 */ /* 0x008fe400078ec0ff */
[----:B------:R-:W-:Y:S02]  /*5fba0*/  LOP3.LUT R10, R47, 0xffff, RZ, 0xc0, !PT ;  /* 0x0000ffff2f0a7812 */ /* 0x000fe400078ec0ff */
[----:B----4-:R-:W-:Y:S02]  /*5fbb0*/  LOP3.LUT R6, R59, 0xffff, RZ, 0xc0, !PT ;  /* 0x0000ffff3b067812 */ /* 0x010fe400078ec0ff */
[----:B------:R-:W-:-:S03]  /*5fbc0*/  LOP3.LUT R12, R12, 0xffff, RZ, 0xc0, !PT ;  /* 0x0000ffff0c0c7812 */ /* 0x000fc600078ec0ff */
[----:B------:R2:W-:Y:S01]  /*5fbd0*/  STL [R1+0x4], R6 ;  /* 0x0000040601007387 */ /* 0x0005e20000100800 */
[----:B------:R-:W-:-:S03]  /*5fbe0*/  LOP3.LUT R15, R48, 0xffff, RZ, 0xc0, !PT ;  /* 0x0000ffff300f7812 */ /* 0x000fc600078ec0ff */
[----:B------:R-:W-:Y:S01]  /*5fbf0*/  STL [R1+0x60], R8 ;  /* 0x0000600801007387 */ /* 0x000fe20000100800 */
[----:B------:R-:W-:-:S03]  /*5fc00*/  LOP3.LUT R48, R53, 0xffff, RZ, 0xc0, !PT ;  /* 0x0000ffff35307812 */ /* 0x000fc600078ec0ff */
[----:B------:R3:W-:Y:S04]  /*5fc10*/  STL [R1+0x14], R7 ;  /* 0x0000140701007387 */ /* 0x0007e80000100800 */
[----:B------:R-:W4:Y:S01]  /*5fc20*/  LDL.LU R49, [R1+0x290] ;  /* 0x0002900001317983 */ /* 0x000f220000300800 */
[----:B0-----:R-:W-:-:S03]  /*5fc30*/  LOP3.LUT R2, R5, 0xffff, RZ, 0xc0, !PT ;  /* 0x0000ffff05027812 */ /* 0x001fc600078ec0ff */
[----:B------:R-:W4:Y:S01]  /*5fc40*/  LDL.LU R47, [R1+0x270] ;  /* 0x00027000012f7983 */ /* 0x000f220000300800 */
[----:B------:R-:W-:-:S03]  /*5fc50*/  LOP3.LUT R59, R13, 0xffff, RZ, 0xc0, !PT ;  /* 0x0000ffff0d3b7812 */ /* 0x000fc600078ec0ff */
[----:B------:R-:W-:Y:S01]  /*5fc60*/  STL [R1+0x1c4], R10 ;  /* 0x0001c40a01007387 */ /* 0x000fe20000100800 */
[----:B------:R-:W-:-:S03]  /*5fc70*/  LOP3.LUT R3, R9, 0xffff, RZ, 0xc0, !PT ;  /* 0x0000ffff09037812 */ /* 0x000fc600078ec0ff */
[----:B------:R-:W-:Y:S01]  /*5fc80*/  STL [R1+0x10], R12 ;  /* 0x0000100c01007387 */ /* 0x000fe20000100800 */
[----:B------:R-:W-:-:S03]  /*5fc90*/  LOP3.LUT R4, R11, 0xffff, RZ, 0xc0, !PT ;  /* 0x0000ffff0b047812 */ /* 0x000fc600078ec0ff */
[----:B------:R-:W4:Y:S01]  /*5fca0*/  LDL.LU R53, [R1+0x26c] ;  /* 0x00026c0001357983 */ /* 0x000f220000300800 */
[----:B-1----:R-:W-:-:S03]  /*5fcb0*/  PRMT R0, R59, 0x3340, R1 ;  /* 0x000033403b007816 */ /* 0x002fc60000000001 */
[----:B------:R-:W-:Y:S01]  /*5fcc0*/  STL [R1+0x5c], R15 ;  /* 0x00005c0f01007387 */ /* 0x000fe20000100800 */
[----:B--2---:R-:W-:-:S03]  /*5fcd0*/  PRMT R6, R6, 0x3340, R12 ;  /* 0x0000334006067816 */ /* 0x004fc6000000000c */
[----:B------:R-:W-:Y:S01]  /*5fce0*/  STL [R1+0x1c], R48 ;  /* 0x00001c3001007387 */ /* 0x000fe20000100800 */
[----:B---3--:R-:W-:-:S03]  /*5fcf0*/  PRMT R7, R7, 0x3340, R48 ;  /* 0x0000334007077816 */ /* 0x008fc60000000030 */
[----:B------:R-:W2:Y:S04]  /*5fd00*/  LDL.LU R5, [R1+0x24c] ;  /* 0x00024c0001057983 */ /* 0x000ea80000300800 */
[----:B------:R0:W-:Y:S01]  /*5fd10*/  STL [R1+0x2dc], R2 ;  /* 0x0002dc0201007387 */ /* 0x0001e20000100800 */
[----:B------:R-:W-:-:S03]  /*5fd20*/  PRMT R6, R6, 0x5410, R0 ;  /* 0x0000541006067816 */ /* 0x000fc60000000000 */
[----:B------:R-:W3:Y:S04]  /*5fd30*/  LDL.LU R11, [R1+0x20c] ;  /* 0x00020c00010b7983 */ /* 0x000ee80000300800 */
[----:B------:R-:W3:Y:S01]  /*5fd40*/  LDL.LU R9, [R1+0x208] ;  /* 0x0002080001097983 */ /* 0x000ee20000300800 */
[----:B0-----:R-:W-:-:S03]  /*5fd50*/  PRMT R2, R2, 0x3340, R1 ;  /* 0x0000334002027816 */ /* 0x001fc60000000001 */
[----:B------:R0:W-:Y:S01]  /*5fd60*/  STL [R1+0x28], R3 ;  /* 0x0000280301007387 */ /* 0x0001e20000100800 */
[----:B------:R-:W-:-:S03]  /*5fd70*/  PRMT R8, R8, 0x3340, R15 ;  /* 0x0000334008087816 */ /* 0x000fc6000000000f */
[----:B------:R1:W-:Y:S01]  /*5fd80*/  STL [R1+0x1e8], R4 ;  /* 0x0001e80401007387 */ /* 0x0003e20000100800 */
[----:B------:R-:W-:-:S03]  /*5fd90*/  PRMT R7, R7, 0x5410, R2 ;  /* 0x0000541007077816 */ /* 0x000fc60000000002 */
[----:B------:R-:W3:Y:S01]  /*5fda0*/  LDL.LU R13, [R1+0xec] ;  /* 0x0000ec00010d7983 */ /* 0x000ee20000300800 */
[----:B0-----:R-:W-:-:S03]  /*5fdb0*/  PRMT R3, R3, 0x3340, R1 ;  /* 0x0000334003037816 */ /* 0x001fc60000000001 */
[----:B------:R-:W3:Y:S04]  /*5fdc0*/  LDL.LU R12, [R1+0x7c] ;  /* 0x00007c00010c7983 */ /* 0x000ee80000300800 */
[----:B------:R-:W3:Y:S01]  /*5fdd0*/  LDL.LU R48, [R1+0x2adc] ;  /* 0x002adc0001307983 */ /* 0x000ee20000300800 */
[----:B-1----:R-:W-:-:S03]  /*5fde0*/  PRMT R4, R4, 0x3340, R1 ;  /* 0x0000334004047816 */ /* 0x002fc60000000001 */
[----:B------:R-:W3:Y:S01]  /*5fdf0*/  LDL.LU R0, [R1+0x1d8] ;  /* 0x0001d80001007983 */ /* 0x000ee20000300800 */
[----:B------:R-:W-:-:S03]  /*5fe00*/  PRMT R10, R14, 0x3340, R10 ;  /* 0x000033400e0a7816 */ /* 0x000fc6000000000a */
[----:B------:R0:W-:Y:S04]  /*5fe10*/  STL [R1+0x31c], R6 ;  /* 0x00031c0601007387 */ /* 0x0001e80000100800 */
[----:B------:R-:W3:Y:S04]  /*5fe20*/  LDL.LU R2, [R1+0x198] ;  /* 0x0001980001027983 */ /* 0x000ee80000300800 */
[----:B------:R1:W-:Y:S01]  /*5fe30*/  STL [R1+0x318], R7 ;  /* 0x0003180701007387 */ /* 0x0003e20000100800 */
[----:B0-----:R-:W-:-:S03]  /*5fe40*/  PRMT R6, R8, 0x5410, R3 ;  /* 0x0000541008067816 */ /* 0x001fc60000000003 */
[----:B------:R-:W3:Y:S04]  /*5fe50*/  LDL.LU R3, [R1+0x19c] ;  /* 0x00019c0001037983 */ /* 0x000ee80000300800 */
[----:B------:R4:W-:Y:S01]  /*5fe60*/  STL [R1+0x314], R6 ;  /* 0x0003140601007387 */ /* 0x0009e20000100800 */
[----:B-1----:R-:W-:-:S03]  /*5fe70*/  PRMT R7, R10, 0x5410, R4 ;  /* 0x000054100a077816 */ /* 0x002fc60000000004 */
[----:B------:R-:W3:Y:S04]  /*5fe80*/  LDL.LU R4, [R1+0x18] ;  /* 0x0000180001047983 */ /* 0x000ee80000300800 */
[----:B------:R0:W-:Y:S04]  /*5fe90*/  STL [R1+0x2d0], R7 ;  /* 0x0002d00701007387 */ /* 0x0001e80000100800 */
[----:B------:R-:W3:Y:S04]  /*5fea0*/  LDL.LU R14, [R1+0xb8] ;  /* 0x0000b800010e7983 */ /* 0x000ee80000300800 */
[----:B------:R-:W3:Y:S01]  /*5feb0*/  LDL.LU R15, [R1+0xb0] ;  /* 0x0000b000010f7983 */ /* 0x000ee20000300800 */
[----:B----4-:R-:W-:-:S02]  /*5fec0*/  LOP3.LUT R6, R49, 0xffff, RZ, 0xc0, !PT ;  /* 0x0000ffff31067812 */ /* 0x010fc400078ec0ff */
[----:B------:R-:W-:-:S03]  /*5fed0*/  LOP3.LUT R8, R47, 0xffff, RZ, 0xc0, !PT ;  /* 0x0000ffff2f087812 */ /* 0x000fc600078ec0ff */
[----:B------:R1:W-:Y:S04]  /*5fee0*/  STL [R1+0x170], R6 ;  /* 0x0001700601007387 */ /* 0x0003e80000100800 */
[----:B------:R-:W-:Y:S04]  /*5fef0*/  STL [R1+0x1b8], R8 ;  /* 0x0001b80801007387 */ /* 0x000fe80000100800 */
[----:B------:R-:W4:Y:S01]  /*5ff00*/  LDL.LU R47, [R1+0x88] ;  /* 0x00008800012f7983 */ /* 0x000f220000300800 */
[----:B0-----:R-:W-:-:S05]  /*5ff10*/  LOP3.LUT R7, R53, 0xffff, RZ, 0xc0, !PT ;  /* 0x0000ffff35077812 */ /* 0x001fca00078ec0ff */
[----:B------:R-:W-:Y:S01]  /*5ff20*/  STL [R1+0x258], R7 ;  /* 0x0002580701007387 */ /* 0x000fe20000100800 */
[----:B--2---:R-:W-:-:S03]  /*5ff30*/  LOP3.LUT R49, R5, 0xffff, RZ, 0xc0, !PT ;  /* 0x0000ffff05317812 */ /* 0x004fc600078ec0ff */
[----:B------:R-:W2:Y:S01]  /*5ff40*/  LDL.LU R5, [R1+0x50] ;  /* 0x0000500001057983 */ /* 0x000ea20000300800 */
[----:B---3--:R-:W-:-:S03]  /*5ff50*/  LOP3.LUT R11, R11, 0xffff, RZ, 0xc0, !PT ;  /* 0x0000ffff0b0b7812 */ /* 0x008fc600078ec0ff */
[----:B------:R-:W-:Y:S01]  /*5ff60*/  STL [R1+0x168], R49 ;  /* 0x0001683101007387 */ /* 0x000fe20000100800 */
[----:B------:R-:W-:-:S03]  /*5ff70*/  LOP3.LUT R9, R9, 0xffff, RZ, 0xc0, !PT ;  /* 0x0000ffff09097812 */ /* 0x000fc600078ec0ff */
[----:B------:R-:W3:Y:S04]  /*5ff80*/  LDL.LU R53, [R1+0x4c] ;  /* 0x00004c0001357983 */ /* 0x000ee80000300800 */
[----:B------:R-:W-:Y:S04]  /*5ff90*/  STL [R1+0x1a0], R11 ;  /* 0x0001a00b01007387 */ /* 0x000fe80000100800 */
[----:B------:R-:W-:Y:S01]  /*5ffa0*/  STL [R1+0x24c], R9 ;  /* 0x00024c0901007387 */ /* 0x000fe20000100800 */
[----:B------:R-:W-:Y:S02]  /*5ffb0*/  LOP3.LUT R10, R13, 0xffff, RZ, 0xc0, !PT ;  /* 0x0000ffff0d0a7812 */ /* 0x000fe400078ec0ff */
[----:B------:R-:W-:-:S02]  /*5ffc0*/  LOP3.LUT R12, R12, 0xffff, RZ, 0xc0, !PT ;  /* 0x0000ffff0c0c7812 */ /* 0x000fc400078ec0ff */
[----:B------:R-:W-:Y:S02]  /*5ffd0*/  LOP3.LUT R0, R0, 0xffff, RZ, 0xc0, !PT ;  /* 0x0000ffff00007812 */ /* 0x000fe400078ec0ff */
[----:B-1----:R-:W-:-:S03]  /*5ffe0*/  PRMT R6, R6, 0x3340, R49 ;  /* 0x0000334006067816 */ /* 0x002fc60000000031 */
[----:B------:R0:W-:Y:S01]  /*5fff0*/  STL [R1+0x64], R0 ;  /* 0x0000640001007387 */ /* 0x0001e20000100800 */
[----:B------:R-:W-:Y:S02]  /*60000*/  LOP3.LUT R2, R2, 0xffff, RZ, 0xc0, !PT ;  /* 0x0000ffff02027812 */ /* 0x000fe400078ec0ff */
[----:B------:R-:W-:Y:S02]  /*60010*/  LOP3.LUT R3, R3, 0xffff, RZ, 0xc0, !PT ;  /* 0x0000ffff03037812 */ /* 0x000fe400078ec0ff */
[----:B0-----:R-:W-:-:S03]  /*60020*/  PRMT R0, R0, 0x3340, R1 ;  /* 0x0000334000007816 */ /* 0x001fc60000000001 */
[----:B------:R-:W-:Y:S01]  /*60030*/  STL [R1+0x1d0], R3 ;  /* 0x0001d00301007387 */ /* 0x000fe20000100800 */
[----:B------:R-:W-:-:S03]  /*60040*/  LOP3.LUT R4, R4, 0xffff, RZ, 0xc0, !PT ;  /* 0x0000ffff04047812 */ /* 0x000fc600078ec0ff */
[----:B------:R0:W-:Y:S04]  /*60050*/  STL [R1+0x220], R2 ;  /* 0x0002200201007387 */ /* 0x0001e80000100800 */
[----:B------:R-:W3:Y:S01]  /*60060*/  LDL.LU R13, [R1+0x48] ;  /* 0x00004800010d7983 */ /* 0x000ee20000300800 */
[----:B------:R-:W-:-:S03]  /*60070*/  PRMT R7, R7, 0x3340, R9 ;  /* 0x0000334007077816 */ /* 0x000fc60000000009 */
[----:B------:R1:W-:Y:S01]  /*60080*/  STL [R1+0x198], R10 ;  /* 0x0001980a01007387 */ /* 0x0003e20000100800 */
[----:B------:R-:W-:-:S03]  /*60090*/  PRMT R0, R6, 0x5410, R0 ;  /* 0x0000541006007816 */ /* 0x000fc60000000000 */
[----:B------:R1:W-:Y:S01]  /*600a0*/  STL [R1+0x190], R12 ;  /* 0x0001900c01007387 */ /* 0x0003e20000100800 */
[----:B0-----:R-:W-:-:S03]  /*600b0*/  PRMT R2, R2, 0x3340, R1 ;  /* 0x0000334002027816 */ /* 0x001fc60000000001 */
[----:B------:R-:W-:Y:S01]  /*600c0*/  STL [R1+0x184], R4 ;  /* 0x0001840401007387 */ /* 0x000fe20000100800 */
[----:B------:R-:W-:-:S03]  /*600d0*/  PRMT R8, R8, 0x3340, R11 ;  /* 0x0000334008087816 */ /* 0x000fc6000000000b */
[----:B------:R-:W3:Y:S01]  /*600e0*/  LDL.LU R49, [R1+0x2ad8] ;  /* 0x002ad80001317983 */ /* 0x000ee20000300800 */
[----:B-1----:R-:W-:-:S03]  /*600f0*/  PRMT R10, R10, 0x3340, R12 ;  /* 0x000033400a0a7816 */ /* 0x002fc6000000000c */
[----:B------:R-:W3:Y:S04]  /*60100*/  LDL.LU R9, [R1+0x2ad4] ;  /* 0x002ad40001097983 */ /* 0x000ee80000300800 */
[----:B------:R-:W3:Y:S01]  /*60110*/  LDL.LU R11, [R1+0x2ad0] ;  /* 0x002ad000010b7983 */ /* 0x000ee20000300800 */
[----:B------:R-:W-:-:S03]  /*60120*/  PRMT R7, R7, 0x5410, R2 ;  /* 0x0000541007077816 */ /* 0x000fc60000000002 */
[----:B------:R-:W3:Y:S04]  /*60130*/  LDL.LU R12, [R1+0x2acc] ;  /* 0x002acc00010c7983 */ /* 0x000ee80000300800 */
[----:B------:R-:W3:Y:S04]  /*60140*/  LDL.LU R6, [R1+0xf4] ;  /* 0x0000f40001067983 */ /* 0x000ee80000300800 */
[----:B------:R0:W-:Y:S04]  /*60150*/  STL [R1+0x290], R0 ;  /* 0x0002900001007387 */ /* 0x0001e80000100800 */
[----:B0-----:R-:W3:Y:S04]  /*60160*/  LDL.LU R0, [R1+0x8] ;  /* 0x0000080001007983 */ /* 0x001ee80000300800 */
[----:B------:R-:W3:Y:S01]  /*60170*/  LDL.LU R2, [R1+0xbc] ;  /* 0x0000bc0001027983 */ /* 0x000ee20000300800 */
[----:B------:R-:W-:-:S02]  /*60180*/  PRMT R3, R3, 0x3340, R1 ;  /* 0x0000334003037816 */ /* 0x000fc40000000001 */
[----:B------:R-:W-:Y:S01]  /*60190*/  PRMT R4, R4, 0x3340, R1 ;  /* 0x0000334004047816 */ /* 0x000fe20000000001 */
[----:B------:R0:W-:Y:S02]  /*601a0*/  STL [R1+0x2c0], R7 ;  /* 0x0002c00701007387 */ /* 0x0001e40000100800 */
[----:B0-----:R-:W-:Y:S02]  /*601b0*/  PRMT R7, R8, 0x5410, R3 ;  /* 0x0000541008077816 */ /* 0x001fe40000000003 */
[----:B------:R-:W-:-:S03]  /*601c0*/  PRMT R3, R10, 0x5410, R4 ;  /* 0x000054100a037816 */ /* 0x000fc60000000004 */
[----:B------:R-:W-:Y:S01]  /*601d0*/  STL [R1+0x284], R7 ;  /* 0x0002840701007387 */ /* 0x000fe20000100800 */
[----:B------:R-:W-:Y:S02]  /*601e0*/  LOP3.LUT R8, R14, 0xffff, RZ, 0xc0, !PT ;  /* 0x0000ffff0e087812 */ /* 0x000fe400078ec0ff */
[----:B------:R-:W-:Y:S01]  /*601f0*/  LOP3.LUT R10, R15, 0xffff, RZ, 0xc0, !PT ;  /* 0x0000ffff0f0a7812 */ /* 0x000fe200078ec0ff */
[----:B------:R0:W-:Y:S01]  /*60200*/  STL [R1+0x2c8], R3 ;  /* 0x0002c80301007387 */ /* 0x0001e20000100800 */
[----:B----4-:R-:W-:Y:S02]  /*60210*/  LOP3.LUT R47, R47, 0xffff, RZ, 0xc0, !PT ;  /* 0x0000ffff2f2f7812 */ /* 0x010fe400078ec0ff */
[----:B--2---:R-:W-:Y:S02]  /*60220*/  LOP3.LUT R5, R5, 0xffff, RZ, 0xc0, !PT ;  /* 0x0000ffff05057812 */ /* 0x004fe400078ec0ff */
[----:B---3--:R-:W-:Y:S02]  /*60230*/  LOP3.LUT R15, R53, 0xffff, RZ, 0xc0, !PT ;  /* 0x0000ffff350f7812 */ /* 0x008fe400078ec0ff */
[----:B------:R-:W-:-:S02]  /*60240*/  LOP3.LUT R13, R13, 0xffff, RZ, 0xc0, !PT ;  /* 0x0000ffff0d0d7812 */ /* 0x000fc400078ec0ff */
[----:B------:R-:W-:-:S05]  /*60250*/  LOP3.LUT R6, R6, 0xffff, RZ, 0xc0, !PT ;  /* 0x0000ffff06067812 */ /* 0x000fca00078ec0ff */
[----:B------:R1:W-:Y:S01]  /*60260*/  STL [R1+0x188], R6 ;  /* 0x0001880601007387 */ /* 0x0003e20000100800 */
[----:B0-----:R-:W-:Y:S02]  /*60270*/  LOP3.LUT R3, R11, 0xffff, RZ, 0xc0, !PT ;  /* 0x0000ffff0b037812 */ /* 0x001fe400078ec0ff */
[----:B------:R-:W-:-:S05]  /*60280*/  LOP3.LUT R7, R2, 0xffff, RZ, 0xc0, !PT ;  /* 0x0000ffff02077812 */ /* 0x000fca00078ec0ff */
[----:B------:R0:W-:Y:S01]  /*60290*/  STL [R1+0x1c8], R7 ;  /* 0x0001c80701007387 */ /* 0x0001e20000100800 */
[----:B------:R-:W-:-:S03]  /*602a0*/  LOP3.LUT R0, R0, 0xffff, RZ, 0xc0, !PT ;  /* 0x0000ffff00007812 */ /* 0x000fc600078ec0ff */
[----:B------:R-:W-:Y:S04]  /*602b0*/  STL [R1+0x1cc], R8 ;  /* 0x0001cc0801007387 */ /* 0x000fe80000100800 */
[----:B------:R-:W-:Y:S01]  /*602c0*/  STL [R1+0x180], R47 ;  /* 0x0001802f01007387 */ /* 0x000fe20000100800 */
[----:B------:R-:W-:-:S03]  /*602d0*/  LOP3.LUT R2, R12, 0xffff, RZ, 0xc0, !PT ;  /* 0x0000ffff0c027812 */ /* 0x000fc600078ec0ff */
[----:B------:R-:W-:Y:S04]  /*602e0*/  STL [R1+0x218], R10 ;  /* 0x0002180a01007387 */ /* 0x000fe80000100800 */
[----:B------:R-:W-:Y:S04]  /*602f0*/  STL [R1+0x19c], R5 ;  /* 0x00019c0501007387 */ /* 0x000fe80000100800 */
[----:B------:R-:W2:Y:S01]  /*60300*/  LDL.LU R14, [R1+0x288] ;  /* 0x00028800010e7983 */ /* 0x000ea20000300800 */
[----:B------:R-:W-:-:S03]  /*60310*/  LOP3.LUT R4, R9, 0xffff, RZ, 0xc0, !PT ;  /* 0x0000ffff09047812 */ /* 0x000fc600078ec0ff */
[----:B------:R-:W3:Y:S01]  /*60320*/  LDL.LU R53, [R1+0x210] ;  /* 0x0002100001357983 */ /* 0x000ee20000300800 */
[----:B-1----:R-:W-:-:S03]  /*60330*/  PRMT R6, R6, 0x3340, R47 ;  /* 0x0000334006067816 */ /* 0x002fc6000000002f */
[----:B------:R-:W-:Y:S04]  /*60340*/  STL [R1+0x1bc], R15 ;  /* 0x0001bc0f01007387 */ /* 0x000fe80000100800 */
[----:B------:R-:W-:Y:S04]  /*60350*/  STL [R1+0x20c], R13 ;  /* 0x00020c0d01007387 */ /* 0x000fe80000100800 */
[----:B------:R1:W-:Y:S01]  /*60360*/  STL [R1+0x8], R0 ;  /* 0x0000080001007387 */ /* 0x0003e20000100800 */
[----:B------:R-:W-:-:S03]  /*60370*/  PRMT R9, R10, 0x3340, R13 ;  /* 0x000033400a097816 */ /* 0x000fc6000000000d */
[----:B------:R4:W-:Y:S01]  /*60380*/  STL [R1+0x18], R2 ;  /* 0x0000180201007387 */ /* 0x0009e20000100800 */
[----:B0-----:R-:W-:-:S03]  /*60390*/  PRMT R7, R7, 0x3340, R5 ;  /* 0x0000334007077816 */ /* 0x001fc60000000005 */
[----:B------:R0:W-:Y:S01]  /*603a0*/  STL [R1+0x208], R3 ;  /* 0x0002080301007387 */ /* 0x0001e20000100800 */
[----:B-1----:R-:W-:-:S03]  /*603b0*/  PRMT R0, R0, 0x3340, R1 ;  /* 0x0000334000007816 */ /* 0x002fc60000000001 */
[----:B------:R-:W3:Y:S01]  /*603c0*/  LDL.LU R11, [R1+0x44] ;  /* 0x00004400010b7983 */ /* 0x000ee20000300800 */
[----:B------:R-:W-:-:S03]  /*603d0*/  PRMT R10, R6, 0x5410, R0 ;  /* 0x00005410060a7816 */ /* 0x000fc60000000000 */
[----:B------:R1:W-:Y:S01]  /*603e0*/  STL [R1+0x200], R4 ;  /* 0x0002000401007387 */ /* 0x0003e20000100800 */
[----:B----4-:R-:W-:-:S03]  /*603f0*/  PRMT R2, R2, 0x3340, R1 ;  /* 0x0000334002027816 */ /* 0x010fc60000000001 */
[----:B------:R-:W4:Y:S01]  /*60400*/  LDL.LU R47, [R1+0x2ac8] ;  /* 0x002ac800012f7983 */ /* 0x000f220000300800 */
[----:B0-----:R-:W-:-:S03]  /*60410*/  PRMT R3, R3, 0x3340, R1 ;  /* 0x0000334003037816 */ /* 0x001fc60000000001 */
[----:B------:R-:W4:Y:S01]  /*60420*/  LDL.LU R5, [R1+0x2ac4] ;  /* 0x002ac40001057983 */ /* 0x000f220000300800 */
[----:B------:R-:W-:-:S03]  /*60430*/  PRMT R8, R8, 0x3340, R15 ;  /* 0x0000334008087816 */ /* 0x000fc6000000000f */
[----:B------:R-:W4:Y:S04]  /*60440*/  LDL.LU R6, [R1+0x1a8] ;  /* 0x0001a80001067983 */ /* 0x000f280000300800 */
[----:B------:R-:W4:Y:S01]  /*60450*/  LDL.LU R0, [R1+0xa8] ;  /* 0x0000a80001007983 */ /* 0x000f220000300800 */
[----:B-1----:R-:W-:-:S03]  /*60460*/  PRMT R4, R4, 0x3340, R1 ;  /* 0x0000334004047816 */ /* 0x002fc60000000001 */
[----:B------:R0:W-:Y:S01]  /*60470*/  STL [R1+0x278], R10 ;  /* 0x0002780a01007387 */ /* 0x0001e20000100800 */
[----:B------:R-:W-:Y:S02]  /*60480*/  PRMT R8, R8, 0x5410, R3 ;  /* 0x0000541008087816 */ /* 0x000fe40000000003 */
[----:B------:R-:W-:Y:S02]  /*60490*/  PRMT R9, R9, 0x5410, R4 ;  /* 0x0000541009097816 */ /* 0x000fe40000000004 */
[----:B0-----:R-:W-:Y:S02]  /*604a0*/  PRMT R10, R7, 0x5410, R2 ;  /* 0x00005410070a7816 */ /* 0x001fe40000000002 */
[----:B------:R-:W4:Y:S04]  /*604b0*/  LDL.LU R2, [R1+0x194] ;  /* 0x0001940001027983 */ /* 0x000f280000300800 */
[----:B------:R-:W4:Y:S04]  /*604c0*/  LDL.LU R7, [R1+0xa0] ;  /* 0x0000a00001077983 */ /* 0x000f280000300800 */
[----:B------:R-:W-:Y:S04]  /*604d0*/  STL [R1+0x270], R10 ;  /* 0x0002700a01007387 */ /* 0x000fe80000100800 */
[----:B------:R-:W4:Y:S04]  /*604e0*/  LDL.LU R3, [R1+0x274] ;  /* 0x0002740001037983 */ /* 0x000f280000300800 */
[----:B------:R0:W-:Y:S04]  /*604f0*/  STL [R1+0x26c], R8 ;  /* 0x00026c0801007387 */ /* 0x0001e80000100800 */
[----:B------:R-:W4:Y:S04]  /*60500*/  LDL.LU R4, [R1+0x204] ;  /* 0x0002040001047983 */ /* 0x000f280000300800 */
[----:B0-----:R-:W4:Y:S04]  /*60510*/  LDL.LU R8, [R1+0x74] ;  /* 0x0000740001087983 */ /* 0x001f280000300800 */
[----:B------:R0:W-:Y:S04]  /*60520*/  STL [R1+0x2d4], R9 ;  /* 0x0002d40901007387 */ /* 0x0001e80000100800 */
[----:B------:R-:W4:Y:S04]  /*60530*/  LDL.LU R12, [R1+0xac] ;  /* 0x0000ac00010c7983 */ /* 0x000f280000300800 */
[----:B------:R-:W4:Y:S04]  /*60540*/  LDL.LU R10, [R1+0x9c] ;  /* 0x00009c00010a7983 */ /* 0x000f280000300800 */
[----:B------:R-:W4:Y:S04]  /*60550*/  LDL.LU R13, [R1+0xa4] ;  /* 0x0000a400010d7983 */ /* 0x000f280000300800 */
[----:B------:R-:W4:Y:S01]  /*60560*/  LDL.LU R15, [R1+0x98] ;  /* 0x00009800010f7983 */ /* 0x000f220000300800 */
[----:B--2---:R-:W-:-:S02]  /*60570*/  LOP3.LUT R14, R14, 0xffff, RZ, 0xc0, !PT ;  /* 0x0000ffff0e0e7812 */ /* 0x004fc400078ec0ff */
[----:B---3--:R-:W-:-:S03]  /*60580*/  LOP3.LUT R53, R53, 0xffff, RZ, 0xc0, !PT ;  /* 0x0000ffff35357812 */ /* 0x008fc600078ec0ff */
[----:B------:R-:W-:Y:S04]  /*60590*/  STL [R1+0x1f0], R14 ;  /* 0x0001f00e01007387 */ /* 0x000fe80000100800 */
[----:B------:R-:W-:Y:S01]  /*605a0*/  STL [R1+0x1d8], R53 ;  /* 0x0001d83501007387 */ /* 0x000fe20000100800 */
[----:B------:R-:W-:Y:S02]  /*605b0*/  LOP3.LUT R11, R11, 0xffff, RZ, 0xc0, !PT ;  /* 0x0000ffff0b0b7812 */ /* 0x000fe400078ec0ff */
[----:B----4-:R-:W-:Y:S02]  /*605c0*/  LOP3.LUT R6, R6, 0xffff, RZ, 0xc0, !PT ;  /* 0x0000ffff06067812 */ /* 0x010fe400078ec0ff */
[----:B------:R-:W-:Y:S02]  /*605d0*/  LOP3.LUT R2, R2, 0xffff, RZ, 0xc0, !PT ;  /* 0x0000ffff02027812 */ /* 0x000fe400078ec0ff */
[----:B------:R-:W-:-:S05]  /*605e0*/  LOP3.LUT R3, R3, 0xffff, RZ, 0xc0, !PT ;  /* 0x0000ffff03037812 */ /* 0x000fca00078ec0ff */
[----:B------:R1:W-:Y:S01]  /*605f0*/  STL [R1+0x268], R3 ;  /* 0x0002680301007387 */ /* 0x0003e20000100800 */
[----:B0-----:R-:W-:Y:S02]  /*60600*/  LOP3.LUT R9, R4, 0xffff, RZ, 0xc0, !PT ;  /* 0x0000ffff04097812 */ /* 0x001fe400078ec0ff */
[----:B------:R-:W-:Y:S02]  /*60610*/  LOP3.LUT R4, R0, 0xffff, RZ, 0xc0, !PT ;  /* 0x0000ffff00047812 */ /* 0x000fe400078ec0ff */
[----:B------:R-:W-:Y:S01]  /*60620*/  LOP3.LUT R0, R5, 0xffff, RZ, 0xc0, !PT ;  /* 0x0000ffff05007812 */ /* 0x000fe200078ec0ff */
[----:B------:R0:W-:Y:S01]  /*60630*/  STL [R1+0x1a8], R6 ;  /* 0x0001a80601007387 */ /* 0x0001e20000100800 */
[----:B------:R-:W-:-:S03]  /*60640*/  PRMT R5, R14, 0x3340, R53 ;  /* 0x000033400e057816 */ /* 0x000fc60000000035 */
[----:B------:R2:W-:Y:S01]  /*60650*/  STL [R1+0x25c], R9 ;  /* 0x00025c0901007387 */ /* 0x0005e20000100800 */
[----:B-1----:R-:W-:-:S03]  /*60660*/  PRMT R3, R3, 0x3340, R9 ;  /* 0x0000334003037816 */ /* 0x002fc60000000009 */
[----:B------:R-:W-:Y:S01]  /*60670*/  STL [R1+0x210], R2 ;  /* 0x0002100201007387 */ /* 0x000fe20000100800 */
[----:B0-----:R-:W-:-:S03]  /*60680*/  PRMT R6, R6, 0x3340, R1 ;  /* 0x0000334006067816 */ /* 0x001fc60000000001 */
[----:B------:R0:W-:Y:S01]  /*60690*/  STL [R1+0x194], R0 ;  /* 0x0001940001007387 */ /* 0x0001e20000100800 */
[----:B--2---:R-:W-:-:S03]  /*606a0*/  PRMT R9, R5, 0x5410, R6 ;  /* 0x0000541005097816 */ /* 0x004fc60000000006 */
[----:B------:R1:W-:Y:S04]  /*606b0*/  STL [R1+0x204], R4 ;  /* 0x0002040401007387 */ /* 0x0003e80000100800 */
[----:B------:R-:W-:Y:S04]  /*606c0*/  STL [R1+0x44], R11 ;  /* 0x0000440b01007387 */ /* 0x000fe80000100800 */
[----:B------:R-:W2:Y:S04]  /*606d0*/  LDL.LU R53, [R1+0x2ac0] ;  /* 0x002ac00001357983 */ /* 0x000ea80000300800 */
[----:B------:R-:W3:Y:S04]  /*606e0*/  LDL.LU R5, [R1+0xe0] ;  /* 0x0000e00001057983 */ /* 0x000ee80000300800 */
[----:B------:R-:W4:Y:S01]  /*606f0*/  LDL.LU R6, [R1+0xdc] ;  /* 0x0000dc0001067983 */ /* 0x000f220000300800 */
[----:B0-----:R-:W-:-:S02]  /*60700*/  PRMT R0, R0, 0x3340, R1 ;  /* 0x0000334000007816 */ /* 0x001fc40000000001 */
[----:B-1----:R-:W-:Y:S02]  /*60710*/  PRMT R4, R4, 0x3340, R11 ;  /* 0x0000334004047816 */ /* 0x002fe4000000000b */
[----:B------:R-:W-:Y:S02]  /*60720*/  PRMT R2, R2, 0x3340, R1 ;  /* 0x0000334002027816 */ /* 0x000fe40000000001 */
[----:B------:R-:W-:Y:S02]  /*60730*/  SHF.R.U32.HI R7, RZ, 0x8, R7 ;  /* 0x00000008ff077819 */ /* 0x000fe40000011607 */
[----:B------:R-:W-:Y:S01]  /*60740*/  PRMT R4, R4, 0x5410, R0 ;  /* 0x0000541004047816 */ /* 0x000fe20000000000 */
[----:B------:R0:W-:Y:S01]  /*60750*/  STL [R1+0x274], R9 ;  /* 0x0002740901007387 */ /* 0x0001e20000100800 */
[----:B------:R-:W-:Y:S02]  /*60760*/  PRMT R0, R3, 0x5410, R2 ;  /* 0x0000541003007816 */ /* 0x000fe40000000002 */
[----:B------:R-:W-:Y:S01]  /*60770*/  LOP3.LUT R7, R7, 0xffff, RZ, 0xc0, !PT ;  /* 0x0000ffff07077812 */ /* 0x000fe200078ec0ff */
[----:B0-----:R-:W2:Y:S04]  /*60780*/  LDL.LU R9, [R1+0xf8] ;  /* 0x0000f80001097983 */ /* 0x001ea80000300800 */
[----:B------:R-:W-:Y:S04]  /*60790*/  STL [R1+0x288], R4 ;  /* 0x0002880401007387 */ /* 0x000fe80000100800 */
[----:B------:R-:W2:Y:S04]  /*607a0*/  LDL.LU R11, [R1+0x10c] ;  /* 0x00010c00010b7983 */ /* 0x000ea80000300800 */
[----:B------:R0:W-:Y:S01]  /*607b0*/  STL [R1+0x360], R0 ;  /* 0x0003600001007387 */ /* 0x0001e20000100800 */
[----:B------:R-:W-:-:S03]  /*607c0*/  SHF.R.U32.HI R2, RZ, 0x8, R10 ;  /* 0x00000008ff027819 */ /* 0x000fc6000001160a */
[----:B------:R-:W2:Y:S01]  /*607d0*/  LDL.LU R14, [R1+0x108] ;  /* 0x00010800010e7983 */ /* 0x000ea20000300800 */
[----:B0-----:R-:W-:Y:S02]  /*607e0*/  PRMT R0, R7, 0x3340, R1 ;  /* 0x0000334007007816 */ /* 0x001fe40000000001 */
[----:B------:R-:W-:-:S03]  /*607f0*/  SHF.R.U32.HI R7, RZ, 0x8, R8 ;  /* 0x00000008ff077819 */ /* 0x000fc60000011608 */
[----:B------:R0:W-:Y:S01]  /*60800*/  STL [R1], R0 ;  /* 0x0000000001007387 */ /* 0x0001e20000100800 */
[----:B------:R-:W-:-:S03]  /*60810*/  LOP3.LUT R7, R7, 0xffff, RZ, 0xc0, !PT ;  /* 0x0000ffff07077812 */ /* 0x000fc600078ec0ff */
[----:B------:R-:W2:Y:S01]  /*60820*/  LDL.LU R8, [R1+0x84] ;  /* 0x0000840001087983 */ /* 0x000ea20000300800 */
[----:B------:R-:W-:Y:S02]  /*60830*/  SHF.R.U32.HI R3, RZ, 0x8, R13 ;  /* 0x00000008ff037819 */ /* 0x000fe4000001160d */
[----:B------:R-:W-:Y:S02]  /*60840*/  SHF.R.U32.HI R4, RZ, 0x8, R15 ;  /* 0x00000008ff047819 */ /* 0x000fe4000001160f */
[----:B0-----:R-:W-:Y:S02]  /*60850*/  SHF.R.U32.HI R0, RZ, 0x8, R12 ;  /* 0x00000008ff007819 */ /* 0x001fe4000001160c */
[----:B------:R-:W2:Y:S01]  /*60860*/  LDL.LU R12, [R1+0x34] ;  /* 0x00003400010c7983 */ /* 0x000ea20000300800 */
[----:B------:R-:W-:-:S03]  /*60870*/  PRMT R7, R7, 0x3340, R1 ;  /* 0x0000334007077816 */ /* 0x000fc60000000001 */
[----:B------:R-:W2:Y:S01]  /*60880*/  LDL.LU R10, [R1+0x30] ;  /* 0x00003000010a7983 */ /* 0x000ea20000300800 */
[----:B------:R-:W-:-:S03]  /*60890*/  LOP3.LUT R2, R2, 0xffff, RZ, 0xc0, !PT ;  /* 0x0000ffff02027812 */ /* 0x000fc600078ec0ff */
[----:B------:R-:W2:Y:S01]  /*608a0*/  LDL.LU R13, [R1+0xd4] ;  /* 0x0000d400010d7983 */ /* 0x000ea20000300800 */
[----:B------:R-:W-:-:S03]  /*608b0*/  LOP3.LUT R0, R0, 0xffff, RZ, 0xc0, !PT ;  /* 0x0000ffff00007812 */ /* 0x000fc600078ec0ff */
[----:B------:R-:W2:Y:S01]  /*608c0*/  LDL.LU R15, [R1+0x3c] ;  /* 0x00003c00010f7983 */ /* 0x000ea20000300800 */
[----:B------:R-:W-:Y:S02]  /*608d0*/  PRMT R0, R0, 0x3340, R2 ;  /* 0x0000334000007816 */ /* 0x000fe40000000002 */
[----:B---3--:R-:W-:Y:S02]  /*608e0*/  SHF.R.U32.HI R5, RZ, 0x8, R5 ;  /* 0x00000008ff057819 */ /* 0x008fe40000011605 */
[----:B----4-:R-:W-:Y:S02]  /*608f0*/  SHF.R.U32.HI R6, RZ, 0x8, R6 ;  /* 0x00000008ff067819 */ /* 0x010fe40000011606 */
[----:B------:R-:W-:Y:S02]  /*60900*/  LOP3.LUT R5, R5, 0xffff, RZ, 0xc0, !PT ;  /* 0x0000ffff05057812 */ /* 0x000fe400078ec0ff */
[----:B------:R-:W-:-:S04]  /*60910*/  LOP3.LUT R6, R6, 0xffff, RZ, 0xc0, !PT ;  /* 0x0000ffff06067812 */ /* 0x000fc800078ec0ff */
[----:B------:R-:W-:Y:S02]  /*60920*/  PRMT R6, R5, 0x3340, R6 ;  /* 0x0000334005067816 */ /* 0x000fe40000000006 */
[----:B------:R-:W3:Y:S04]  /*60930*/  LDL.LU R5, [R1+0xe8] ;  /* 0x0000e80001057983 */ /* 0x000ee80000300800 */
[----:B------:R0:W-:Y:S04]  /*60940*/  STL [R1+0x138], R6 ;  /* 0x0001380601007387 */ /* 0x0001e80000100800 */
[----:B0-----:R-:W4:Y:S04]  /*60950*/  LDL.LU R6, [R1+0xe4] ;  /* 0x0000e40001067983 */ /* 0x001f280000300800 */
[----:B------:R0:W-:Y:S04]  /*60960*/  STL [R1+0x38], R7 ;  /* 0x0000380701007387 */ /* 0x0001e80000100800 */
[----:B0-----:R-:W4:Y:S04]  /*60970*/  LDL.LU R7, [R1+0x2c] ;  /* 0x00002c0001077983 */ /* 0x001f280000300800 */
[----:B------:R-:W3:Y:S01]  /*60980*/  LDL.LU R2, [R1+0xd0] ;  /* 0x0000d00001027983 */ /* 0x000ee20000300800 */
[----:B------:R-:W-:-:S02]  /*60990*/  LOP3.LUT R3, R3, 0xffff, RZ, 0xc0, !PT ;  /* 0x0000ffff03037812 */ /* 0x000fc400078ec0ff */
[----:B------:R-:W-:Y:S01]  /*609a0*/  LOP3.LUT R4, R4, 0xffff, RZ, 0xc0, !PT ;  /* 0x0000ffff04047812 */ /* 0x000fe200078ec0ff */
[----:B------:R-:W-:Y:S03]  /*609b0*/  STL [R1+0x124], R0 ;  /* 0x0001240001007387 */ /* 0x000fe60000100800 */
[----:B------:R-:W-:-:S05]  /*609c0*/  PRMT R3, R3, 0x3340, R4 ;  /* 0x0000334003037816 */ /* 0x000fca0000000004 */
[----:B------:R2:W-:Y:S02]  /*609d0*/  STL [R1+0x164], R3 ;  /* 0x0001640301007387 */ /* 0x0005e40000100800 */
[----:B--2---:R-:W-:Y:S02]  /*609e0*/  SHF.R.U32.HI R3, RZ, 0x8, R11 ;  /* 0x00000008ff037819 */ /* 0x004fe4000001160b */
[----:B------:R-:W-:Y:S02]  /*609f0*/  SHF.R.U32.HI R4, RZ, 0x8, R14 ;  /* 0x00000008ff047819 */ /* 0x000fe4000001160e */
[----:B---3--:R-:W-:Y:S02]  /*60a00*/  SHF.R.U32.HI R0, RZ, 0x8, R2 ;  /* 0x00000008ff007819 */ /* 0x008fe40000011602 */
[----:B------:R-:W-:Y:S02]  /*60a10*/  SHF.R.U32.HI R2, RZ, 0x8, R5 ;  /* 0x00000008ff027819 */ /* 0x000fe40000011605 */
[----:B----4-:R-:W-:-:S02]  /*60a20*/  SHF.R.U32.HI R5, RZ, 0x8, R6 ;  /* 0x00000008ff057819 */ /* 0x010fc40000011606 */
[----:B------:R-:W-:Y:S02]  /*60a30*/  SHF.R.U32.HI R6, RZ, 0x8, R9 ;  /* 0x00000008ff067819 */ /* 0x000fe40000011609 */
[----:B------:R-:W2:Y:S01]  /*60a40*/  LDL.LU R9, [R1+0x120] ;  /* 0x0001200001097983 */ /* 0x000ea20000300800 */
[----:B------:R-:W-:-:S03]  /*60a50*/  LOP3.LUT R0, R0, 0xffff, RZ, 0xc0, !PT ;  /* 0x0000ffff00007812 */ /* 0x000fc600078ec0ff */
[----:B------:R-:W3:Y:S01]  /*60a60*/  LDL.LU R11, [R1+0x114] ;  /* 0x00011400010b7983 */ /* 0x000ee20000300800 */
[----:B------:R-:W-:-:S05]  /*60a70*/  PRMT R0, R0, 0x3340, R1 ;  /* 0x0000334000007816 */ /* 0x000fca0000000001 */
[----:B------:R0:W-:Y:S04]  /*60a80*/  STL [R1+0x2aa4], R0 ;  /* 0x002aa40001007387 */ /* 0x0001e80000100800 */
[----:B------:R-:W4:Y:S01]  /*60a90*/  LDL.LU R14, [R1+0x100] ;  /* 0x00010000010e7983 */ /* 0x000f220000300800 */
[----:B------:R-:W-:Y:S02]  /*60aa0*/  LOP3.LUT R2, R2, 0xffff, RZ, 0xc0, !PT ;  /* 0x0000ffff02027812 */ /* 0x000fe400078ec0ff */
[----:B------:R-:W-:Y:S02]  /*60ab0*/  LOP3.LUT R5, R5, 0xffff, RZ, 0xc0, !PT ;  /* 0x0000ffff05057812 */ /* 0x000fe400078ec0ff */
[----:B------:R-:W-:Y:S02]  /*60ac0*/  LOP3.LUT R6, R6, 0xffff, RZ, 0xc0, !PT ;  /* 0x0000ffff06067812 */ /* 0x000fe400078ec0ff */
[----:B0-----:R-:W-:-:S02]  /*60ad0*/  PRMT R0, R2, 0x3340, R5 ;  /* 0x0000334002007816 */ /* 0x001fc40000000005 */
[----:B------:R-:W-:Y:S02]  /*60ae0*/  LOP3.LUT R3, R3, 0xffff, RZ, 0xc0, !PT ;  /* 0x0000ffff03037812 */ /* 0x000fe400078ec0ff */
[----:B------:R-:W-:Y:S01]  /*60af0*/  LOP3.LUT R4, R4, 0xffff, RZ, 0xc0, !PT ;  /* 0x0000ffff04047812 */ /* 0x000fe200078ec0ff */
[----:B------:R0:W-:Y:S01]  /*60b00*/  STL [R1+0x11c], R0 ;  /* 0x00011c0001007387 */ /* 0x0001e20000100800 */
[----:B------:R-:W-:Y:S02]  /*60b10*/  PRMT R2, R6, 0x3340, R1 ;  /* 0x0000334006027816 */ /* 0x000fe40000000001 */
[----:B------:R-:W-:Y:S02]  /*60b20*/  SHF.R.U32.HI R5, RZ, 0x8, R12 ;  /* 0x00000008ff057819 */ /* 0x000fe4000001160c */
[----:B------:R-:W-:Y:S01]  /*60b30*/  SHF.R.U32.HI R6, RZ, 0x8, R10 ;  /* 0x00000008ff067819 */ /* 0x000fe2000001160a */
[----:B------:R-:W-:Y:S01]  /*60b40*/  STL [R1+0x2aa8], R2 ;  /* 0x002aa80201007387 */ /* 0x000fe20000100800 */
[----:B0-----:R-:W-:-:S02]  /*60b50*/  PRMT R0, R3, 0x3340, R4 ;  /* 0x0000334003007816 */ /* 0x001fc40000000004 */
[----:B------:R-:W-:Y:S02]  /*60b60*/  SHF.R.U32.HI R3, RZ, 0x8, R7 ;  /* 0x00000008ff037819 */ /* 0x000fe40000011607 */
[----:B------:R-:W-:Y:S01]  /*60b70*/  SHF.R.U32.HI R4, RZ, 0x8, R8 ;  /* 0x00000008ff047819 */ /* 0x000fe20000011608 */
[----:B------:R0:W-:Y:S01]  /*60b80*/  STL [R1+0x118], R0 ;  /* 0x0001180001007387 */ /* 0x0001e20000100800 */
[----:B------:R-:W-:Y:S02]  /*60b90*/  LOP3.LUT R3, R3, 0xffff, RZ, 0xc0, !PT ;  /* 0x0000ffff03037812 */ /* 0x000fe400078ec0ff */
[----:B------:R-:W-:Y:S01]  /*60ba0*/  LOP3.LUT R4, R4, 0xffff, RZ, 0xc0, !PT ;  /* 0x0000ffff04047812 */ /* 0x000fe200078ec0ff */
[----:B------:R-:W4:Y:S01]  /*60bb0*/  LDL.LU R10, [R1+0x134] ;  /* 0x00013400010a7983 */ /* 0x000f220000300800 */
[----:B------:R-:W-:Y:S02]  /*60bc0*/  LOP3.LUT R5, R5, 0xffff, RZ, 0xc0, !PT ;  /* 0x0000ffff05057812 */ /* 0x000fe400078ec0ff */
[----:B------:R-:W-:Y:S01]  /*60bd0*/  LOP3.LUT R6, R6, 0xffff, RZ, 0xc0, !PT ;  /* 0x0000ffff06067812 */ /* 0x000fe200078ec0ff */
[----:B------:R-:W4:Y:S01]  /*60be0*/  LDL.LU R12, [R1+0x130] ;  /* 0x00013000010c7983 */ /* 0x000f220000300800 */
[----:B------:R-:W-:-:S02]  /*60bf0*/  SHF.R.U32.HI R7, RZ, 0x8, R13 ;  /* 0x00000008ff077819 */ /* 0x000fc4000001160d */
[----:B------:R-:W-:Y:S01]  /*60c00*/  SHF.R.U32.HI R8, RZ, 0x8, R15 ;  /* 0x00000008ff087819 */ /* 0x000fe2000001160f */
[----:B------:R-:W4:Y:S01]  /*60c10*/  LDL.LU R13, [R1+0xfc] ;  /* 0x0000fc00010d7983 */ /* 0x000f220000300800 */
[----:B------:R-:W-:Y:S02]  /*60c20*/  PRMT R3, R3, 0x3340, R1 ;  /* 0x0000334003037816 */ /* 0x000fe40000000001 */
[----:B0-----:R-:W-:Y:S01]  /*60c30*/  PRMT R0, R4, 0x3340, R5 ;  /* 0x0000334004007816 */ /* 0x001fe20000000005 */
[----:B------:R-:W4:Y:S01]  /*60c40*/  LDL.LU R15, [R1+0x104] ;  /* 0x00010400010f7983 */ /* 0x000f220000300800 */
[----:B------:R-:W-:Y:S02]  /*60c50*/  PRMT R4, R6, 0x3340, R1 ;  /* 0x0000334006047816 */ /* 0x000fe40000000001 */
[----:B------:R-:W-:Y:S01]  /*60c60*/  LOP3.LUT R7, R7, 0xffff, RZ, 0xc0, !PT ;  /* 0x0000ffff07077812 */ /* 0x000fe200078ec0ff */
[----:B------:R-:W-:Y:S01]  /*60c70*/  STL [R1+0x2aac], R3 ;  /* 0x002aac0301007387 */ /* 0x000fe20000100800 */
[----:B------:R-:W-:-:S03]  /*60c80*/  LOP3.LUT R8, R8, 0xffff, RZ, 0xc0, !PT ;  /* 0x0000ffff08087812 */ /* 0x000fc600078ec0ff */
[----:B------:R-:W-:Y:S04]  /*60c90*/  STL [R1+0x2ab0], R4 ;  /* 0x002ab00401007387 */ /* 0x000fe80000100800 */
[----:B------:R0:W-:Y:S02]  /*60ca0*/  STL [R1+0x108], R0 ;  /* 0x0001080001007387 */ /* 0x0001e40000100800 */
[----:B0-----:R-:W-:-:S05]  /*60cb0*/  PRMT R0, R7, 0x3340, R8 ;  /* 0x0000334007007816 */ /* 0x001fca0000000008 */
[----:B------:R0:W-:Y:S04]  /*60cc0*/  STL [R1+0x10c], R0 ;  /* 0x00010c0001007387 */ /* 0x0001e80000100800 */
[----:B0-----:R-:W4:Y:S01]  /*60cd0*/  LDL.LU R0, [R1+0x13c] ;  /* 0x00013c0001007983 */ /* 0x001f220000300800 */
[----:B--2---:R-:W-:Y:S02]  /*60ce0*/  SHF.R.U32.HI R5, RZ, 0x8, R9 ;  /* 0x00000008ff057819 */ /* 0x004fe40000011609 */
[----:B---3--:R-:W-:Y:S02]  /*60cf0*/  SHF.R.U32.HI R6, RZ, 0x8, R11 ;  /* 0x00000008ff067819 */ /* 0x008fe4000001160b */
[----:B------:R-:W-:Y:S01]  /*60d00*/  LOP3.LUT R5, R5, 0xffff, RZ, 0xc0, !PT ;  /* 0x0000ffff05057812 */ /* 0x000fe200078ec0ff */
[----:B------:R-:W2:Y:S01]  /*60d10*/  LDL.LU R11, [R1+0x148] ;  /* 0x00014800010b7983 */ /* 0x000ea20000300800 */
[----:B------:R-:W-:-:S04]  /*60d20*/  LOP3.LUT R6, R6, 0xffff, RZ, 0xc0, !PT ;  /* 0x0000ffff06067812 */ /* 0x000fc800078ec0ff */
[----:B------:R-:W-:Y:S02]  /*60d30*/  PRMT R2, R5, 0x3340, R6 ;  /* 0x0000334005027816 */ /* 0x000fe40000000006 */
[----:B----4-:R-:W-:-:S03]  /*60d40*/  SHF.R.U32.HI R7, RZ, 0x8, R14 ;  /* 0x00000008ff077819 */ /* 0x010fc6000001160e */
[----:B------:R0:W-:Y:S04]  /*60d50*/  STL [R1+0x120], R2 ;  /* 0x0001200201007387 */ /* 0x0001e80000100800 */
[----:B------:R-:W3:Y:S01]  /*60d60*/  LDL.LU R14, [R1+0x144] ;  /* 0x00014400010e7983 */ /* 0x000ee20000300800 */
[----:B------:R-:W-:Y:S02]  /*60d70*/  SHF.R.U32.HI R53, RZ, 0x8, R53 ;  /* 0x00000008ff357819 */ /* 0x000fe40000011635 */
[----:B------:R-:W-:Y:S02]  /*60d80*/  SHF.R.U32.HI R48, RZ, 0x8, R48 ;  /* 0x00000008ff307819 */ /* 0x000fe40000011630 */
[----:B------:R-:W-:Y:S02]  /*60d90*/  SHF.R.U32.HI R49, RZ, 0x8, R49 ;  /* 0x00000008ff317819 */ /* 0x000fe40000011631 */
[----:B------:R-:W-:-:S02]  /*60da0*/  LOP3.LUT R7, R7, 0xffff, RZ, 0xc0, !PT ;  /* 0x0000ffff07077812 */ /* 0x000fc400078ec0ff */
[----:B------:R-:W-:Y:S02]  /*60db0*/  LOP3.LUT R53, R53, 0xffff, RZ, 0xc0, !PT ;  /* 0x0000ffff35357812 */ /* 0x000fe400078ec0ff */
[----:B------:R-:W-:Y:S02]  /*60dc0*/  LOP3.LUT R48, R48, 0xffff, RZ, 0xc0, !PT ;  /* 0x0000ffff30307812 */ /* 0x000fe400078ec0ff */
[----:B------:R-:W-:Y:S02]  /*60dd0*/  LOP3.LUT R49, R49, 0xffff, RZ, 0xc0, !PT ;  /* 0x0000ffff31317812 */ /* 0x000fe400078ec0ff */
[--C-:B------:R-:W-:Y:S02]  /*60de0*/  PRMT R6, R7, 0x3340, R1.reuse ;  /* 0x0000334007067816 */ /* 0x100fe40000000001 */
[----:B------:R-:W-:Y:S02]  /*60df0*/  PRMT R5, R53, 0x3340, R1 ;  /* 0x0000334035057816 */ /* 0x000fe40000000001 */
[----:B------:R-:W-:-:S02]  /*60e00*/  SHF.R.U32.HI R47, RZ, 0x8, R47 ;  /* 0x00000008ff2f7819 */ /* 0x000fc4000001162f */
[----:B0-----:R-:W-:Y:S02]  /*60e10*/  PRMT R2, R48, 0x3340, R49 ;  /* 0x0000334030027816 */ /* 0x001fe40000000031 */
[----:B------:R-:W-:Y:S02]  /*60e20*/  SHF.R.U32.HI R10, RZ, 0x8, R10 ;  /* 0x00000008ff0a7819 */ /* 0x000fe4000001160a */
[----:B------:R-:W-:Y:S01]  /*60e30*/  SHF.R.U32.HI R7, RZ, 0x8, R12 ;  /* 0x00000008ff077819 */ /* 0x000fe2000001160c */
[----:B------:R-:W-:Y:S01]  /*60e40*/  STL [R1+0x2ab4], R5 ;  /* 0x002ab40501007387 */ /* 0x000fe20000100800 */
[----:B------:R-:W-:Y:S02]  /*60e50*/  LOP3.LUT R10, R10, 0xffff, RZ, 0xc0, !PT ;  /* 0x0000ffff0a0a7812 */ /* 0x000fe400078ec0ff */
[----:B------:R-:W-:Y:S01]  /*60e60*/  LOP3.LUT R7, R7, 0xffff, RZ, 0xc0, !PT ;  /* 0x0000ffff07077812 */ /* 0x000fe200078ec0ff */
[----:B------:R-:W-:Y:S01]  /*60e70*/  STL [R1+0x2ab8], R6 ;  /* 0x002ab80601007387 */ /* 0x000fe20000100800 */
[----:B------:R-:W-:-:S02]  /*60e80*/  LOP3.LUT R47, R47, 0xffff, RZ, 0xc0, !PT ;  /* 0x0000ffff2f2f7812 */ /* 0x000fc400078ec0ff */
[----:B------:R-:W-:Y:S01]  /*60e90*/  SHF.R.U32.HI R8, RZ, 0x8, R13 ;  /* 0x00000008ff087819 */ /* 0x000fe2000001160d */
[----:B------:R0:W-:Y:S01]  /*60ea0*/  STL [R1+0x100], R2 ;  /* 0x0001000201007387 */ /* 0x0001e20000100800 */
[----:B------:R-:W-:Y:S02]  /*60eb0*/  SHF.R.U32.HI R38, RZ, 0x8, R38 ;  /* 0x00000008ff267819 */ /* 0x000fe40000011626 */
[----:B------:R-:W-:Y:S02]  /*60ec0*/  SHF.R.U32.HI R9, RZ, 0x8, R15 ;  /* 0x00000008ff097819 */ /* 0x000fe4000001160f */
[----:B------:R-:W4:Y:S01]  /*60ed0*/  LDL.LU R15, [R1+0x12c] ;  /* 0x00012c00010f7983 */ /* 0x000f220000300800 */
[----:B------:R-:W-:Y:S02]  /*60ee0*/  SHF.R.U32.HI R54, RZ, 0x8, R54 ;  /* 0x00000008ff367819 */ /* 0x000fe40000011636 */
[----:B0-----:R-:W-:Y:S02]  /*60ef0*/  PRMT R2, R10, 0x3340, R7 ;  /* 0x000033400a027816 */ /* 0x001fe40000000007 */
[----:B------:R-:W-:-:S02]  /*60f00*/  PRMT R7, R47, 0x3340, R1 ;  /* 0x000033402f077816 */ /* 0x000fc40000000001 */
[----:B------:R-:W-:Y:S02]  /*60f10*/  LOP3.LUT R8, R8, 0xffff, RZ, 0xc0, !PT ;  /* 0x0000ffff08087812 */ /* 0x000fe400078ec0ff */
[----:B------:R-:W-:Y:S02]  /*60f20*/  LOP3.LUT R38, R38, 0xffff, RZ, 0xc0, !PT ;  /* 0x0000ffff26267812 */ /* 0x000fe400078ec0ff */
[----:B------:R-:W-:Y:S02]  /*60f30*/  LOP3.LUT R9, R9, 0xffff, RZ, 0xc0, !PT ;  /* 0x0000ffff09097812 */ /* 0x000fe400078ec0ff */
[----:B------:R-:W-:Y:S01]  /*60f40*/  LOP3.LUT R54, R54, 0xffff, RZ, 0xc0, !PT ;  /* 0x0000ffff36367812 */ /* 0x000fe200078ec0ff */
[----:B------:R-:W-:Y:S01]  /*60f50*/  STL [R1+0x2abc], R7 ;  /* 0x002abc0701007387 */ /* 0x000fe20000100800 */
[----:B------:R-:W-:-:S03]  /*60f60*/  PRMT R3, R8, 0x3340, R38 ;  /* 0x0000334008037816 */ /* 0x000fc60000000026 */
[----:B------:R0:W-:Y:S04]  /*60f70*/  STL [R1+0xf8], R2 ;  /* 0x0000f80201007387 */ /* 0x0001e80000100800 */
[----:B------:R1:W-:Y:S01]  /*60f80*/  STL [R1+0xfc], R3 ;  /* 0x0000fc0301007387 */ /* 0x0003e20000100800 */
[----:B0-----:R-:W-:Y:S02]  /*60f90*/  PRMT R2, R9, 0x3340, R54 ;  /* 0x0000334009027816 */ /* 0x001fe40000000036 */
[----:B------:R-:W-:-:S03]  /*60fa0*/  SHF.R.U32.HI R9, RZ, 0x8, R0 ;  /* 0x00000008ff097819 */ /* 0x000fc60000011600 */
[----:B------:R0:W-:Y:S01]  /*60fb0*/  STL [R1+0x114], R2 ;  /* 0x0001140201007387 */ /* 0x0001e20000100800 */
[----:B--2---:R-:W-:Y:S02]  /*60fc0*/  SHF.R.U32.HI R10, RZ, 0x8, R11 ;  /* 0x00000008ff0a7819 */ /* 0x004fe4000001160b */
[----:B---3--:R-:W-:Y:S02]  /*60fd0*/  SHF.R.U32.HI R11, RZ, 0x8, R14 ;  /* 0x00000008ff0b7819 */ /* 0x008fe4000001160e */
[----:B------:R-:W2:Y:S04]  /*60fe0*/  LDL.LU R14, [R1+0x158] ;  /* 0x00015800010e7983 */ /* 0x000ea80000300800 */
[----:B------:R-:W3:Y:S01]  /*60ff0*/  LDL.LU R0, [R1+0x154] ;  /* 0x0001540001007983 */ /* 0x000ee20000300800 */
[----:B------:R-:W-:-:S02]  /*61000*/  SHF.R.U32.HI R12, RZ, 0x8, R50 ;  /* 0x00000008ff0c7819 */ /* 0x000fc40000011632 */
[----:B------:R-:W-:Y:S02]  /*61010*/  SHF.R.U32.HI R13, RZ, 0x8, R51 ;  /* 0x00000008ff0d7819 */ /* 0x000fe40000011633 */
[----:B------:R-:W-:Y:S02]  /*61020*/  LOP3.LUT R12, R12, 0xffff, RZ, 0xc0, !PT ;  /* 0x0000ffff0c0c7812 */ /* 0x000fe400078ec0ff */
[----:B------:R-:W-:Y:S02]  /*61030*/  LOP3.LUT R13, R13, 0xffff, RZ, 0xc0, !PT ;  /* 0x0000ffff0d0d7812 */ /* 0x000fe400078ec0ff */
[----:B------:R-:W-:Y:S02]  /*61040*/  LOP3.LUT R10, R10, 0xffff, RZ, 0xc0, !PT ;  /* 0x0000ffff0a0a7812 */ /* 0x000fe400078ec0ff */
[----:B------:R-:W-:Y:S02]  /*61050*/  LOP3.LUT R11, R11, 0xffff, RZ, 0xc0, !PT ;  /* 0x0000ffff0b0b7812 */ /* 0x000fe400078ec0ff */
[----:B-1----:R-:W-:-:S02]  /*61060*/  PRMT R3, R12, 0x3340, R13 ;  /* 0x000033400c037816 */ /* 0x002fc4000000000d */
[----:B0-----:R-:W-:-:S03]  /*61070*/  PRMT R2, R10, 0x3340, R11 ;  /* 0x000033400a027816 */ /* 0x001fc6000000000b */
[----:B------:R0:W-:Y:S04]  /*61080*/  STL [R1+0xf0], R3 ;  /* 0x0000f00301007387 */ /* 0x0001e80000100800 */
[----:B------:R1:W-:Y:S04]  /*61090*/  STL [R1+0xf4], R2 ;  /* 0x0000f40201007387 */ /* 0x0003e80000100800 */
[----:B------:R-:W2:Y:S01]  /*610a0*/  LDL.LU R5, [R1+0xb4] ;  /* 0x0000b40001057983 */ /* 0x000ea20000300800 */
[----:B------:R-:W-:-:S03]  /*610b0*/  SHF.R.U32.HI R37, RZ, 0x8, R37 ;  /* 0x00000008ff257819 */ /* 0x000fc60000011625 */
[----:B------:R-:W2:Y:S01]  /*610c0*/  LDL.LU R53, [R1+0x128] ;  /* 0x0001280001357983 */ /* 0x000ea20000300800 */
[----:B------:R-:W-:-:S03]  /*610d0*/  SHF.R.U32.HI R40, RZ, 0x8, R40 ;  /* 0x00000008ff287819 */ /* 0x000fc60000011628 */
[----:B------:R-:W2:Y:S01]  /*610e0*/  LDL.LU R4, [R1+0x15c] ;  /* 0x00015c0001047983 */ /* 0x000ea20000300800 */
[----:B------:R-:W-:Y:S02]  /*610f0*/  SHF.R.U32.HI R41, RZ, 0x8, R41 ;  /* 0x00000008ff297819 */ /* 0x000fe40000011629 */
[----:B----4-:R-:W-:Y:S01]  /*61100*/  SHF.R.U32.HI R10, RZ, 0x8, R15 ;  /* 0x00000008ff0a7819 */ /* 0x010fe2000001160f */
[----:B0-----:R-:W4:Y:S01]  /*61110*/  LDL.LU R3, [R1+0x160] ;  /* 0x0001600001037983 */ /* 0x001f220000300800 */
[----:B------:R-:W-:Y:S02]  /*61120*/  LOP3.LUT R37, R37, 0xffff, RZ, 0xc0, !PT ;  /* 0x0000ffff25257812 */ /* 0x000fe400078ec0ff */
[----:B------:R-:W-:Y:S02]  /*61130*/  LOP3.LUT R11, R10, 0xffff, RZ, 0xc0, !PT ;  /* 0x0000ffff0a0b7812 */ /* 0x000fe400078ec0ff */
[----:B------:R-:W-:Y:S02]  /*61140*/  LOP3.LUT R40, R40, 0xffff, RZ, 0xc0, !PT ;  /* 0x0000ffff28287812 */ /* 0x000fe400078ec0ff */
[----:B------:R-:W-:-:S02]  /*61150*/  LOP3.LUT R41, R41, 0xffff, RZ, 0xc0, !PT ;  /* 0x0000ffff29297812 */ /* 0x000fc400078ec0ff */
[----:B------:R-:W-:Y:S02]  /*61160*/  PRMT R6, R11, 0x3340, R37 ;  /* 0x000033400b067816 */ /* 0x000fe40000000025 */
[----:B-1----:R-:W-:-:S03]  /*61170*/  PRMT R2, R40, 0x3340, R41 ;  /* 0x0000334028027816 */ /* 0x002fc60000000029 */
[----:B------:R-:W-:Y:S04]  /*61180*/  STL [R1+0xd8], R6 ;  /* 0x0000d80601007387 */ /* 0x000fe80000100800 */
[----:B------:R0:W-:Y:S04]  /*61190*/  STL [R1+0xec], R2 ;  /* 0x0000ec0201007387 */ /* 0x0001e80000100800 */
[----:B0-----:R-:W4:Y:S01]  /*611a0*/  LDL.LU R2, [R1+0x1ac] ;  /* 0x0001ac0001027983 */ /* 0x001f220000300800 */
[----:B---3--:R-:W-:-:S03]  /*611b0*/  SHF.R.U32.HI R12, RZ, 0x8, R0 ;  /* 0x00000008ff0c7819 */ /* 0x008fc60000011600 */
[----:B------:R-:W3:Y:S01]  /*611c0*/  LDL.LU R0, [R1+0x140] ;  /* 0x0001400001007983 */ /* 0x000ee20000300800 */
[----:B------:R-:W-:Y:S02]  /*611d0*/  SHF.R.U32.HI R39, RZ, 0x8, R39 ;  /* 0x00000008ff277819 */ /* 0x000fe40000011627 */
[----:B------:R-:W-:Y:S02]  /*611e0*/  SHF.R.U32.HI R38, RZ, 0x8, R44 ;  /* 0x00000008ff267819 */ /* 0x000fe4000001162c */
[----:B------:R-:W-:Y:S02]  /*611f0*/  LOP3.LUT R39, R39, 0xffff, RZ, 0xc0, !PT ;  /* 0x0000ffff27277812 */ /* 0x000fe400078ec0ff */
[----:B------:R-:W-:Y:S02]  /*61200*/  SHF.R.U32.HI R15, RZ, 0x8, R45 ;  /* 0x00000008ff0f7819 */ /* 0x000fe4000001162d */
[----:B------:R-:W-:Y:S02]  /*61210*/  SHF.R.U32.HI R37, RZ, 0x8, R46 ;  /* 0x00000008ff257819 */ /* 0x000fe4000001162e */
[----:B--2---:R-:W-:-:S02]  /*61220*/  SHF.R.U32.HI R14, RZ, 0x8, R14 ;  /* 0x00000008ff0e7819 */ /* 0x004fc4000001160e */
[----:B------:R-:W-:Y:S02]  /*61230*/  PRMT R10, R39, 0x3340, R1 ;  /* 0x00003340270a7816 */ /* 0x000fe40000000001 */
[----:B------:R-:W-:Y:S02]  /*61240*/  LOP3.LUT R38, R38, 0xffff, RZ, 0xc0, !PT ;  /* 0x0000ffff26267812 */ /* 0x000fe400078ec0ff */
[----:B------:R-:W-:Y:S02]  /*61250*/  LOP3.LUT R15, R15, 0xffff, RZ, 0xc0, !PT ;  /* 0x0000ffff0f0f7812 */ /* 0x000fe400078ec0ff */
[----:B------:R-:W-:Y:S02]  /*61260*/  LOP3.LUT R37, R37, 0xffff, RZ, 0xc0, !PT ;  /* 0x0000ffff25257812 */ /* 0x000fe400078ec0ff */
[----:B------:R-:W-:Y:S02]  /*61270*/  LOP3.LUT R14, R14, 0xffff, RZ, 0xc0, !PT ;  /* 0x0000ffff0e0e7812 */ /* 0x000fe400078ec0ff */
[----:B------:R-:W-:-:S02]  /*61280*/  LOP3.LUT R39, R12, 0xffff, RZ, 0xc0, !PT ;  /* 0x0000ffff0c277812 */ /* 0x000fc400078ec0ff */
[----:B------:R-:W-:Y:S02]  /*61290*/  PRMT R12, R38, 0x3340, R1 ;  /* 0x00003340260c7816 */ /* 0x000fe40000000001 */
[----:B------:R-:W-:Y:S02]  /*612a0*/  PRMT R7, R15, 0x3340, R37 ;  /* 0x000033400f077816 */ /* 0x000fe40000000025 */
[----:B------:R-:W-:Y:S02]  /*612b0*/  PRMT R6, R14, 0x3340, R39 ;  /* 0x000033400e067816 */ /* 0x000fe40000000027 */
[----:B------:R-:W-:Y:S02]  /*612c0*/  SHF.R.U32.HI R14, RZ, 0x8, R34 ;  /* 0x00000008ff0e7819 */ /* 0x000fe40000011622 */
[----:B------:R-:W-:Y:S02]  /*612d0*/  SHF.R.U32.HI R37, RZ, 0x8, R5 ;  /* 0x00000008ff257819 */ /* 0x000fe40000011605 */
[----:B------:R-:W-:-:S02]  /*612e0*/  SHF.R.U32.HI R38, RZ, 0x8, R53 ;  /* 0x00000008ff267819 */ /* 0x000fc40000011635 */
[----:B------:R-:W-:Y:S02]  /*612f0*/  SHF.R.U32.HI R15, RZ, 0x8, R33 ;  /* 0x00000008ff0f7819 */ /* 0x000fe40000011621 */
[----:B------:R-:W-:Y:S02]  /*61300*/  SHF.R.U32.HI R33, RZ, 0x8, R4 ;  /* 0x00000008ff217819 */ /* 0x000fe40000011604 */
[----:B----4-:R-:W-:Y:S02]  /*61310*/  SHF.R.U32.HI R34, RZ, 0x8, R3 ;  /* 0x00000008ff227819 */ /* 0x010fe40000011603 */
[----:B------:R-:W-:Y:S02]  /*61320*/  LOP3.LUT R37, R37, 0xffff, RZ, 0xc0, !PT ;  /* 0x0000ffff25257812 */ /* 0x000fe400078ec0ff */
[----:B------:R-:W-:Y:S02]  /*61330*/  LOP3.LUT R38, R38, 0xffff, RZ, 0xc0, !PT ;  /* 0x0000ffff26267812 */ /* 0x000fe400078ec0ff */
[----:B------:R-:W-:-:S02]  /*61340*/  LOP3.LUT R33, R33, 0xffff, RZ, 0xc0, !PT ;  /* 0x0000ffff21217812 */ /* 0x000fc400078ec0ff */
[----:B------:R-:W-:Y:S02]  /*61350*/  LOP3.LUT R34, R34, 0xffff, RZ, 0xc0, !PT ;  /* 0x0000ffff22227812 */ /* 0x000fe400078ec0ff */
[----:B------:R-:W-:Y:S02]  /*61360*/  SHF.R.U32.HI R31, RZ, 0x8, R31 ;  /* 0x00000008ff1f7819 */ /* 0x000fe4000001161f */
[----:B------:R-:W-:Y:S02]  /*61370*/  PRMT R4, R37, 0x3340, R38 ;  /* 0x0000334025047816 */ /* 0x000fe40000000026 */
[----:B------:R-:W-:Y:S02]  /*61380*/  SHF.R.U32.HI R20, RZ, 0x8, R20 ;  /* 0x00000008ff147819 */ /* 0x000fe40000011614 */
[----:B------:R-:W-:Y:S02]  /*61390*/  PRMT R3, R33, 0x3340, R34 ;  /* 0x0000334021037816 */ /* 0x000fe40000000022 */
[----:B------:R-:W-:Y:S01]  /*613a0*/  LOP3.LUT R37, R31, 0xffff, RZ, 0xc0, !PT ;  /* 0x0000ffff1f257812 */ /* 0x000fe200078ec0ff */
[----:B------:R0:W-:Y:S01]  /*613b0*/  STL [R1+0xc8], R7 ;  /* 0x0000c80701007387 */ /* 0x0001e20000100800 */
[----:B------:R-:W-:-:S02]  /*613c0*/  LOP3.LUT R31, R20, 0xffff, RZ, 0xc0, !PT ;  /* 0x0000ffff141f7812 */ /* 0x000fc400078ec0ff */
[----:B------:R-:W-:Y:S01]  /*613d0*/  PRMT R20, R37, 0x3340, R1 ;  /* 0x0000334025147816 */ /* 0x000fe20000000001 */
[----:B------:R1:W-:Y:S01]  /*613e0*/  STL [R1+0xdc], R6 ;  /* 0x0000dc0601007387 */ /* 0x0003e20000100800 */
[----:B------:R-:W-:-:S03]  /*613f0*/  SHF.R.U32.HI R34, RZ, 0x8, R21 ;  /* 0x00000008ff227819 */ /* 0x000fc60000011615 */
[----:B------:R2:W-:Y:S04]  /*61400*/  STL [R1+0xc4], R4 ;  /* 0x0000c40401007387 */ /* 0x0005e80000100800 */
[----:B------:R4:W-:Y:S01]  /*61410*/  STL [R1+0xcc], R3 ;  /* 0x0000cc0301007387 */ /* 0x0009e20000100800 */
[----:B------:R-:W-:-:S03]  /*61420*/  SHF.R.U32.HI R21, RZ, 0x8, R2 ;  /* 0x00000008ff157819 */ /* 0x000fc60000011602 */
[----:B0-----:R-:W4:Y:S01]  /*61430*/  LDL.LU R7, [R1+0x1d4] ;  /* 0x0001d40001077983 */ /* 0x001f220000300800 */
[----:B------:R-:W-:-:S03]  /*61440*/  LOP3.LUT R34, R34, 0xffff, RZ, 0xc0, !PT ;  /* 0x0000ffff22227812 */ /* 0x000fc600078ec0ff */
[----:B------:R-:W4:Y:S04]  /*61450*/  LDL.LU R47, [R1+0x178] ;  /* 0x00017800012f7983 */ /* 0x000f280000300800 */
[----:B-1----:R-:W4:Y:S04]  /*61460*/  LDL.LU R6, [R1+0x1e0] ;  /* 0x0001e00001067983 */ /* 0x002f280000300800 */
[----:B------:R-:W-:Y:S01]  /*61470*/  STL [R1+0x2aa0], R20 ;  /* 0x002aa01401007387 */ /* 0x000fe20000100800 */
[----:B------:R-:W-:-:S03]  /*61480*/  LOP3.LUT R21, R21, 0xffff, RZ, 0xc0, !PT ;  /* 0x0000ffff15157812 */ /* 0x000fc600078ec0ff */
[----:B------:R-:W4:Y:S01]  /*61490*/  LDL.LU R48, [R1+0x1b4] ;  /* 0x0001b40001307983 */ /* 0x000f220000300800 */
[----:B------:R-:W-:-:S05]  /*614a0*/  PRMT R2, R31, 0x3340, R34 ;  /* 0x000033401f027816 */ /* 0x000fca0000000022 */
[----:B------:R0:W-:Y:S04]  /*614b0*/  STL [R1+0xb0], R2 ;  /* 0x0000b00201007387 */ /* 0x0001e80000100800 */
[----:B------:R-:W4:Y:S01]  /*614c0*/  LDL.LU R49, [R1+0x14c] ;  /* 0x00014c0001317983 */ /* 0x000f220000300800 */
[----:B---3--:R-:W-:-:S04]  /*614d0*/  SHF.R.U32.HI R33, RZ, 0x8, R0 ;  /* 0x00000008ff217819 */ /* 0x008fc80000011600 */
[----:B------:R-:W-:-:S04]  /*614e0*/  LOP3.LUT R33, R33, 0xffff, RZ, 0xc0, !PT ;  /* 0x0000ffff21217812 */ /* 0x000fc800078ec0ff */
[----:B------:R-:W-:-:S05]  /*614f0*/  PRMT R0, R21, 0x3340, R33 ;  /* 0x0000334015007816 */ /* 0x000fca0000000021 */
[----:B------:R1:W-:Y:S04]  /*61500*/  STL [R1+0x110], R0 ;  /* 0x0001100001007387 */ /* 0x0003e80000100800 */
[----:B------:R-:W3:Y:S04]  /*61510*/  LDL.LU R5, [R1+0x1b0] ;  /* 0x0001b00001057983 */ /* 0x000ee80000300800 */
[----:B------:R-:W3:Y:S04]  /*61520*/  LDL.LU R53, [R1+0x230] ;  /* 0x0002300001357983 */ /* 0x000ee80000300800 */
[----:B--2---:R-:W2:Y:S04]  /*61530*/  LDL.LU R4, [R1+0x1dc] ;  /* 0x0001dc0001047983 */ /* 0x004ea80000300800 */
[----:B----4-:R-:W4:Y:S04]  /*61540*/  LDL.LU R3, [R1+0x17c] ;  /* 0x00017c0001037983 */ /* 0x010f280000300800 */
[----:B0-----:R-:W4:Y:S04]  /*61550*/  LDL.LU R2, [R1+0x16c] ;  /* 0x00016c0001027983 */ /* 0x001f280000300800 */
[----:B-1----:R-:W4:Y:S01]  /*61560*/  LDL.LU R0, [R1+0x150] ;  /* 0x0001500001007983 */ /* 0x002f220000300800 */
[----:B------:R-:W-:-:S02]  /*61570*/  SHF.R.U32.HI R36, RZ, 0x8, R36 ;  /* 0x00000008ff247819 */ /* 0x000fc40000011624 */
[----:B------:R-:W-:Y:S02]  /*61580*/  SHF.R.U32.HI R23, RZ, 0x8, R23 ;  /* 0x00000008ff177819 */ /* 0x000fe40000011617 */
[----:B------:R-:W-:Y:S02]  /*61590*/  SHF.R.U32.HI R30, RZ, 0x8, R30 ;  /* 0x00000008ff1e7819 */ /* 0x000fe4000001161e */
[----:B------:R-:W-:Y:S02]  /*615a0*/  LOP3.LUT R36, R36, 0xffff, RZ, 0xc0, !PT ;  /* 0x0000ffff24247812 */ /* 0x000fe400078ec0ff */
[----:B------:R-:W-:Y:S02]  /*615b0*/  SHF.R.U32.HI R32, RZ, 0x8, R32 ;  /* 0x00000008ff207819 */ /* 0x000fe40000011620 */
[----:B------:R-:W-:Y:S02]  /*615c0*/  SHF.R.U32.HI R22, RZ, 0x8, R22 ;  /* 0x00000008ff167819 */ /* 0x000fe40000011616 */
[----:B------:R-:W-:-:S02]  /*615d0*/  SHF.R.U32.HI R26, RZ, 0x8, R26 ;  /* 0x00000008ff1a7819 */ /* 0x000fc4000001161a */
[----:B------:R-:W-:Y:S02]  /*615e0*/  LOP3.LUT R23, R23, 0xffff, RZ, 0xc0, !PT ;  /* 0x0000ffff17177812 */ /* 0x000fe400078ec0ff */
[----:B------:R-:W-:Y:S02]  /*615f0*/  LOP3.LUT R30, R30, 0xffff, RZ, 0xc0, !PT ;  /* 0x0000ffff1e1e7812 */ /* 0x000fe400078ec0ff */
[----:B------:R-:W-:Y:S02]  /*61600*/  PRMT R21, R36, 0x3340, R1 ;  /* 0x0000334024157816 */ /* 0x000fe40000000001 */
[----:B------:R-:W-:Y:S02]  /*61610*/  LOP3.LUT R32, R32, 0xffff, RZ, 0xc0, !PT ;  /* 0x0000ffff20207812 */ /* 0x000fe400078ec0ff */
[----:B------:R-:W-:Y:S02]  /*61620*/  LOP3.LUT R22, R22, 0xffff, RZ, 0xc0, !PT ;  /* 0x0000ffff16167812 */ /* 0x000fe400078ec0ff */
[----:B------:R-:W-:-:S02]  /*61630*/  LOP3.LUT R26, R26, 0xffff, RZ, 0xc0, !PT ;  /* 0x0000ffff1a1a7812 */ /* 0x000fc400078ec0ff */
[----:B------:R-:W-:Y:S01]  /*61640*/  PRMT R20, R23, 0x3340, R30 ;  /* 0x0000334017147816 */ /* 0x000fe2000000001e */
[----:B------:R0:W-:Y:S01]  /*61650*/  STL [R1+0x2a9c], R21 ;  /* 0x002a9c1501007387 */ /* 0x0001e20000100800 */
[----:B------:R-:W-:Y:S02]  /*61660*/  PRMT R23, R32, 0x3340, R1 ;  /* 0x0000334020177816 */ /* 0x000fe40000000001 */
[----:B------:R-:W-:Y:S02]  /*61670*/  SHF.R.U32.HI R32, RZ, 0x8, R24 ;  /* 0x00000008ff207819 */ /* 0x000fe40000011618 */
[----:B------:R-:W-:Y:S02]  /*61680*/  SHF.R.U32.HI R33, RZ, 0x8, R25 ;  /* 0x00000008ff217819 */ /* 0x000fe40000011619 */
[----:B------:R-:W-:Y:S02]  /*61690*/  LOP3.LUT R32, R32, 0xffff, RZ, 0xc0, !PT ;  /* 0x0000ffff20207812 */ /* 0x000fe400078ec0ff */
[----:B0-----:R-:W-:-:S02]  /*616a0*/  PRMT R21, R22, 0x3340, R26 ;  /* 0x0000334016157816 */ /* 0x001fc4000000001a */
[----:B------:R-:W-:Y:S02]  /*616b0*/  SHF.R.U32.HI R30, RZ, 0x8, R7 ;  /* 0x00000008ff1e7819 */ /* 0x000fe40000011607 */
[----:B------:R-:W-:Y:S02]  /*616c0*/  SHF.R.U32.HI R31, RZ, 0x8, R47 ;  /* 0x00000008ff1f7819 */ /* 0x000fe4000001162f */
[----:B------:R-:W-:Y:S02]  /*616d0*/  LOP3.LUT R33, R33, 0xffff, RZ, 0xc0, !PT ;  /* 0x0000ffff21217812 */ /* 0x000fe400078ec0ff */
[----:B------:R-:W-:Y:S01]  /*616e0*/  SHF.R.U32.HI R34, RZ, 0x8, R6 ;  /* 0x00000008ff227819 */ /* 0x000fe20000011606 */
[----:B------:R-:W-:Y:S01]  /*616f0*/  STL [R1+0x94], R21 ;  /* 0x0000941501007387 */ /* 0x000fe20000100800 */
[----:B------:R-:W-:Y:S02]  /*61700*/  LOP3.LUT R30, R30, 0xffff, RZ, 0xc0, !PT ;  /* 0x0000ffff1e1e7812 */ /* 0x000fe400078ec0ff */
[----:B------:R-:W-:-:S02]  /*61710*/  LOP3.LUT R31, R31, 0xffff, RZ, 0xc0, !PT ;  /* 0x0000ffff1f1f7812 */ /* 0x000fc400078ec0ff */
[----:B------:R-:W-:Y:S01]  /*61720*/  SHF.R.U32.HI R26, RZ, 0x8, R48 ;  /* 0x00000008ff1a7819 */ /* 0x000fe20000011630 */
[----:B------:R0:W-:Y:S01]  /*61730*/  STL [R1+0x88], R20 ;  /* 0x0000881401007387 */ /* 0x0001e20000100800 */
[----:B------:R-:W-:Y:S02]  /*61740*/  LOP3.LUT R25, R34, 0xffff, RZ, 0xc0, !PT ;  /* 0x0000ffff22197812 */ /* 0x000fe400078ec0ff */
[----:B------:R-:W-:Y:S02]  /*61750*/  LOP3.LUT R26, R26, 0xffff, RZ, 0xc0, !PT ;  /* 0x0000ffff1a1a7812 */ /* 0x000fe400078ec0ff */
[----:B------:R-:W-:Y:S02]  /*61760*/  PRMT R7, R30, 0x3340, R31 ;  /* 0x000033401e077816 */ /* 0x000fe4000000001f */
[----:B------:R-:W-:Y:S02]  /*61770*/  PRMT R6, R25, 0x3340, R26 ;  /* 0x0000334019067816 */ /* 0x000fe4000000001a */
[----:B0-----:R-:W-:-:S02]  /*61780*/  PRMT R20, R32, 0x3340, R33 ;  /* 0x0000334020147816 */ /* 0x001fc40000000021 */
[----:B------:R-:W-:Y:S02]  /*61790*/  SHF.R.U32.HI R24, RZ, 0x8, R49 ;  /* 0x00000008ff187819 */ /* 0x000fe40000011631 */
[----:B------:R-:W4:Y:S04]  /*617a0*/  LDL.LU R49, [R1+0x248] ;  /* 0x0002480001317983 */ /* 0x000f280000300800 */
[----:B------:R-:W-:Y:S04]  /*617b0*/  STL [R1+0x7c], R20 ;  /* 0x00007c1401007387 */ /* 0x000fe80000100800 */
[----:B------:R0:W-:Y:S04]  /*617c0*/  STL [R1+0x80], R7 ;  /* 0x0000800701007387 */ /* 0x0001e80000100800 */
[----:B------:R1:W-:Y:S01]  /*617d0*/  STL [R1+0x78], R6 ;  /* 0x0000780601007387 */ /* 0x0003e20000100800 */
[----:B---3--:R-:W-:-:S03]  /*617e0*/  SHF.R.U32.HI R25, RZ, 0x8, R5 ;  /* 0x00000008ff197819 */ /* 0x008fc60000011605 */
[----:B------:R-:W3:Y:S01]  /*617f0*/  LDL.LU R5, [R1+0x244] ;  /* 0x0002440001057983 */ /* 0x000ee20000300800 */
[----:B------:R-:W-:-:S03]  /*61800*/  SHF.R.U32.HI R32, RZ, 0x8, R53 ;  /* 0x00000008ff207819 */ /* 0x000fc60000011635 */
[----:B------:R-:W3:Y:S01]  /*61810*/  LDL.LU R53, [R1+0x23c] ;  /* 0x00023c0001357983 */ /* 0x000ee20000300800 */
[----:B--2---:R-:W-:-:S03]  /*61820*/  SHF.R.U32.HI R33, RZ, 0x8, R4 ;  /* 0x00000008ff217819 */ /* 0x004fc60000011604 */
[----:B------:R-:W2:Y:S01]  /*61830*/  LDL.LU R4, [R1+0x254] ;  /* 0x0002540001047983 */ /* 0x000ea20000300800 */
[----:B----4-:R-:W-:-:S03]  /*61840*/  SHF.R.U32.HI R30, RZ, 0x8, R3 ;  /* 0x00000008ff1e7819 */ /* 0x010fc60000011603 */
[----:B------:R-:W4:Y:S01]  /*61850*/  LDL.LU R3, [R1+0x238] ;  /* 0x0002380001037983 */ /* 0x000f220000300800 */
[----:B------:R-:W-:-:S03]  /*61860*/  SHF.R.U32.HI R31, RZ, 0x8, R2 ;  /* 0x00000008ff1f7819 */ /* 0x000fc60000011602 */
[----:B------:R-:W4:Y:S01]  /*61870*/  LDL.LU R2, [R1+0x250] ;  /* 0x0002500001027983 */ /* 0x000f220000300800 */
[----:B------:R-:W-:Y:S02]  /*61880*/  LOP3.LUT R32, R32, 0xffff, RZ, 0xc0, !PT ;  /* 0x0000ffff20207812 */ /* 0x000fe400078ec0ff */
[----:B------:R-:W-:Y:S02]  /*61890*/  SHF.R.U32.HI R26, RZ, 0x8, R0 ;  /* 0x00000008ff1a7819 */ /* 0x000fe40000011600 */
[----:B------:R-:W-:Y:S01]  /*618a0*/  LOP3.LUT R33, R33, 0xffff, RZ, 0xc0, !PT ;  /* 0x0000ffff21217812 */ /* 0x000fe200078ec0ff */
[----:B------:R-:W4:Y:S01]  /*618b0*/  LDL.LU R0, [R1+0x240] ;  /* 0x0002400001007983 */ /* 0x000f220000300800 */
[----:B------:R-:W-:Y:S02]  /*618c0*/  LOP3.LUT R30, R30, 0xffff, RZ, 0xc0, !PT ;  /* 0x0000ffff1e1e7812 */ /* 0x000fe400078ec0ff */
[----:B------:R-:W-:Y:S02]  /*618d0*/  LOP3.LUT R31, R31, 0xffff, RZ, 0xc0, !PT ;  /* 0x0000ffff1f1f7812 */ /* 0x000fe400078ec0ff */
[----:B0-----:R-:W-:-:S02]  /*618e0*/  PRMT R7, R32, 0x3340, R33 ;  /* 0x0000334020077816 */ /* 0x001fc40000000021 */
[----:B-1----:R-:W-:-:S03]  /*618f0*/  PRMT R6, R30, 0x3340, R31 ;  /* 0x000033401e067816 */ /* 0x002fc6000000001f */
[----:B------:R0:W-:Y:S04]  /*61900*/  STL [R1+0xb8], R7 ;  /* 0x0000b80701007387 */ /* 0x0001e80000100800 */
[----:B------:R1:W-:Y:S04]  /*61910*/  STL [R1+0xac], R6 ;  /* 0x0000ac0601007387 */ /* 0x0003e80000100800 */
[----:B------:R-:W4:Y:S04]  /*61920*/  LDL.LU R54, [R1+0x28c] ;  /* 0x00028c0001367983 */ /* 0x000f280000300800 */
[----:B0-----:R-:W4:Y:S04]  /*61930*/  LDL.LU R7, [R1+0x280] ;  /* 0x0002800001077983 */ /* 0x001f280000300800 */
[----:B------:R-:W4:Y:S04]  /*61940*/  LDL.LU R47, [R1+0x234] ;  /* 0x00023400012f7983 */ /* 0x000f280000300800 */
[----:B-1----:R-:W4:Y:S04]  /*61950*/  LDL.LU R6, [R1+0x27c] ;  /* 0x00027c0001067983 */ /* 0x002f280000300800 */
[----:B------:R-:W4:Y:S01]  /*61960*/  LDL.LU R48, [R1+0x214] ;  /* 0x0002140001307983 */ /* 0x000f220000300800 */
[----:B------:R-:W-:-:S02]  /*61970*/  SHF.R.U32.HI R28, RZ, 0x8, R28 ;  /* 0x00000008ff1c7819 */ /* 0x000fc4000001161c */
[----:B------:R-:W-:Y:S02]  /*61980*/  SHF.R.U32.HI R29, RZ, 0x8, R29 ;  /* 0x00000008ff1d7819 */ /* 0x000fe4000001161d */
[----:B------:R-:W-:Y:S02]  /*61990*/  SHF.R.U32.HI R18, RZ, 0x8, R18 ;  /* 0x00000008ff127819 */ /* 0x000fe40000011612 */
[----:B------:R-:W-:Y:S02]  /*619a0*/  SHF.R.U32.HI R19, RZ, 0x8, R19 ;  /* 0x00000008ff137819 */ /* 0x000fe40000011613 */
[----:B------:R-:W-:Y:S02]  /*619b0*/  LOP3.LUT R28, R28, 0xffff, RZ, 0xc0, !PT ;  /* 0x0000ffff1c1c7812 */ /* 0x000fe400078ec0ff */
[----:B------:R-:W-:Y:S02]  /*619c0*/  LOP3.LUT R29, R29, 0xffff, RZ, 0xc0, !PT ;  /* 0x0000ffff1d1d7812 */ /* 0x000fe400078ec0ff */
[----:B------:R-:W-:-:S02]  /*619d0*/  SHF.R.U32.HI R27, RZ, 0x8, R27 ;  /* 0x00000008ff1b7819 */ /* 0x000fc4000001161b */
[----:B------:R-:W-:Y:S02]  /*619e0*/  LOP3.LUT R18, R18, 0xffff, RZ, 0xc0, !PT ;  /* 0x0000ffff12127812 */ /* 0x000fe400078ec0ff */
[----:B------:R-:W-:Y:S02]  /*619f0*/  LOP3.LUT R19, R19, 0xffff, RZ, 0xc0, !PT ;  /* 0x0000ffff13137812 */ /* 0x000fe400078ec0ff */
[----:B------:R-:W-:Y:S02]  /*61a00*/  PRMT R20, R28, 0x3340, R29 ;  /* 0x000033401c147816 */ /* 0x000fe4000000001d */
[----:B------:R-:W-:Y:S02]  /*61a10*/  LOP3.LUT R31, R27, 0xffff, RZ, 0xc0, !PT ;  /* 0x0000ffff1b1f7812 */ /* 0x000fe400078ec0ff */
[----:B------:R-:W-:Y:S02]  /*61a20*/  PRMT R18, R18, 0x3340, R19 ;  /* 0x0000334012127816 */ /* 0x000fe40000000013 */
[----:B------:R-:W-:-:S02]  /*61a30*/  PRMT R28, R31, 0x3340, R1 ;  /* 0x000033401f1c7816 */ /* 0x000fc40000000001 */
[----:B------:R-:W-:Y:S02]  /*61a40*/  SHF.R.U32.HI R30, RZ, 0x8, R49 ;  /* 0x00000008ff1e7819 */ /* 0x000fe40000011631 */
[----:B------:R-:W4:Y:S04]  /*61a50*/  LDL.LU R49, [R1+0x1fc] ;  /* 0x0001fc0001317983 */ /* 0x000f280000300800 */
[----:B------:R-:W-:Y:S04]  /*61a60*/  STL [R1+0x104], R20 ;  /* 0x0001041401007387 */ /* 0x000fe80000100800 */
[----:B------:R2:W-:Y:S01]  /*61a70*/  STL [R1+0x54], R18 ;  /* 0x0000541201007387 */ /* 0x0005e20000100800 */
[----:B---3--:R-:W-:-:S03]  /*61a80*/  SHF.R.U32.HI R31, RZ, 0x8, R5 ;  /* 0x00000008ff1f7819 */ /* 0x008fc60000011605 */
[----:B------:R-:W3:Y:S01]  /*61a90*/  LDL.LU R5, [R1+0x68] ;  /* 0x0000680001057983 */ /* 0x000ee20000300800 */
[----:B------:R-:W-:Y:S02]  /*61aa0*/  LOP3.LUT R30, R30, 0xffff, RZ, 0xc0, !PT ;  /* 0x0000ffff1e1e7812 */ /* 0x000fe400078ec0ff */
[----:B------:R-:W-:Y:S02]  /*61ab0*/  SHF.R.U32.HI R32, RZ, 0x8, R53 ;  /* 0x00000008ff207819 */ /* 0x000fe40000011635 */
[----:B------:R-:W-:Y:S01]  /*61ac0*/  PRMT R27, R30, 0x3340, R1 ;  /* 0x000033401e1b7816 */ /* 0x000fe20000000001 */
[----:B------:R-:W3:Y:S01]  /*61ad0*/  LDL.LU R53, [R1+0x1c0] ;  /* 0x0001c00001357983 */ /* 0x000ee20000300800 */
[----:B--2---:R-:W-:Y:S02]  /*61ae0*/  SHF.R.U32.HI R18, RZ, 0x8, R4 ;  /* 0x00000008ff127819 */ /* 0x004fe40000011604 */
[----:B----4-:R-:W-:Y:S01]  /*61af0*/  SHF.R.U32.HI R30, RZ, 0x8, R3 ;  /* 0x00000008ff1e7819 */ /* 0x010fe20000011603 */
[----:B------:R-:W2:Y:S01]  /*61b00*/  LDL.LU R4, [R1+0x70] ;  /* 0x0000700001047983 */ /* 0x000ea20000300800 */
[----:B------:R-:W-:-:S03]  /*61b10*/  SHF.R.U32.HI R19, RZ, 0x8, R2 ;  /* 0x00000008ff137819 */ /* 0x000fc60000011602 */
[----:B------:R-:W4:Y:S01]  /*61b20*/  LDL.LU R3, [R1+0x6c] ;  /* 0x00006c0001037983 */ /* 0x000f220000300800 */
[----:B------:R-:W-:-:S03]  /*61b30*/  LOP3.LUT R31, R31, 0xffff, RZ, 0xc0, !PT ;  /* 0x0000ffff1f1f7812 */ /* 0x000fc600078ec0ff */
[----:B------:R-:W4:Y:S01]  /*61b40*/  LDL.LU R2, [R1+0x1e4] ;  /* 0x0001e40001027983 */ /* 0x000f220000300800 */
[----:B------:R-:W-:-:S03]  /*61b50*/  SHF.R.U32.HI R29, RZ, 0x8, R0 ;  /* 0x00000008ff1d7819 */ /* 0x000fc60000011600 */
[----:B------:R-:W4:Y:S01]  /*61b60*/  LDL.LU R0, [R1+0x18c] ;  /* 0x00018c0001007983 */ /* 0x000f220000300800 */
[----:B------:R-:W-:Y:S02]  /*61b70*/  LOP3.LUT R32, R32, 0xffff, RZ, 0xc0, !PT ;  /* 0x0000ffff20207812 */ /* 0x000fe400078ec0ff */
[----:B------:R-:W-:Y:S02]  /*61b80*/  LOP3.LUT R18, R18, 0xffff, RZ, 0xc0, !PT ;  /* 0x0000ffff12127812 */ /* 0x000fe400078ec0ff */
[----:B------:R-:W-:Y:S02]  /*61b90*/  LOP3.LUT R19, R19, 0xffff, RZ, 0xc0, !PT ;  /* 0x0000ffff13137812 */ /* 0x000fe400078ec0ff */
[----:B------:R-:W-:Y:S02]  /*61ba0*/  PRMT R20, R31, 0x3340, R32 ;  /* 0x000033401f147816 */ /* 0x000fe40000000020 */
[----:B------:R-:W-:-:S03]  /*61bb0*/  PRMT R18, R18, 0x3340, R19 ;  /* 0x0000334012127816 */ /* 0x000fc60000000013 */
[----:B------:R-:W-:Y:S01]  /*61bc0*/  STL [R1+0x58], R20 ;  /* 0x0000581401007387 */ /* 0x000fe20000100800 */
[----:B------:R-:W-:-:S03]  /*61bd0*/  SHF.R.U32.HI R33, RZ, 0x8, R54 ;  /* 0x00000008ff217819 */ /* 0x000fc60000011636 */
[----:B------:R0:W-:Y:S01]  /*61be0*/  STL [R1+0x48], R18 ;  /* 0x0000481201007387 */ /* 0x0001e20000100800 */
[----:B------:R-:W-:Y:S02]  /*61bf0*/  SHF.R.U32.HI R34, RZ, 0x8, R7 ;  /* 0x00000008ff227819 */ /* 0x000fe40000011607 */
[----:B------:R-:W-:Y:S02]  /*61c00*/  LOP3.LUT R33, R33, 0xffff, RZ, 0xc0, !PT ;  /* 0x0000ffff21217812 */ /* 0x000fe400078ec0ff */
[----:B------:R-:W-:Y:S02]  /*61c10*/  LOP3.LUT R34, R34, 0xffff, RZ, 0xc0, !PT ;  /* 0x0000ffff22227812 */ /* 0x000fe400078ec0ff */
[----:B0-----:R-:W-:Y:S02]  /*61c20*/  SHF.R.U32.HI R18, RZ, 0x8, R47 ;  /* 0x00000008ff127819 */ /* 0x001fe4000001162f */
[----:B------:R-:W-:Y:S02]  /*61c30*/  SHF.R.U32.HI R19, RZ, 0x8, R48 ;  /* 0x00000008ff137819 */ /* 0x000fe40000011630 */
[----:B------:R-:W-:-:S02]  /*61c40*/  LOP3.LUT R18, R18, 0xffff, RZ, 0xc0, !PT ;  /* 0x0000ffff12127812 */ /* 0x000fc400078ec0ff */
[----:B------:R-:W-:Y:S02]  /*61c50*/  LOP3.LUT R19, R19, 0xffff, RZ, 0xc0, !PT ;  /* 0x0000ffff13137812 */ /* 0x000fe400078ec0ff */
[----:B------:R-:W-:Y:S02]  /*61c60*/  SHF.R.U32.HI R32, RZ, 0x8, R6 ;  /* 0x00000008ff207819 */ /* 0x000fe40000011606 */
[----:B------:R-:W-:Y:S02]  /*61c70*/  PRMT R7, R33, 0x3340, R34 ;  /* 0x0000334021077816 */ /* 0x000fe40000000022 */
[----:B------:R-:W-:-:S03]  /*61c80*/  PRMT R6, R18, 0x3340, R19 ;  /* 0x0000334012067816 */ /* 0x000fc60000000013 */
[----:B------:R-:W-:Y:S04]  /*61c90*/  STL [R1+0xb4], R7 ;  /* 0x0000b40701007387 */ /* 0x000fe80000100800 */
[----:B------:R0:W-:Y:S04]  /*61ca0*/  STL [R1+0x84], R6 ;  /* 0x0000840601007387 */ /* 0x0001e80000100800 */
[----:B0-----:R-:W4:Y:S04]  /*61cb0*/  LDL.LU R6, [R1+0xc] ;  /* 0x00000c0001067983 */ /* 0x001f280000300800 */
[----:B------:R-:W4:Y:S01]  /*61cc0*/  LDL.LU R48, [R1+0x20] ;  /* 0x0000200001307983 */ /* 0x000f220000300800 */
[----:B------:R-:W-:-:S03]  /*61cd0*/  SHF.R.U32.HI R31, RZ, 0x8, R49 ;  /* 0x00000008ff1f7819 */ /* 0x000fc60000011631 */
[----:B------:R-:W4:Y:S01]  /*61ce0*/  LDL.LU R49, [R1+0x24] ;  /* 0x0000240001317983 */ /* 0x000f220000300800 */
[----:B---3--:R-:W-:-:S03]  /*61cf0*/  SHF.R.U32.HI R33, RZ, 0x8, R5 ;  /* 0x00000008ff217819 */ /* 0x008fc60000011605 */
[----:B------:R-:W3:Y:S01]  /*61d00*/  LDL.LU R5, [R1+0x40] ;  /* 0x0000400001057983 */ /* 0x000ee20000300800 */
[----:B------:R-:W-:-:S04]  /*61d10*/  SHF.R.U32.HI R35, RZ, 0x8, R35 ;  /* 0x00000008ff237819 */ /* 0x000fc80000011623 */
[----:B------:R-:W-:-:S04]  /*61d20*/  LOP3.LUT R35, R35, 0xffff, RZ, 0xc0, !PT ;  /* 0x0000ffff23237812 */ /* 0x000fc800078ec0ff */
[----:B------:R-:W-:Y:S02]  /*61d30*/  PRMT R22, R35, 0x3340, R1 ;  /* 0x0000334023167816 */ /* 0x000fe40000000001 */
[----:B------:R-:W-:Y:S02]  /*61d40*/  SHF.R.U32.HI R35, RZ, 0x8, R53 ;  /* 0x00000008ff237819 */ /* 0x000fe40000011635 */
[----:B--2---:R-:W-:Y:S02]  /*61d50*/  SHF.R.U32.HI R36, RZ, 0x8, R4 ;  /* 0x00000008ff247819 */ /* 0x004fe40000011604 */
[----:B----4-:R-:W-:Y:S02]  /*61d60*/  SHF.R.U32.HI R18, RZ, 0x8, R2 ;  /* 0x00000008ff127819 */ /* 0x010fe40000011602 */
[----:B------:R-:W-:Y:S02]  /*61d70*/  SHF.R.U32.HI R19, RZ, 0x8, R0 ;  /* 0x00000008ff137819 */ /* 0x000fe40000011600 */
[----:B------:R-:W-:-:S02]  /*61d80*/  LOP3.LUT R35, R35, 0xffff, RZ, 0xc0, !PT ;  /* 0x0000ffff23237812 */ /* 0x000fc400078ec0ff */
[----:B------:R-:W-:Y:S02]  /*61d90*/  LOP3.LUT R36, R36, 0xffff, RZ, 0xc0, !PT ;  /* 0x0000ffff24247812 */ /* 0x000fe400078ec0ff */
[----:B------:R-:W-:Y:S02]  /*61da0*/  LOP3.LUT R18, R18, 0xffff, RZ, 0xc0, !PT ;  /* 0x0000ffff12127812 */ /* 0x000fe400078ec0ff */
[----:B------:R-:W-:Y:S02]  /*61db0*/  LOP3.LUT R19, R19, 0xffff, RZ, 0xc0, !PT ;  /* 0x0000ffff13137812 */ /* 0x000fe400078ec0ff */
[----:B------:R-:W-:Y:S02]  /*61dc0*/  PRMT R2, R35, 0x3340, R36 ;  /* 0x0000334023027816 */ /* 0x000fe40000000024 */
[----:B------:R-:W-:Y:S02]  /*61dd0*/  PRMT R0, R18, 0x3340, R19 ;  /* 0x0000334012007816 */ /* 0x000fe40000000013 */
[----:B------:R-:W-:-:S02]  /*61de0*/  SHF.R.U32.HI R18, RZ, 0x8, R57 ;  /* 0x00000008ff127819 */ /* 0x000fc40000011639 */
[----:B------:R-:W-:Y:S01]  /*61df0*/  SHF.R.U32.HI R19, RZ, 0x8, R56 ;  /* 0x00000008ff137819 */ /* 0x000fe20000011638 */
[----:B------:R-:W-:Y:S01]  /*61e00*/  STL [R1+0xe0], R2 ;  /* 0x0000e00201007387 */ /* 0x000fe20000100800 */
[----:B------:R-:W-:Y:S02]  /*61e10*/  LOP3.LUT R18, R18, 0xffff, RZ, 0xc0, !PT ;  /* 0x0000ffff12127812 */ /* 0x000fe400078ec0ff */
[----:B------:R-:W-:Y:S01]  /*61e20*/  LOP3.LUT R19, R19, 0xffff, RZ, 0xc0, !PT ;  /* 0x0000ffff13137812 */ /* 0x000fe200078ec0ff */
[----:B------:R-:W2:Y:S04]  /*61e30*/  LDL.LU R54, [R1+0x1a4] ;  /* 0x0001a40001367983 */ /* 0x000ea80000300800 */
[----:B------:R-:W4:Y:S04]  /*61e40*/  LDL.LU R53, [R1+0x174] ;  /* 0x0001740001357983 */ /* 0x000f280000300800 */
[----:B------:R0:W-:Y:S01]  /*61e50*/  STL [R1+0xe8], R0 ;  /* 0x0000e80001007387 */ /* 0x0001e20000100800 */
[----:B------:R-:W-:-:S03]  /*61e60*/  SHF.R.U32.HI R34, RZ, 0x8, R3 ;  /* 0x00000008ff227819 */ /* 0x000fc60000011603 */
[----:B------:R-:W4:Y:S01]  /*61e70*/  LDL.LU R4, [R1+0x4] ;  /* 0x0000040001047983 */ /* 0x000f220000300800 */
[----:B------:R-:W-:-:S03]  /*61e80*/  SHF.R.U32.HI R35, RZ, 0x8, R16 ;  /* 0x00000008ff237819 */ /* 0x000fc60000011610 */
[----:B------:R-:W4:Y:S01]  /*61e90*/  LDL.LU R3, [R1+0x10] ;  /* 0x0000100001037983 */ /* 0x000f220000300800 */
[----:B0-----:R-:W-:Y:S02]  /*61ea0*/  PRMT R0, R18, 0x3340, R19 ;  /* 0x0000334012007816 */ /* 0x001fe40000000013 */
[----:B------:R-:W-:-:S03]  /*61eb0*/  SHF.R.U32.HI R36, RZ, 0x8, R17 ;  /* 0x00000008ff247819 */ /* 0x000fc60000011611 */
[----:B------:R0:W-:Y:S01]  /*61ec0*/  STL [R1+0xd4], R0 ;  /* 0x0000d40001007387 */ /* 0x0001e20000100800 */
[----:B------:R-:W-:Y:S02]  /*61ed0*/  SHF.R.U32.HI R16, RZ, 0x8, R60 ;  /* 0x00000008ff107819 */ /* 0x000fe4000001163c */
[----:B------:R-:W-:Y:S01]  /*61ee0*/  SHF.R.U32.HI R17, RZ, 0x8, R55 ;  /* 0x00000008ff117819 */ /* 0x000fe20000011637 */
[----:B------:R-:W4:Y:S01]  /*61ef0*/  LDL.LU R2, [R1+0x14] ;  /* 0x0000140001027983 */ /* 0x000f220000300800 */
[----:B------:R-:W-:-:S03]  /*61f00*/  SHF.R.U32.HI R19, RZ, 0x8, R61 ;  /* 0x00000008ff137819 */ /* 0x000fc6000001163d */
[----:B0-----:R-:W4:Y:S01]  /*61f10*/  LDL.LU R0, [R1+0x1c] ;  /* 0x00001c0001007983 */ /* 0x001f220000300800 */
[----:B------:R-:W-:Y:S02]  /*61f20*/  LOP3.LUT R16, R16, 0xffff, RZ, 0xc0, !PT ;  /* 0x0000ffff10107812 */ /* 0x000fe400078ec0ff */
[----:B------:R-:W-:Y:S02]  /*61f30*/  LOP3.LUT R17, R17, 0xffff, RZ, 0xc0, !PT ;  /* 0x0000ffff11117812 */ /* 0x000fe400078ec0ff */
[----:B------:R-:W-:Y:S02]  /*61f40*/  SHF.R.U32.HI R18, RZ, 0x8, R6 ;  /* 0x00000008ff127819 */ /* 0x000fe40000011606 */
[----:B------:R-:W-:Y:S02]  /*61f50*/  LOP3.LUT R19, R19, 0xffff, RZ, 0xc0, !PT ;  /* 0x0000ffff13137812 */ /* 0x000fe400078ec0ff */
[----:B------:R-:W-:Y:S02]  /*61f60*/  LOP3.LUT R18, R18, 0xffff, RZ, 0xc0, !PT ;  /* 0x0000ffff12127812 */ /* 0x000fe400078ec0ff */
[----:B------:R-:W-:-:S05]  /*61f70*/  PRMT R7, R16, 0x3340, R17 ;  /* 0x0000334010077816 */ /* 0x000fca0000000011 */
[----:B------:R0:W-:Y:S01]  /*61f80*/  STL [R1+0xe4], R7 ;  /* 0x0000e40701007387 */ /* 0x0001e20000100800 */
[----:B------:R-:W-:-:S03]  /*61f90*/  SHF.R.U32.HI R38, RZ, 0x8, R48 ;  /* 0x00000008ff267819 */ /* 0x000fc60000011630 */
[----:B0-----:R-:W4:Y:S04]  /*61fa0*/  LDL.LU R7, [R1+0x228] ;  /* 0x0002280001077983 */ /* 0x001f280000300800 */
[----:B------:R-:W4:Y:S01]  /*61fb0*/  LDL.LU R47, [R1+0x21c] ;  /* 0x00021c00012f7983 */ /* 0x000f220000300800 */
[----:B------:R-:W-:Y:S02]  /*61fc0*/  SHF.R.U32.HI R16, RZ, 0x8, R49 ;  /* 0x00000008ff107819 */ /* 0x000fe40000011631 */
[----:B---3--:R-:W-:Y:S02]  /*61fd0*/  SHF.R.U32.HI R17, RZ, 0x8, R5 ;  /* 0x00000008ff117819 */ /* 0x008fe40000011605 */
[----:B------:R-:W-:-:S05]  /*61fe0*/  PRMT R5, R18, 0x3340, R19 ;  /* 0x0000334012057816 */ /* 0x000fca0000000013 */
[----:B------:R0:W-:Y:S04]  /*61ff0*/  STL [R1+0xbc], R5 ;  /* 0x0000bc0501007387 */ /* 0x0001e80000100800 */
[----:B------:R-:W3:Y:S04]  /*62000*/  LDL.LU R6, [R1+0x1f8] ;  /* 0x0001f80001067983 */ /* 0x000ee80000300800 */
[----:B------:R-:W3:Y:S04]  /*62010*/  LDL.LU R48, [R1+0x1f4] ;  /* 0x0001f40001307983 */ /* 0x000ee80000300800 */
[----:B------:R-:W3:Y:S04]  /*62020*/  LDL.LU R49, [R1+0x22c] ;  /* 0x00022c0001317983 */ /* 0x000ee80000300800 */
[----:B0-----:R-:W3:Y:S01]  /*62030*/  LDL.LU R5, [R1+0x224] ;  /* 0x0002240001057983 */ /* 0x001ee20000300800 */
[----:B------:R-:W-:-:S02]  /*62040*/  LOP3.LUT R16, R16, 0xffff, RZ, 0xc0, !PT ;  /* 0x0000ffff10107812 */ /* 0x000fc400078ec0ff */
[----:B------:R-:W-:-:S04]  /*62050*/  LOP3.LUT R17, R17, 0xffff, RZ, 0xc0, !PT ;  /* 0x0000ffff11117812 */ /* 0x000fc800078ec0ff */
[----:B------:R-:W-:-:S05]  /*62060*/  PRMT R16, R16, 0x3340, R17 ;  /* 0x0000334010107816 */ /* 0x000fca0000000011 */
[----:B------:R0:W-:Y:S01]  /*62070*/  STL [R1+0xc0], R16 ;  /* 0x0000c01001007387 */ /* 0x0001e20000100800 */
[----:B--2---:R-:W-:Y:S02]  /*62080*/  SHF.R.U32.HI R18, RZ, 0x8, R54 ;  /* 0x00000008ff127819 */ /* 0x004fe40000011636 */
[----:B----4-:R-:W-:Y:S02]  /*62090*/  SHF.R.U32.HI R19, RZ, 0x8, R53 ;  /* 0x00000008ff137819 */ /* 0x010fe40000011635 */
[----:B------:R-:W2:Y:S01]  /*620a0*/  LDL.LU R53, [R1+0x2a8] ;  /* 0x0002a80001357983 */ /* 0x000ea20000300800 */
[----:B------:R-:W-:-:S03]  /*620b0*/  SHF.R.U32.HI R40, RZ, 0x8, R4 ;  /* 0x00000008ff287819 */ /* 0x000fc60000011604 */
[----:B------:R-:W4:Y:S01]  /*620c0*/  LDL.LU R4, [R1+0x2a4] ;  /* 0x0002a40001047983 */ /* 0x000f220000300800 */
[----:B------:R-:W-:Y:S02]  /*620d0*/  SHF.R.U32.HI R41, RZ, 0x8, R3 ;  /* 0x00000008ff297819 */ /* 0x000fe40000011603 */
[----:B------:R-:W-:Y:S01]  /*620e0*/  LOP3.LUT R40, R40, 0xffff, RZ, 0xc0, !PT ;  /* 0x0000ffff28287812 */ /* 0x000fe200078ec0ff */
[----:B------:R-:W4:Y:S01]  /*620f0*/  LDL.LU R3, [R1+0x2a0] ;  /* 0x0002a00001037983 */ /* 0x000f220000300800 */
[----:B------:R-:W-:Y:S02]  /*62100*/  LOP3.LUT R41, R41, 0xffff, RZ, 0xc0, !PT ;  /* 0x0000ffff29297812 */ /* 0x000fe400078ec0ff */
[----:B------:R-:W-:Y:S02]  /*62110*/  LOP3.LUT R18, R18, 0xffff, RZ, 0xc0, !PT ;  /* 0x0000ffff12127812 */ /* 0x000fe400078ec0ff */
[----:B0-----:R-:W-:Y:S02]  /*62120*/  SHF.R.U32.HI R16, RZ, 0x8, R2 ;  /* 0x00000008ff107819 */ /* 0x001fe40000011602 */
[----:B------:R-:W-:Y:S01]  /*62130*/  SHF.R.U32.HI R17, RZ, 0x8, R0 ;  /* 0x00000008ff117819 */ /* 0x000fe20000011600 */
[----:B------:R-:W4:Y:S01]  /*62140*/  LDL.LU R2, [R1+0x29c] ;  /* 0x00029c0001027983 */ /* 0x000f220000300800 */
[----:B------:R-:W-:-:S02]  /*62150*/  LOP3.LUT R16, R16, 0xffff, RZ, 0xc0, !PT ;  /* 0x0000ffff10107812 */ /* 0x000fc400078ec0ff */
[----:B------:R-:W-:Y:S01]  /*62160*/  LOP3.LUT R17, R17, 0xffff, RZ, 0xc0, !PT ;  /* 0x0000ffff11117812 */ /* 0x000fe200078ec0ff */
[----:B------:R-:W4:Y:S01]  /*62170*/  LDL.LU R0, [R1+0x28] ;  /* 0x0000280001007983 */ /* 0x000f220000300800 */
[----:B------:R-:W-:Y:S02]  /*62180*/  LOP3.LUT R19, R19, 0xffff, RZ, 0xc0, !PT ;  /* 0x0000ffff13137812 */ /* 0x000fe400078ec0ff */
[----:B------:R-:W-:Y:S02]  /*62190*/  PRMT R20, R40, 0x3340, R41 ;  /* 0x0000334028147816 */ /* 0x000fe40000000029 */
[----:B------:R-:W-:Y:S02]  /*621a0*/  PRMT R17, R16, 0x3340, R17 ;  /* 0x0000334010117816 */ /* 0x000fe40000000011 */
[----:B------:R-:W-:Y:S01]  /*621b0*/  PRMT R16, R18, 0x3340, R19 ;  /* 0x0000334012107816 */ /* 0x000fe20000000013 */
[----:B------:R-:W-:Y:S01]  /*621c0*/  STL [R1+0xa4], R20 ;  /* 0x0000a41401007387 */ /* 0x000fe20000100800 */
[----:B------:R-:W-:-:S03]  /*621d0*/  SHF.R.U32.HI R8, RZ, 0x8, R52 ;  /* 0x00000008ff087819 */ /* 0x000fc60000011634 */
[----:B------:R-:W-:Y:S04]  /*621e0*/  STL [R1+0xd0], R17 ;  /* 0x0000d01101007387 */ /* 0x000fe80000100800 */
[----:B------:R0:W-:Y:S04]  /*621f0*/  STL [R1+0xa8], R16 ;  /* 0x0000a81001007387 */ /* 0x0001e80000100800 */
[----:B------:R-:W4:Y:S01]  /*62200*/  LDL.LU R52, [R1+0x264] ;  /* 0x0002640001347983 */ /* 0x000f220000300800 */
[----:B------:R-:W-:-:S03]  /*62210*/  SHF.R.U32.HI R18, RZ, 0x8, R7 ;  /* 0x00000008ff127819 */ /* 0x000fc60000011607 */
[----:B------:R-:W4:Y:S01]  /*62220*/  LDL.LU R7, [R1+0x8c] ;  /* 0x00008c0001077983 */ /* 0x000f220000300800 */
[----:B------:R-:W-:-:S03]  /*62230*/  SHF.R.U32.HI R19, RZ, 0x8, R47 ;  /* 0x00000008ff137819 */ /* 0x000fc6000001162f */
[----:B------:R-:W4:Y:S01]  /*62240*/  LDL.LU R47, [R1+0x298] ;  /* 0x00029800012f7983 */ /* 0x000f220000300800 */
[----:B---3--:R-:W-:-:S03]  /*62250*/  SHF.R.U32.HI R40, RZ, 0x8, R6 ;  /* 0x00000008ff287819 */ /* 0x008fc60000011606 */
[----:B------:R-:W3:Y:S01]  /*62260*/  LDL.LU R6, [R1+0x60] ;  /* 0x0000600001067983 */ /* 0x000ee20000300800 */
[----:B------:R-:W-:-:S03]  /*62270*/  SHF.R.U32.HI R41, RZ, 0x8, R48 ;  /* 0x00000008ff297819 */ /* 0x000fc60000011630 */
[----:B------:R-:W3:Y:S01]  /*62280*/  LDL.LU R48, [R1+0x5c] ;  /* 0x00005c0001307983 */ /* 0x000ee20000300800 */
[----:B0-----:R-:W-:-:S03]  /*62290*/  SHF.R.U32.HI R16, RZ, 0x8, R49 ;  /* 0x00000008ff107819 */ /* 0x001fc60000011631 */
[----:B------:R-:W3:Y:S01]  /*622a0*/  LDL.LU R49, [R1+0x294] ;  /* 0x0002940001317983 */ /* 0x000ee20000300800 */
[----:B------:R-:W-:-:S03]  /*622b0*/  SHF.R.U32.HI R17, RZ, 0x8, R5 ;  /* 0x00000008ff117819 */ /* 0x000fc60000011605 */
[----:B------:R-:W3:Y:S01]  /*622c0*/  LDL.LU R5, [R1+0x260] ;  /* 0x0002600001057983 */ /* 0x000ee20000300800 */
[----:B------:R-:W-:Y:S02]  /*622d0*/  LOP3.LUT R18, R18, 0xffff, RZ, 0xc0, !PT ;  /* 0x0000ffff12127812 */ /* 0x000fe400078ec0ff */
[----:B------:R-:W-:Y:S02]  /*622e0*/  LOP3.LUT R19, R19, 0xffff, RZ, 0xc0, !PT ;  /* 0x0000ffff13137812 */ /* 0x000fe400078ec0ff */
[----:B------:R-:W-:Y:S02]  /*622f0*/  LOP3.LUT R16, R16, 0xffff, RZ, 0xc0, !PT ;  /* 0x0000ffff10107812 */ /* 0x000fe400078ec0ff */
[----:B------:R-:W-:Y:S02]  /*62300*/  PRMT R18, R18, 0x3340, R19 ;  /* 0x0000334012127816 */ /* 0x000fe40000000013 */
[----:B------:R-:W-:-:S03]  /*62310*/  LOP3.LUT R17, R17, 0xffff, RZ, 0xc0, !PT ;  /* 0x0000ffff11117812 */ /* 0x000fc600078ec0ff */
[----:B------:R0:W-:Y:S02]  /*62320*/  STL [R1+0x9c], R18 ;  /* 0x00009c1201007387 */ /* 0x0001e40000100800 */
[----:B0-----:R-:W-:Y:S02]  /*62330*/  PRMT R18, R16, 0x3340, R17 ;  /* 0x0000334010127816 */ /* 0x001fe40000000011 */
[----:B--2---:R-:W-:Y:S02]  /*62340*/  SHF.R.U32.HI R16, RZ, 0x8, R53 ;  /* 0x00000008ff107819 */ /* 0x004fe40000011635 */
[----:B----4-:R-:W-:Y:S02]  /*62350*/  SHF.R.U32.HI R17, RZ, 0x8, R4 ;  /* 0x00000008ff117819 */ /* 0x010fe40000011604 */
[----:B------:R-:W-:Y:S02]  /*62360*/  LOP3.LUT R16, R16, 0xffff, RZ, 0xc0, !PT ;  /* 0x0000ffff10107812 */ /* 0x000fe400078ec0ff */
[----:B------:R-:W-:Y:S01]  /*62370*/  LOP3.LUT R17, R17, 0xffff, RZ, 0xc0, !PT ;  /* 0x0000ffff11117812 */ /* 0x000fe200078ec0ff */
[----:B------:R-:W-:Y:S01]  /*62380*/  STL [R1+0xa0], R18 ;  /* 0x0000a01201007387 */ /* 0x000fe20000100800 */
[----:B------:R-:W-:-:S03]  /*62390*/  SHF.R.U32.HI R43, RZ, 0x8, R43 ;  /* 0x00000008ff2b7819 */ /* 0x000fc6000001162b */
[----:B------:R-:W2:Y:S01]  /*623a0*/  LDL.LU R54, [R1+0x2ac] ;  /* 0x0002ac0001367983 */ /* 0x000ea20000300800 */
[----:B------:R-:W-:-:S03]  /*623b0*/  LOP3.LUT R43, R43, 0xffff, RZ, 0xc0, !PT ;  /* 0x0000ffff2b2b7812 */ /* 0x000fc600078ec0ff */
[----:B------:R-:W4:Y:S01]  /*623c0*/  LDL.LU R53, [R1+0x2bc] ;  /* 0x0002bc0001357983 */ /* 0x000f220000300800 */
[----:B------:R-:W-:Y:S02]  /*623d0*/  SHF.R.U32.HI R13, RZ, 0x8, R42 ;  /* 0x00000008ff0d7819 */ /* 0x000fe4000001162a */
[----:B------:R-:W-:Y:S02]  /*623e0*/  SHF.R.U32.HI R44, RZ, 0x8, R0 ;  /* 0x00000008ff2c7819 */ /* 0x000fe40000011600 */
[----:B------:R-:W-:-:S05]  /*623f0*/  PRMT R0, R16, 0x3340, R17 ;  /* 0x0000334010007816 */ /* 0x000fca0000000011 */
[----:B------:R0:W-:Y:S01]  /*62400*/  STL [R1+0x98], R0 ;  /* 0x0000980001007387 */ /* 0x0001e20000100800 */
[----:B------:R-:W-:-:S03]  /*62410*/  PRMT R11, R43, 0x3340, R1 ;  /* 0x000033402b0b7816 */ /* 0x000fc60000000001 */
[----:B------:R-:W2:Y:S01]  /*62420*/  LDL.LU R4, [R1+0x2b4] ;  /* 0x0002b40001047983 */ /* 0x000ea20000300800 */
[----:B------:R-:W-:Y:S02]  /*62430*/  SHF.R.U32.HI R42, RZ, 0x8, R3 ;  /* 0x00000008ff2a7819 */ /* 0x000fe40000011603 */
[----:B------:R-:W-:Y:S01]  /*62440*/  SHF.R.U32.HI R43, RZ, 0x8, R2 ;  /* 0x00000008ff2b7819 */ /* 0x000fe20000011602 */
[----:B------:R-:W2:Y:S04]  /*62450*/  LDL.LU R3, [R1+0x2c4] ;  /* 0x0002c40001037983 */ /* 0x000ea80000300800 */
[----:B------:R-:W2:Y:S01]  /*62460*/  LDL.LU R2, [R1+0x2b8] ;  /* 0x0002b80001027983 */ /* 0x000ea20000300800 */
[----:B------:R-:W-:-:S03]  /*62470*/  SHF.R.U32.HI R19, RZ, 0x8, R52 ;  /* 0x00000008ff137819 */ /* 0x000fc60000011634 */
[----:B0-----:R-:W2:Y:S01]  /*62480*/  LDL.LU R0, [R1+0x2b0] ;  /* 0x0002b00001007983 */ /* 0x001ea20000300800 */
[----:B------:R-:W-:Y:S02]  /*62490*/  SHF.R.U32.HI R46, RZ, 0x8, R7 ;  /* 0x00000008ff2e7819 */ /* 0x000fe40000011607 */
[----:B------:R-:W-:Y:S02]  /*624a0*/  SHF.R.U32.HI R18, RZ, 0x8, R47 ;  /* 0x00000008ff127819 */ /* 0x000fe4000001162f */
[----:B---3--:R-:W-:Y:S02]  /*624b0*/  SHF.R.U32.HI R16, RZ, 0x8, R6 ;  /* 0x00000008ff107819 */ /* 0x008fe40000011606 */
[----:B------:R-:W-:Y:S02]  /*624c0*/  SHF.R.U32.HI R17, RZ, 0x8, R48 ;  /* 0x00000008ff117819 */ /* 0x000fe40000011630 */
[----:B------:R-:W-:Y:S01]  /*624d0*/  LOP3.LUT R16, R16, 0xffff, RZ, 0xc0, !PT ;  /* 0x0000ffff10107812 */ /* 0x000fe200078ec0ff */
[----:B------:R-:W3:Y:S01]  /*624e0*/  LDL.LU R48, [R1+0x2cc] ;  /* 0x0002cc0001307983 */ /* 0x000ee20000300800 */
[----:B------:R-:W-:-:S03]  /*624f0*/  LOP3.LUT R17, R17, 0xffff, RZ, 0xc0, !PT ;  /* 0x0000ffff11117812 */ /* 0x000fc600078ec0ff */
[----:B------:R-:W3:Y:S01]  /*62500*/  LDL.LU R52, [R1+0x1ec] ;  /* 0x0001ec0001347983 */ /* 0x000ee20000300800 */
[----:B------:R-:W-:Y:S02]  /*62510*/  SHF.R.U32.HI R45, RZ, 0x8, R5 ;  /* 0x00000008ff2d7819 */ /* 0x000fe40000011605 */
[----:B------:R-:W-:-:S05]  /*62520*/  PRMT R5, R16, 0x3340, R17 ;  /* 0x0000334010057816 */ /* 0x000fca0000000011 */
[----:B------:R0:W-:Y:S04]  /*62530*/  STL [R1+0x90], R5 ;  /* 0x0000900501007387 */ /* 0x0001e80000100800 */
[----:B------:R-:W3:Y:S01]  /*62540*/  LDL.LU R7, [R1+0x1c4] ;  /* 0x0001c40001077983 */ /* 0x000ee20000300800 */
[----:B------:R-:W-:-:S03]  /*62550*/  SHF.R.U32.HI R47, RZ, 0x8, R49 ;  /* 0x00000008ff2f7819 */ /* 0x000fc60000011631 */
[----:B------:R-:W3:Y:S04]  /*62560*/  LDL.LU R6, [R1+0x170] ;  /* 0x0001700001067983 */ /* 0x000ee80000300800 */
[----:B------:R-:W3:Y:S04]  /*62570*/  LDL.LU R49, [R1+0x168] ;  /* 0x0001680001317983 */ /* 0x000ee80000300800 */
[----:B0-----:R-:W3:Y:S01]  /*62580*/  LDL.LU R5, [R1+0x64] ;  /* 0x0000640001057983 */ /* 0x001ee20000300800 */
[----:B------:R-:W-:Y:S02]  /*62590*/  LOP3.LUT R19, R19, 0xffff, RZ, 0xc0, !PT ;  /* 0x0000ffff13137812 */ /* 0x000fe400078ec0ff */
[----:B------:R-:W-:-:S02]  /*625a0*/  LOP3.LUT R46, R46, 0xffff, RZ, 0xc0, !PT ;  /* 0x0000ffff2e2e7812 */ /* 0x000fc400078ec0ff */
[----:B------:R-:W-:Y:S02]  /*625b0*/  LOP3.LUT R18, R18, 0xffff, RZ, 0xc0, !PT ;  /* 0x0000ffff12127812 */ /* 0x000fe400078ec0ff */
[----:B------:R-:W-:Y:S02]  /*625c0*/  LOP3.LUT R47, R47, 0xffff, RZ, 0xc0, !PT ;  /* 0x0000ffff2f2f7812 */ /* 0x000fe400078ec0ff */
[----:B------:R-:W-:Y:S02]  /*625d0*/  PRMT R17, R19, 0x3340, R46 ;  /* 0x0000334013117816 */ /* 0x000fe4000000002e */
[----:B------:R-:W-:-:S03]  /*625e0*/  PRMT R16, R18, 0x3340, R47 ;  /* 0x0000334012107816 */ /* 0x000fc6000000002f */
[----:B------:R-:W-:Y:S01]  /*625f0*/  STL [R1+0x8c], R17 ;  /* 0x00008c1101007387 */ /* 0x000fe20000100800 */
[----:B----4-:R-:W-:-:S03]  /*62600*/  SHF.R.U32.HI R18, RZ, 0x8, R53 ;  /* 0x00000008ff127819 */ /* 0x010fc60000011635 */
[----:B------:R0:W-:Y:S01]  /*62610*/  STL [R1+0x74], R16 ;  /* 0x0000741001007387 */ /* 0x0001e20000100800 */
[----:B--2---:R-:W-:Y:S02]  /*62620*/  SHF.R.U32.HI R46, RZ, 0x8, R54 ;  /* 0x00000008ff2e7819 */ /* 0x004fe40000011636 */
[----:B------:R-:W-:Y:S01]  /*62630*/  LOP3.LUT R18, R18, 0xffff, RZ, 0xc0, !PT ;  /* 0x0000ffff12127812 */ /* 0x000fe200078ec0ff */
[----:B------:R-:W2:Y:S04]  /*62640*/  LDL.LU R54, [R1+0x1e8] ;  /* 0x0001e80001367983 */ /* 0x000ea80000300800 */
[----:B------:R-:W4:Y:S01]  /*62650*/  LDL.LU R53, [R1+0x1b8] ;  /* 0x0001b80001357983 */ /* 0x000f220000300800 */
[----:B------:R-:W-:-:S03]  /*62660*/  SHF.R.U32.HI R19, RZ, 0x8, R4 ;  /* 0x00000008ff137819 */ /* 0x000fc60000011604 */
[----:B------:R-:W4:Y:S01]  /*62670*/  LDL.LU R4, [R1+0x1a0] ;  /* 0x0001a00001047983 */ /* 0x000f220000300800 */
[----:B------:R-:W-:Y:S02]  /*62680*/  LOP3.LUT R19, R19, 0xffff, RZ, 0xc0, !PT ;  /* 0x0000ffff13137812 */ /* 0x000fe400078ec0ff */
[----:B0-----:R-:W-:Y:S02]  /*62690*/  SHF.R.U32.HI R16, RZ, 0x8, R3 ;  /* 0x00000008ff107819 */ /* 0x001fe40000011603 */
[----:B------:R-:W-:Y:S01]  /*626a0*/  SHF.R.U32.HI R17, RZ, 0x8, R2 ;  /* 0x00000008ff117819 */ /* 0x000fe20000011602 */
[----:B------:R-:W4:Y:S01]  /*626b0*/  LDL.LU R3, [R1+0x184] ;  /* 0x0001840001037983 */ /* 0x000f220000300800 */
[----:B------:R-:W-:Y:S02]  /*626c0*/  PRMT R18, R18, 0x3340, R19 ;  /* 0x0000334012127816 */ /* 0x000fe40000000013 */
[----:B------:R-:W-:Y:S01]  /*626d0*/  LOP3.LUT R16, R16, 0xffff, RZ, 0xc0, !PT ;  /* 0x0000ffff10107812 */ /* 0x000fe200078ec0ff */
[----:B------:R-:W4:Y:S01]  /*626e0*/  LDL.LU R2, [R1+0x198] ;  /* 0x0001980001027983 */ /* 0x000f220000300800 */
[----:B------:R-:W-:-:S02]  /*626f0*/  LOP3.LUT R17, R17, 0xffff, RZ, 0xc0, !PT ;  /* 0x0000ffff11117812 */ /* 0x000fc400078ec0ff */
[----:B------:R-:W-:Y:S02]  /*62700*/  SHF.R.U32.HI R47, RZ, 0x8, R0 ;  /* 0x00000008ff2f7819 */ /* 0x000fe40000011600 */
[----:B------:R-:W4:Y:S01]  /*62710*/  LDL.LU R0, [R1+0x190] ;  /* 0x0001900001007983 */ /* 0x000f220000300800 */
[----:B------:R-:W-:-:S03]  /*62720*/  PRMT R16, R16, 0x3340, R17 ;  /* 0x0000334010107816 */ /* 0x000fc60000000011 */
[----:B------:R0:W-:Y:S04]  /*62730*/  STL [R1+0x70], R18 ;  /* 0x0000701201007387 */ /* 0x0001e80000100800 */
[----:B------:R1:W-:Y:S04]  /*62740*/  STL [R1+0x6c], R16 ;  /* 0x00006c1001007387 */ /* 0x0003e80000100800 */
[----:B------:R-:W4:Y:S04]  /*62750*/  LDL.LU R20, [R1+0x1d0] ;  /* 0x0001d00001147983 */ /* 0x000f280000300800 */
[----:B------:R-:W4:Y:S01]  /*62760*/  LDL.LU R51, [R1+0x8] ;  /* 0x0000080001337983 */ /* 0x000f220000300800 */
[----:B---3--:R-:W-:-:S04]  /*62770*/  SHF.R.U32.HI R17, RZ, 0x8, R52 ;  /* 0x00000008ff117819 */ /* 0x008fc80000011634 */
[----:B------:R-:W-:Y:S02]  /*62780*/  LOP3.LUT R17, R17, 0xffff, RZ, 0xc0, !PT ;  /* 0x0000ffff11117812 */ /* 0x000fe400078ec0ff */
[----:B0-----:R-:W-:-:S04]  /*62790*/  SHF.R.U32.HI R18, RZ, 0x8, R7 ;  /* 0x00000008ff127819 */ /* 0x001fc80000011607 */
[----:B------:R-:W-:Y:S02]  /*627a0*/  LOP3.LUT R18, R18, 0xffff, RZ, 0xc0, !PT ;  /* 0x0000ffff12127812 */ /* 0x000fe400078ec0ff */
[----:B------:R-:W-:Y:S02]  /*627b0*/  SHF.R.U32.HI R19, RZ, 0x8, R49 ;  /* 0x00000008ff137819 */ /* 0x000fe40000011631 */
[----:B------:R-:W-:Y:S02]  /*627c0*/  SHF.R.U32.HI R49, RZ, 0x8, R5 ;  /* 0x00000008ff317819 */ /* 0x000fe40000011605 */
[----:B------:R-:W-:Y:S02]  /*627d0*/  PRMT R5, R17, 0x3340, R18 ;  /* 0x0000334011057816 */ /* 0x000fe40000000012 */
[----:B-1----:R-:W-:-:S03]  /*627e0*/  SHF.R.U32.HI R16, RZ, 0x8, R6 ;  /* 0x00000008ff107819 */ /* 0x002fc60000011606 */
[----:B------:R0:W-:Y:S04]  /*627f0*/  STL [R1+0x68], R5 ;  /* 0x0000680501007387 */ /* 0x0001e80000100800 */
[----:B------:R-:W3:Y:S04]  /*62800*/  LDL.LU R7, [R1+0x188] ;  /* 0x0001880001077983 */ /* 0x000ee80000300800 */
[----:B------:R-:W3:Y:S04]  /*62810*/  LDL.LU R6, [R1+0x180] ;  /* 0x0001800001067983 */ /* 0x000ee80000300800 */
[----:B0-----:R-:W3:Y:S01]  /*62820*/  LDL.LU R5, [R1+0x18] ;  /* 0x0000180001057983 */ /* 0x001ee20000300800 */
[----:B------:R-:W-:-:S02]  /*62830*/  LOP3.LUT R16, R16, 0xffff, RZ, 0xc0, !PT ;  /* 0x0000ffff10107812 */ /* 0x000fc400078ec0ff */
[----:B------:R-:W-:Y:S02]  /*62840*/  LOP3.LUT R19, R19, 0xffff, RZ, 0xc0, !PT ;  /* 0x0000ffff13137812 */ /* 0x000fe400078ec0ff */
[----:B------:R-:W-:Y:S02]  /*62850*/  LOP3.LUT R49, R49, 0xffff, RZ, 0xc0, !PT ;  /* 0x0000ffff31317812 */ /* 0x000fe400078ec0ff */
[----:B------:R-:W-:Y:S02]  /*62860*/  PRMT R17, R16, 0x3340, R19 ;  /* 0x0000334010117816 */ /* 0x000fe40000000013 */
[----:B------:R-:W-:-:S03]  /*62870*/  PRMT R16, R49, 0x3340, R1 ;  /* 0x0000334031107816 */ /* 0x000fc60000000001 */
[----:B------:R-:W-:Y:S01]  /*62880*/  STL [R1+0x5c], R17 ;  /* 0x00005c1101007387 */ /* 0x000fe20000100800 */
[----:B--2---:R-:W-:-:S03]  /*62890*/  SHF.R.U32.HI R49, RZ, 0x8, R54 ;  /* 0x00000008ff317819 */ /* 0x004fc60000011636 */
[----:B------:R0:W-:Y:S01]  /*628a0*/  STL [R1+0x4], R16 ;  /* 0x0000041001007387 */ /* 0x0001e20000100800 */
[----:B----4-:R-:W-:-:S03]  /*628b0*/  SHF.R.U32.HI R18, RZ, 0x8, R53 ;  /* 0x00000008ff127819 */ /* 0x010fc60000011635 */
[----:B------:R-:W2:Y:S04]  /*628c0*/  LDL.LU R52, [R1+0x258] ;  /* 0x0002580001347983 */ /* 0x000ea80000300800 */
[----:B------:R-:W4:Y:S01]  /*628d0*/  LDL.LU R54, [R1+0x24c] ;  /* 0x00024c0001367983 */ /* 0x000f220000300800 */
[----:B------:R-:W-:-:S03]  /*628e0*/  SHF.R.U32.HI R19, RZ, 0x8, R4 ;  /* 0x00000008ff137819 */ /* 0x000fc60000011604 */
[----:B------:R-:W4:Y:S04]  /*628f0*/  LDL.LU R53, [R1+0x220] ;  /* 0x0002200001357983 */ /* 0x000f280000300800 */
[----:B------:R-:W4:Y:S01]  /*62900*/  LDL.LU R4, [R1+0x1c8] ;  /* 0x0001c80001047983 */ /* 0x000f220000300800 */
[----:B------:R-:W-:-:S03]  /*62910*/  SHF.R.U32.HI R50, RZ, 0x8, R3 ;  /* 0x00000008ff327819 */ /* 0x000fc60000011603 */
[----:B------:R-:W4:Y:S01]  /*62920*/  LDL.LU R3, [R1+0x19c] ;  /* 0x00019c0001037983 */ /* 0x000f220000300800 */
[----:B0-----:R-:W-:Y:S02]  /*62930*/  SHF.R.U32.HI R16, RZ, 0x8, R2 ;  /* 0x00000008ff107819 */ /* 0x001fe40000011602 */
[----:B------:R-:W-:Y:S01]  /*62940*/  LOP3.LUT R50, R50, 0xffff, RZ, 0xc0, !PT ;  /* 0x0000ffff32327812 */ /* 0x000fe200078ec0ff */
[----:B------:R-:W4:Y:S01]  /*62950*/  LDL.LU R2, [R1+0x1cc] ;  /* 0x0001cc0001027983 */ /* 0x000f220000300800 */
[----:B------:R-:W-:-:S03]  /*62960*/  SHF.R.U32.HI R17, RZ, 0x8, R0 ;  /* 0x00000008ff117819 */ /* 0x000fc60000011600 */
[----:B------:R-:W4:Y:S01]  /*62970*/  LDL.LU R0, [R1+0x1bc] ;  /* 0x0001bc0001007983 */ /* 0x000f220000300800 */
[----:B------:R-:W-:Y:S02]  /*62980*/  LOP3.LUT R16, R16, 0xffff, RZ, 0xc0, !PT ;  /* 0x0000ffff10107812 */ /* 0x000fe400078ec0ff */
[----:B------:R-:W-:Y:S02]  /*62990*/  LOP3.LUT R17, R17, 0xffff, RZ, 0xc0, !PT ;  /* 0x0000ffff11117812 */ /* 0x000fe400078ec0ff */
[----:B------:R-:W-:Y:S02]  /*629a0*/  LOP3.LUT R18, R18, 0xffff, RZ, 0xc0, !PT ;  /* 0x0000ffff12127812 */ /* 0x000fe400078ec0ff */
[----:B------:R-:W-:Y:S02]  /*629b0*/  LOP3.LUT R19, R19, 0xffff, RZ, 0xc0, !PT ;  /* 0x0000ffff13137812 */ /* 0x000fe400078ec0ff */
[----:B------:R-:W-:Y:S02]  /*629c0*/  PRMT R21, R50, 0x3340, R1 ;  /* 0x0000334032157816 */ /* 0x000fe40000000001 */
[----:B------:R-:W-:-:S02]  /*629d0*/  LOP3.LUT R49, R49, 0xffff, RZ, 0xc0, !PT ;  /* 0x0000ffff31317812 */ /* 0x000fc400078ec0ff */
[----:B------:R-:W-:Y:S02]  /*629e0*/  SHF.R.U32.HI R50, RZ, 0x8, R20 ;  /* 0x00000008ff327819 */ /* 0x000fe40000011614 */
[----:B------:R-:W-:Y:S02]  /*629f0*/  PRMT R17, R16, 0x3340, R17 ;  /* 0x0000334010117816 */ /* 0x000fe40000000011 */
[----:B------:R-:W-:Y:S02]  /*62a00*/  PRMT R16, R18, 0x3340, R19 ;  /* 0x0000334012107816 */ /* 0x000fe40000000013 */
[----:B------:R-:W-:Y:S02]  /*62a10*/  PRMT R49, R49, 0x3340, R1 ;  /* 0x0000334031317816 */ /* 0x000fe40000000001 */
[----:B------:R-:W-:Y:S02]  /*62a20*/  SHF.R.U32.HI R19, RZ, 0x8, R51 ;  /* 0x00000008ff137819 */ /* 0x000fe40000011633 */
[----:B------:R-:W-:Y:S01]  /*62a30*/  LOP3.LUT R50, R50, 0xffff, RZ, 0xc0, !PT ;  /* 0x0000ffff32327812 */ /* 0x000fe200078ec0ff */
[----:B------:R-:W-:Y:S01]  /*62a40*/  STL [R1+0x2a94], R49 ;  /* 0x002a943101007387 */ /* 0x000fe20000100800 */
[----:B------:R-:W-:-:S02]  /*62a50*/  LOP3.LUT R19, R19, 0xffff, RZ, 0xc0, !PT ;  /* 0x0000ffff13137812 */ /* 0x000fc400078ec0ff */
[----:B------:R-:W-:Y:S01]  /*62a60*/  PRMT R50, R50, 0x3340, R1 ;  /* 0x0000334032327816 */ /* 0x000fe20000000001 */
[----:B------:R0:W-:Y:S04]  /*62a70*/  STL [R1+0x10], R21 ;  /* 0x0000101501007387 */ /* 0x0001e80000100800 */
[----:B------:R-:W-:Y:S04]  /*62a80*/  STL [R1+0x50], R17 ;  /* 0x0000501101007387 */ /* 0x000fe80000100800 */
[----:B------:R3:W-:Y:S04]  /*62a90*/  STL [R1+0x4c], R16 ;  /* 0x00004c1001007387 */ /* 0x0007e80000100800 */
[----:B------:R-:W-:Y:S04]  /*62aa0*/  STL [R1+0x2a98], R50 ;  /* 0x002a983201007387 */ /* 0x000fe80000100800 */
[----:B0-----:R-:W4:Y:S04]  /*62ab0*/  LDL.LU R21, [R1+0x2dc] ;  /* 0x0002dc0001157983 */ /* 0x001f280000300800 */
[----:B------:R-:W4:Y:S01]  /*62ac0*/  LDL.LU R20, [R1+0x208] ;  /* 0x0002080001147983 */ /* 0x000f220000300800 */
[----:B---3--:R-:W-:-:S02]  /*62ad0*/  SHF.R.U32.HI R16, RZ, 0x8, R7 ;  /* 0x00000008ff107819 */ /* 0x008fc40000011607 */
[----:B------:R-:W-:Y:S02]  /*62ae0*/  SHF.R.U32.HI R18, RZ, 0x8, R5 ;  /* 0x00000008ff127819 */ /* 0x000fe40000011605 */
[----:B------:R-:W-:-:S05]  /*62af0*/  PRMT R5, R19, 0x3340, R1 ;  /* 0x0000334013057816 */ /* 0x000fca0000000001 */
[----:B------:R0:W-:Y:S04]  /*62b00*/  STL [R1+0xc], R5 ;  /* 0x00000c0501007387 */ /* 0x0001e80000100800 */
[----:B------:R-:W3:Y:S01]  /*62b10*/  LDL.LU R7, [R1+0x200] ;  /* 0x0002000001077983 */ /* 0x000ee20000300800 */
[----:B------:R-:W-:-:S03]  /*62b20*/  SHF.R.U32.HI R17, RZ, 0x8, R6 ;  /* 0x00000008ff117819 */ /* 0x000fc60000011606 */
[----:B------:R-:W3:Y:S04]  /*62b30*/  LDL.LU R6, [R1+0x218] ;  /* 0x0002180001067983 */ /* 0x000ee80000300800 */
[----:B0-----:R-:W3:Y:S01]  /*62b40*/  LDL.LU R5, [R1+0x20c] ;  /* 0x00020c0001057983 */ /* 0x001ee20000300800 */
[----:B------:R-:W-:Y:S02]  /*62b50*/  LOP3.LUT R16, R16, 0xffff, RZ, 0xc0, !PT ;  /* 0x0000ffff10107812 */ /* 0x000fe400078ec0ff */
[----:B------:R-:W-:Y:S02]  /*62b60*/  LOP3.LUT R17, R17, 0xffff, RZ, 0xc0, !PT ;  /* 0x0000ffff11117812 */ /* 0x000fe400078ec0ff */
[----:B------:R-:W-:Y:S02]  /*62b70*/  LOP3.LUT R18, R18, 0xffff, RZ, 0xc0, !PT ;  /* 0x0000ffff12127812 */ /* 0x000fe400078ec0ff */
[----:B------:R-:W-:-:S02]  /*62b80*/  PRMT R17, R16, 0x3340, R17 ;  /* 0x0000334010117816 */ /* 0x000fc40000000011 */
[----:B------:R-:W-:Y:S02]  /*62b90*/  PRMT R18, R18, 0x3340, R1 ;  /* 0x0000334012127816 */ /* 0x000fe40000000001 */
[----:B--2---:R-:W-:Y:S01]  /*62ba0*/  SHF.R.U32.HI R16, RZ, 0x8, R52 ;  /* 0x00000008ff107819 */ /* 0x004fe20000011634 */
[----:B------:R0:W-:Y:S01]  /*62bb0*/  STL [R1+0x3c], R17 ;  /* 0x00003c1101007387 */ /* 0x0001e20000100800 */
[----:B----4-:R-:W-:Y:S02]  /*62bc0*/  SHF.R.U32.HI R51, RZ, 0x8, R53 ;  /* 0x00000008ff337819 */ /* 0x010fe40000011635 */
[----:B------:R-:W-:Y:S01]  /*62bd0*/  SHF.R.U32.HI R52, RZ, 0x8, R4 ;  /* 0x00000008ff347819 */ /* 0x000fe20000011604 */
[----:B------:R1:W-:Y:S01]  /*62be0*/  STL [R1+0x8], R18 ;  /* 0x0000081201007387 */ /* 0x0003e20000100800 */
[----:B------:R-:W-:Y:S02]  /*62bf0*/  SHF.R.U32.HI R53, RZ, 0x8, R3 ;  /* 0x00000008ff357819 */ /* 0x000fe40000011603 */
[----:B------:R-:W-:-:S02]  /*62c00*/  LOP3.LUT R52, R52, 0xffff, RZ, 0xc0, !PT ;  /* 0x0000ffff34347812 */ /* 0x000fc400078ec0ff */
[----:B------:R-:W-:Y:S02]  /*62c10*/  LOP3.LUT R53, R53, 0xffff, RZ, 0xc0, !PT ;  /* 0x0000ffff35357812 */ /* 0x000fe400078ec0ff */
[----:B0-----:R-:W-:Y:S02]  /*62c20*/  SHF.R.U32.HI R17, RZ, 0x8, R54 ;  /* 0x00000008ff117819 */ /* 0x001fe40000011636 */
[----:B------:R-:W-:Y:S01]  /*62c30*/  SHF.R.U32.HI R19, RZ, 0x8, R0 ;  /* 0x00000008ff137819 */ /* 0x000fe20000011600 */
[----:B------:R-:W2:Y:S01]  /*62c40*/  LDL.LU R54, [R1+0x1f0] ;  /* 0x0001f00001367983 */ /* 0x000ea20000300800 */
[----:B-1----:R-:W-:Y:S02]  /*62c50*/  SHF.R.U32.HI R18, RZ, 0x8, R2 ;  /* 0x00000008ff127819 */ /* 0x002fe40000011602 */
[----:B------:R-:W-:Y:S01]  /*62c60*/  LOP3.LUT R19, R19, 0xffff, RZ, 0xc0, !PT ;  /* 0x0000ffff13137812 */ /* 0x000fe200078ec0ff */
[----:B------:R-:W4:Y:S01]  /*62c70*/  LDL.LU R4, [R1+0x1d8] ;  /* 0x0001d80001047983 */ /* 0x000f220000300800 */
[----:B------:R-:W-:-:S02]  /*62c80*/  LOP3.LUT R18, R18, 0xffff, RZ, 0xc0, !PT ;  /* 0x0000ffff12127812 */ /* 0x000fc400078ec0ff */
[----:B------:R-:W-:Y:S02]  /*62c90*/  LOP3.LUT R16, R16, 0xffff, RZ, 0xc0, !PT ;  /* 0x0000ffff10107812 */ /* 0x000fe400078ec0ff */
[----:B------:R-:W-:Y:S02]  /*62ca0*/  LOP3.LUT R17, R17, 0xffff, RZ, 0xc0, !PT ;  /* 0x0000ffff11117812 */ /* 0x000fe400078ec0ff */
[----:B------:R-:W-:Y:S02]  /*62cb0*/  PRMT R3, R52, 0x3340, R53 ;  /* 0x0000334034037816 */ /* 0x000fe40000000035 */
[----:B------:R-:W-:Y:S02]  /*62cc0*/  PRMT R2, R18, 0x3340, R19 ;  /* 0x0000334012027816 */ /* 0x000fe40000000013 */
[----:B------:R-:W-:Y:S01]  /*62cd0*/  PRMT R0, R16, 0x3340, R17 ;  /* 0x0000334010007816 */ /* 0x000fe20000000011 */
[----:B------:R0:W-:Y:S01]  /*62ce0*/  STL [R1+0x24], R3 ;  /* 0x0000240301007387 */ /* 0x0001e20000100800 */
[----:B------:R-:W-:-:S03]  /*62cf0*/  LOP3.LUT R51, R51, 0xffff, RZ, 0xc0, !PT ;  /* 0x0000ffff33337812 */ /* 0x000fc600078ec0ff */
[----:B0-----:R-:W4:Y:S04]  /*62d00*/  LDL.LU R3, [R1+0x1a8] ;  /* 0x0001a80001037983 */ /* 0x001f280000300800 */
[----:B------:R0:W-:Y:S04]  /*62d10*/  STL [R1+0x34], R2 ;  /* 0x0000340201007387 */ /* 0x0001e80000100800 */
[----:B0-----:R-:W4:Y:S04]  /*62d20*/  LDL.LU R2, [R1+0x39c] ;  /* 0x00039c0001027983 */ /* 0x001f280000300800 */
[----:B------:R0:W-:Y:S01]  /*62d30*/  STL [R1+0x28], R0 ;  /* 0x0000280001007387 */ /* 0x0001e20000100800 */
[----:B------:R-:W-:-:S03]  /*62d40*/  SHF.R.U32.HI R52, RZ, 0x8, R20 ;  /* 0x00000008ff347819 */ /* 0x000fc60000011614 */
[----:B0-----:R-:W4:Y:S01]  /*62d50*/  LDL.LU R0, [R1+0x194] ;  /* 0x0001940001007983 */ /* 0x001f220000300800 */
[----:B------:R-:W-:Y:S02]  /*62d60*/  LOP3.LUT R52, R52, 0xffff, RZ, 0xc0, !PT ;  /* 0x0000ffff34347812 */ /* 0x000fe400078ec0ff */
[--C-:B------:R-:W-:Y:S02]  /*62d70*/  PRMT R51, R51, 0x3340, R1.reuse ;  /* 0x0000334033337816 */ /* 0x100fe40000000001 */
[----:B------:R-:W-:-:S03]  /*62d80*/  PRMT R52, R52, 0x3340, R1 ;  /* 0x0000334034347816 */ /* 0x000fc60000000001 */
[----:B------:R-:W-:Y:S01]  /*62d90*/  STL [R1+0x2a88], R51 ;  /* 0x002a883301007387 */ /* 0x000fe20000100800 */
[----:B------:R-:W-:-:S03]  /*62da0*/  SHF.R.U32.HI R53, RZ, 0x8, R21 ;  /* 0x00000008ff357819 */ /* 0x000fc60000011615 */
[----:B------:R-:W-:Y:S04]  /*62db0*/  STL [R1+0x2a8c], R52 ;  /* 0x002a8c3401007387 */ /* 0x000fe80000100800 */
[----:B------:R-:W4:Y:S04]  /*62dc0*/  LDL.LU R56, [R1+0x428] ;  /* 0x0004280001387983 */ /* 0x000f280000300800 */
[----:B------:R-:W4:Y:S01]  /*62dd0*/  LDL.LU R21, [R1+0x204] ;  /* 0x0002040001157983 */ /* 0x000f220000300800 */
[----:B---3--:R-:W-:-:S04]  /*62de0*/  SHF.R.U32.HI R18, RZ, 0x8, R7 ;  /* 0x00000008ff127819 */ /* 0x008fc80000011607 */
[----:B------:R-:W-:Y:S02]  /*62df0*/  LOP3.LUT R18, R18, 0xffff, RZ, 0xc0, !PT ;  /* 0x0000ffff12127812 */ /* 0x000fe400078ec0ff */
[----:B------:R-:W-:Y:S02]  /*62e00*/  SHF.R.U32.HI R17, RZ, 0x8, R5 ;  /* 0x00000008ff117819 */ /* 0x000fe40000011605 */
[----:B------:R-:W-:-:S05]  /*62e10*/  PRMT R5, R18, 0x3340, R1 ;  /* 0x0000334012057816 */ /* 0x000fca0000000001 */
[----:B------:R0:W-:Y:S04]  /*62e20*/  STL [R1+0x14], R5 ;  /* 0x0000140501007387 */ /* 0x0001e80000100800 */
[----:B------:R-:W3:Y:S01]  /*62e30*/  LDL.LU R20, [R1+0x44] ;  /* 0x0000440001147983 */ /* 0x000ee20000300800 */
[----:B------:R-:W-:Y:S02]  /*62e40*/  SHF.R.U32.HI R16, RZ, 0x8, R6 ;  /* 0x00000008ff107819 */ /* 0x000fe40000011606 */
[----:B------:R-:W-:Y:S01]  /*62e50*/  LOP3.LUT R17, R17, 0xffff, RZ, 0xc0, !PT ;  /* 0x0000ffff11117812 */ /* 0x000fe200078ec0ff */
[----:B------:R-:W3:Y:S01]  /*62e60*/  LDL.LU R7, [R1+0x268] ;  /* 0x0002680001077983 */ /* 0x000ee20000300800 */
[----:B------:R-:W-:Y:S02]  /*62e70*/  LOP3.LUT R16, R16, 0xffff, RZ, 0xc0, !PT ;  /* 0x0000ffff10107812 */ /* 0x000fe400078ec0ff */
[----:B------:R-:W-:Y:S01]  /*62e80*/  LOP3.LUT R53, R53, 0xffff, RZ, 0xc0, !PT ;  /* 0x0000ffff35357812 */ /* 0x000fe200078ec0ff */
[----:B------:R-:W3:Y:S01]  /*62e90*/  LDL.LU R6, [R1+0x25c] ;  /* 0x00025c0001067983 */ /* 0x000ee20000300800 */
[----:B------:R-:W-:-:S02]  /*62ea0*/  PRMT R16, R16, 0x3340, R17 ;  /* 0x0000334010107816 */ /* 0x000fc40000000011 */
[----:B--2---:R-:W-:Y:S01]  /*62eb0*/  SHF.R.U32.HI R18, RZ, 0x8, R54 ;  /* 0x00000008ff127819 */ /* 0x004fe20000011636 */
[----:B0-----:R-:W2:Y:S01]  /*62ec0*/  LDL.LU R5, [R1+0x210] ;  /* 0x0002100001057983 */ /* 0x001ea20000300800 */
[----:B----4-:R-:W-:Y:S02]  /*62ed0*/  SHF.R.U32.HI R19, RZ, 0x8, R4 ;  /* 0x00000008ff137819 */ /* 0x010fe40000011604 */
[----:B------:R-:W-:Y:S02]  /*62ee0*/  LOP3.LUT R18, R18, 0xffff, RZ, 0xc0, !PT ;  /* 0x0000ffff12127812 */ /* 0x000fe400078ec0ff */
[----:B------:R-:W-:Y:S01]  /*62ef0*/  LOP3.LUT R19, R19, 0xffff, RZ, 0xc0, !PT ;  /* 0x0000ffff13137812 */ /* 0x000fe200078ec0ff */
[----:B------:R0:W-:Y:S01]  /*62f00*/  STL [R1+0x30], R16 ;  /* 0x0000301001007387 */ /* 0x0001e20000100800 */
[----:B------:R-:W-:-:S05]  /*62f10*/  PRMT R53, R53, 0x3340, R1 ;  /* 0x0000334035357816 */ /* 0x000fca0000000001 */
[----:B------:R-:W-:Y:S04]  /*62f20*/  STL [R1+0x2a84], R53 ;  /* 0x002a843501007387 */ /* 0x000fe80000100800 */
[----:B------:R-:W4:Y:S01]  /*62f30*/  LDL.LU R4, [R1+0x3b0] ;  /* 0x0003b00001047983 */ /* 0x000f220000300800 */
[----:B------:R-:W-:-:S03]  /*62f40*/  SHF.R.U32.HI R54, RZ, 0x8, R3 ;  /* 0x00000008ff367819 */ /* 0x000fc60000011603 */
[----:B------:R-:W4:Y:S01]  /*62f50*/  LDL.LU R3, [R1+0x3ac] ;  /* 0x0003ac0001037983 */ /* 0x000f220000300800 */
[----:B------:R-:W-:Y:S02]  /*62f60*/  LOP3.LUT R54, R54, 0xffff, RZ, 0xc0, !PT ;  /* 0x0000ffff36367812 */ /* 0x000fe400078ec0ff */
[----:B------:R-:W-:-:S04]  /*62f70*/  SHF.R.U32.HI R17, RZ, 0x8, R2 ;  /* 0x00000008ff117819 */ /* 0x000fc80000011602 */
[----:B------:R-:W-:Y:S02]  /*62f80*/  LOP3.LUT R17, R17, 0xffff, RZ, 0xc0, !PT ;  /* 0x0000ffff11117812 */ /* 0x000fe400078ec0ff */
[----:B0-----:R-:W-:Y:S02]  /*62f90*/  SHF.R.U32.HI R16, RZ, 0x8, R0 ;  /* 0x00000008ff107819 */ /* 0x001fe40000011600 */
[----:B------:R-:W-:Y:S02]  /*62fa0*/  PRMT R0, R18, 0x3340, R19 ;  /* 0x0000334012007816 */ /* 0x000fe40000000013 */
[----:B------:R-:W-:-:S03]  /*62fb0*/  LOP3.LUT R16, R16, 0xffff, RZ, 0xc0, !PT ;  /* 0x0000ffff10107812 */ /* 0x000fc600078ec0ff */
[----:B------:R0:W-:Y:S01]  /*62fc0*/  STL [R1+0x2c], R0 ;  /* 0x00002c0001007387 */ /* 0x0001e20000100800 */
[----:B------:R-:W-:-:S03]  /*62fd0*/  PRMT R54, R54, 0x3340, R1 ;  /* 0x0000334036367816 */ /* 0x000fc60000000001 */
[----:B------:R-:W4:Y:S01]  /*62fe0*/  LDL.LU R2, [R1+0x390] ;  /* 0x0003900001027983 */ /* 0x000f220000300800 */
[--C-:B------:R-:W-:Y:S02]  /*62ff0*/  PRMT R55, R17, 0x3340, R1.reuse ;  /* 0x0000334011377816 */ /* 0x100fe40000000001 */
[----:B------:R-:W-:Y:S01]  /*63000*/  PRMT R16, R16, 0x3340, R1 ;  /* 0x0000334010107816 */ /* 0x000fe20000000001 */
[----:B0-----:R-:W4:Y:S04]  /*63010*/  LDL.LU R0, [R1+0x388] ;  /* 0x0003880001007983 */ /* 0x001f280000300800 */
[----:B------:R-:W-:Y:S01]  /*63020*/  STL [R1+0x2a80], R54 ;  /* 0x002a803601007387 */ /* 0x000fe20000100800 */
[----:B------:R-:W-:-:S03]  /*63030*/  SHF.R.U32.HI R17, RZ, 0x8, R21 ;  /* 0x00000008ff117819 */ /* 0x000fc60000011615 */
[----:B------:R-:W-:Y:S04]  /*63040*/  STL [R1+0x2a90], R55 ;  /* 0x002a903701007387 */ /* 0x000fe80000100800 */
[----:B------:R3:W-:Y:S02]  /*63050*/  STL [R1+0x18], R16 ;  /* 0x0000181001007387 */ /* 0x0007e40000100800 */
[----:B---3--:R-:W-:Y:S02]  /*63060*/  SHF.R.U32.HI R16, RZ, 0x8, R20 ;  /* 0x00000008ff107819 */ /* 0x008fe40000011614 */
[----:B------:R-:W3:Y:S04]  /*63070*/  LDL.LU R20, [R1+0x480] ;  /* 0x0004800001147983 */ /* 0x000ee80000300800 */
[----:B------:R-:W3:Y:S04]  /*63080*/  LDL.LU R21, [R1+0x49c] ;  /* 0x00049c0001157983 */ /* 0x000ee80000300800 */
[----:B------:R-:W3:Y:S01]  /*63090*/  LDL.LU R60, [R1+0x4ac] ;  /* 0x0004ac00013c7983 */ /* 0x000ee20000300800 */
[----:B------:R-:W-:-:S02]  /*630a0*/  SHF.R.U32.HI R19, RZ, 0x8, R7 ;  /* 0x00000008ff137819 */ /* 0x000fc40000011607 */
[----:B------:R-:W-:Y:S02]  /*630b0*/  SHF.R.U32.HI R18, RZ, 0x8, R6 ;  /* 0x00000008ff127819 */ /* 0x000fe40000011606 */
[----:B------:R-:W-:Y:S02]  /*630c0*/  LOP3.LUT R17, R17, 0xffff, RZ, 0xc0, !PT ;  /* 0x0000ffff11117812 */ /* 0x000fe400078ec0ff */
[----:B------:R-:W-:Y:S02]  /*630d0*/  LOP3.LUT R16, R16, 0xffff, RZ, 0xc0, !PT ;  /* 0x0000ffff10107812 */ /* 0x000fe400078ec0ff */
[----:B------:R-:W-:Y:S02]  /*630e0*/  LOP3.LUT R19, R19, 0xffff, RZ, 0xc0, !PT ;  /* 0x0000ffff13137812 */ /* 0x000fe400078ec0ff */
[----:B------:R-:W-:Y:S02]  /*630f0*/  LOP3.LUT R18, R18, 0xffff, RZ, 0xc0, !PT ;  /* 0x0000ffff12127812 */ /* 0x000fe400078ec0ff */
[----:B------:R-:W-:-:S02]  /*63100*/  SHF.R.U32.HI R37, RZ, 0x8, R58 ;  /* 0x00000008ff257819 */ /* 0x000fc4000001163a */
[----:B------:R-:W-:Y:S02]  /*63110*/  PRMT R6, R17, 0x3340, R16 ;  /* 0x0000334011067816 */ /* 0x000fe40000000010 */
[----:B--2---:R-:W-:Y:S02]  /*63120*/  SHF.R.U32.HI R58, RZ, 0x8, R5 ;  /* 0x00000008ff3a7819 */ /* 0x004fe40000011605 */
[----:B------:R-:W-:Y:S01]  /*63130*/  PRMT R5, R19, 0x3340, R18 ;  /* 0x0000334013057816 */ /* 0x000fe20000000012 */
[----:B------:R0:W-:Y:S01]  /*63140*/  STL [R1+0x20], R6 ;  /* 0x0000200601007387 */ /* 0x0001e20000100800 */
[----:B----4-:R-:W-:-:S03]  /*63150*/  LOP3.LUT R7, R4, 0xffff, RZ, 0xc0, !PT ;  /* 0x0000ffff04077812 */ /* 0x010fc600078ec0ff */
[----:B------:R-:W2:Y:S04]  /*63160*/  LDL.LU R19, [R1+0x2f4] ;  /* 0x0002f40001137983 */ /* 0x000ea80000300800 */
[----:B------:R1:W-:Y:S01]  /*63170*/  STL [R1+0x1c], R5 ;  /* 0x00001c0501007387 */ /* 0x0003e20000100800 */
[----:B0-----:R-:W-:-:S03]  /*63180*/  LOP3.LUT R6, R3, 0xffff, RZ, 0xc0, !PT ;  /* 0x0000ffff03067812 */ /* 0x001fc600078ec0ff */
[----:B------:R0:W-:Y:S04]  /*63190*/  STL [R1+0x40], R7 ;  /* 0x0000400701007387 */ /* 0x0001e80000100800 */
[----:B------:R4:W-:Y:S04]  /*631a0*/  STL [R1+0x44], R6 ;  /* 0x0000440601007387 */ /* 0x0009e80000100800 */
[----:B------:R-:W4:Y:S01]  /*631b0*/  LDL.LU R3, [R1] ;  /* 0x0000000001037983 */ /* 0x000f220000300800 */
[----:B------:R-:W-:Y:S02]  /*631c0*/  SHF.R.U32.HI R39, RZ, 0x8, R59 ;  /* 0x00000008ff277819 */ /* 0x000fe4000001163b */
[----:B-1----:R-:W-:-:S02]  /*631d0*/  LOP3.LUT R5, R2, 0xffff, RZ, 0xc0, !PT ;  /* 0x0000ffff02057812 */ /* 0x002fc400078ec0ff */
[----:B------:R-:W-:-:S03]  /*631e0*/  LOP3.LUT R4, R0, 0xffff, RZ, 0xc0, !PT ;  /* 0x0000ffff00047812 */ /* 0x000fc600078ec0ff */
[----:B------:R1:W-:Y:S04]  /*631f0*/  STL [R1+0x60], R5 ;  /* 0x0000600501007387 */ /* 0x0003e80000100800 */
[----:B------:R-:W4:Y:S04]  /*63200*/  LDL.LU R2, [R1+0x138] ;  /* 0x0001380001027983 */ /* 0x000f280000300800 */
[----:B------:R-:W4:Y:S04]  /*63210*/  LDL.LU R0, [R1+0x38] ;  /* 0x0000380001007983 */ /* 0x000f280000300800 */
[----:B------:R1:W-:Y:S04]  /*63220*/  STL [R1+0x64], R4 ;  /* 0x0000640401007387 */ /* 0x0003e80000100800 */
[----:B------:R-:W4:Y:S04]  /*63230*/  LDL.LU R50, [R1+0x124] ;  /* 0x0001240001327983 */ /* 0x000f280000300800 */
[----:B------:R-:W4:Y:S04]  /*63240*/  LDL.LU R49, [R1+0x11c] ;  /* 0x00011c0001317983 */ /* 0x000f280000300800 */
[----:B------:R-:W4:Y:S04]  /*63250*/  LDL.LU R55, [R1+0xf8] ;  /* 0x0000f80001377983 */ /* 0x000f280000300800 */
[----:B------:R-:W4:Y:S04]  /*63260*/  LDL.LU R54, [R1+0xfc] ;  /* 0x0000fc0001367983 */ /* 0x000f280000300800 */
[----:B------:R-:W4:Y:S04]  /*63270*/  LDL.LU R53, [R1+0xf0] ;  /* 0x0000f00001357983 */ /* 0x000f280000300800 */
[----:B------:R-:W4:Y:S01]  /*63280*/  LDL.LU R52, [R1+0xf4] ;  /* 0x0000f40001347983 */ /* 0x000f220000300800 */
[----:B---3--:R-:W-:-:S03]  /*63290*/  SHF.R.U32.HI R17, RZ, 0x8, R20 ;  /* 0x00000008ff117819 */ /* 0x008fc60000011614 */
[----:B------:R-:W3:Y:S01]  /*632a0*/  LDL.LU R20, [R1+0xd8] ;  /* 0x0000d80001147983 */ /* 0x000ee20000300800 */
[----:B------:R-:W-:-:S03]  /*632b0*/  SHF.R.U32.HI R18, RZ, 0x8, R21 ;  /* 0x00000008ff127819 */ /* 0x000fc60000011615 */
[----:B------:R-:W3:Y:S01]  /*632c0*/  LDL.LU R21, [R1+0xec] ;  /* 0x0000ec0001157983 */ /* 0x000ee20000300800 */
[----:B------:R-:W-:-:S03]  /*632d0*/  SHF.R.U32.HI R16, RZ, 0x8, R60 ;  /* 0x00000008ff107819 */ /* 0x000fc6000001163c */
[----:B------:R-:W3:Y:S01]  /*632e0*/  LDL.LU R51, [R1+0xc8] ;  /* 0x0000c80001337983 */ /* 0x000ee20000300800 */
[----:B------:R-:W-:Y:S02]  /*632f0*/  LOP3.LUT R59, R17, 0xffff, RZ, 0xc0, !PT ;  /* 0x0000ffff113b7812 */ /* 0x000fe400078ec0ff */
[----:B------:R-:W-:Y:S01]  /*63300*/  LOP3.LUT R60, R18, 0xffff, RZ, 0xc0, !PT ;  /* 0x0000ffff123c7812 */ /* 0x000fe200078ec0ff */
[----:B------:R-:W3:Y:S01]  /*63310*/  LDL.LU R17, [R1+0x2f8] ;  /* 0x0002f80001117983 */ /* 0x000ee20000300800 */
[----:B------:R-:W-:-:S03]  /*63320*/  LOP3.LUT R61, R16, 0xffff, RZ, 0xc0, !PT ;  /* 0x0000ffff103d7812 */ /* 0x000fc600078ec0ff */
[----:B------:R-:W3:Y:S04]  /*63330*/  LDL.LU R18, [R1+0x2d8] ;  /* 0x0002d80001127983 */ /* 0x000ee80000300800 */
[----:B------:R-:W3:Y:S01]  /*63340*/  LDL.LU R16, [R1+0x2f0] ;  /* 0x0002f00001107983 */ /* 0x000ee20000300800 */
[----:B------:R-:W0:Y:S01]  /*63350*/  S2R R57, SR_TID.X ;  /* 0x0000000000397919 */ /* 0x000e220000002100 */
[----:B------:R-:W-:Y:S01]  /*63360*/  ULEA UR4, UR5, UR4, 0x18 ;  /* 0x0000000405047291 */ /* 0x000fe2000f8ec03f */
[----:B--2---:R-:W-:Y:S02]  /*63370*/  PRMT R19, R19, 0x4210, R4 ;  /* 0x0000421013137816 */ /* 0x004fe40000000004 */
[----:B------:R-:W-:Y:S01]  /*63380*/  ULDC UR5, c[0x0][0x248] ;  /* 0x0000920000057ab9 */ /* 0x000fe20000000800 */
[----:B0-----:R-:W-:-:S04]  /*63390*/  LOP3.LUT R57, R57, 0x1f, RZ, 0xc0, !PT ;  /* 0x0000001f39397812 */ /* 0x001fc800078ec0ff */
[----:B------:R-:W-:Y:S01]  /*633a0*/  LEA R57, R57, UR4, 0x4 ;  /* 0x0000000439397c11 */ /* 0x000fe2000f8e20ff */
[----:B------:R-:W-:Y:S01]  /*633b0*/  ULDC UR4, c[0x0][0x244] ;  /* 0x0000910000047ab9 */ /* 0x000fe20000000800 */
[----:B----4-:R-:W-:Y:S02]  /*633c0*/  PRMT R2, R2, 0x5410, R3 ;  /* 0x0000541002027816 */ /* 0x010fe40000000003 */
[----:B------:R-:W-:Y:S02]  /*633d0*/  PRMT R50, R50, 0x5410, R0 ;  /* 0x0000541032327816 */ /* 0x000fe40000000000 */
[----:B---3--:R-:W-:Y:S02]  /*633e0*/  PRMT R17, R17, 0x4210, R6 ;  /* 0x0000421011117816 */ /* 0x008fe40000000006 */
[----:B------:R-:W-:Y:S02]  /*633f0*/  PRMT R18, R18, 0x4210, R5 ;  /* 0x0000421012127816 */ /* 0x000fe40000000005 */
[----:B------:R-:W-:-:S02]  /*63400*/  PRMT R16, R16, 0x4210, R7 ;  /* 0x0000421010107816 */ /* 0x000fc40000000007 */
[----:B------:R-:W2:Y:S04]  /*63410*/  LDL.LU R7, [R1+0x2abc] ;  /* 0x002abc0001077983 */ /* 0x000ea80000300800 */
[----:B------:R-:W3:Y:S04]  /*63420*/  LDL.LU R6, [R1+0x2ab8] ;  /* 0x002ab80001067983 */ /* 0x000ee80000300800 */
[----:B-1----:R-:W4:Y:S04]  /*63430*/  LDL.LU R5, [R1+0x2ab4] ;  /* 0x002ab40001057983 */ /* 0x002f280000300800 */
[----:B------:R-:W2:Y:S04]  /*63440*/  LDL.LU R4, [R1+0x2ab0] ;  /* 0x002ab00001047983 */ /* 0x000ea80000300800 */
[----:B------:R0:W-:Y:S04]  /*63450*/  STSM.16.M88.4 [R57], R16 ;  /* 0x0000001039007844 */ /* 0x0001e80000000200 */
[----:B0-----:R-:W3:Y:S04]  /*63460*/  LDL.LU R16, [R1+0x118] ;  /* 0x0001180001107983 */ /* 0x001ee80000300800 */
[----:B------:R-:W4:Y:S04]  /*63470*/  LDL.LU R17, [R1+0x108] ;  /* 0x0001080001117983 */ /* 0x000f280000300800 */
[----:B------:R-:W2:Y:S04]  /*63480*/  LDL.LU R18, [R1+0x10c] ;  /* 0x00010c0001127983 */ /* 0x000ea80000300800 */
[----:B------:R-:W2:Y:S04]  /*63490*/  LDL.LU R19, [R1+0x100] ;  /* 0x0001000001137983 */ /* 0x000ea80000300800 */
[----:B------:R-:W4:Y:S04]  /*634a0*/  LDL.LU R3, [R1+0x2aac] ;  /* 0x002aac0001037983 */ /* 0x000f280000300800 */
[----:B------:R0:W-:Y:S04]  /*634b0*/  STL [R1+0x1ac], R2 ;  /* 0x0001ac0201007387 */ /* 0x0001e80000100800 */
[----:B0-----:R-:W3:Y:S04]  /*634c0*/  LDL.LU R2, [R1+0x2aa8] ;  /* 0x002aa80001027983 */ /* 0x001ee80000300800 */
[----:B------:R-:W2:Y:S01]  /*634d0*/  LDL.LU R0, [R1+0x2aa4] ;  /* 0x002aa40001007983 */ /* 0x000ea20000300800 */
[----:B------:R-:W-:-:S03]  /*634e0*/  LOP3.LUT R8, R8, 0xffff, RZ, 0xc0, !PT ;  /* 0x0000ffff08087812 */ /* 0x000fc600078ec0ff */
[----:B------:R0:W-:Y:S01]  /*634f0*/  STL [R1+0x1b0], R50 ;  /* 0x0001b03201007387 */ /* 0x0001e20000100800 */
[----:B------:R-:W-:-:S03]  /*63500*/  PRMT R8, R8, 0x3340, R1 ;  /* 0x0000334008087816 */ /* 0x000fc60000000001 */
[----:B0-----:R-:W4:Y:S01]  /*63510*/  LDL.LU R50, [R1+0xdc] ;  /* 0x0000dc0001327983 */ /* 0x001f220000300800 */
[----:B------:R-:W-:-:S04]  /*63520*/  LOP3.LUT R9, R9, 0xffff, RZ, 0xc0, !PT ;  /* 0x0000ffff09097812 */ /* 0x000fc800078ec0ff */
[----:B------:R-:W-:Y:S02]  /*63530*/  PRMT R9, R9, 0x3340, R1 ;  /* 0x0000334009097816 */ /* 0x000fe40000000001 */
[----:B------:R-:W-:Y:S02]  /*63540*/  LOP3.LUT R13, R13, 0xffff, RZ, 0xc0, !PT ;  /* 0x0000ffff0d0d7812 */ /* 0x000fe400078ec0ff */
[----:B------:R-:W-:Y:S02]  /*63550*/  LOP3.LUT R14, R14, 0xffff, RZ, 0xc0, !PT ;  /* 0x0000ffff0e0e7812 */ /* 0x000fe400078ec0ff */
[----:B------:R-:W-:Y:S02]  /*63560*/  LOP3.LUT R15, R15, 0xffff, RZ, 0xc0, !PT ;  /* 0x0000ffff0f0f7812 */ /* 0x000fe400078ec0ff */
[----:B------:R-:W-:Y:S02]  /*63570*/  LOP3.LUT R38, R38, 0xffff, RZ, 0xc0, !PT ;  /* 0x0000ffff26267812 */ /* 0x000fe400078ec0ff */
[----:B------:R-:W-:-:S02]  /*63580*/  LOP3.LUT R39, R39, 0xffff, RZ, 0xc0, !PT ;  /* 0x0000ffff27277812 */ /* 0x000fc400078ec0ff */
[----:B------:R-:W-:Y:S02]  /*63590*/  LOP3.LUT R36, R36, 0xffff, RZ, 0xc0, !PT ;  /* 0x0000ffff24247812 */ /* 0x000fe400078ec0ff */
        /* <DEDUP_REMOVED lines=16> */
[----:B------:R-:W-:-:S02]  /*636a0*/  SHF.R.U32.HI R48, RZ, 0x8, R48 ;  /* 0x00000008ff307819 */ /* 0x000fc40000011630 */
[----:B------:R-:W-:Y:S02]  /*636b0*/  LOP3.LUT R33, R33, 0xffff, RZ, 0xc0, !PT ;  /* 0x0000ffff21217812 */ /* 0x000fe400078ec0ff */
[----:B------:R-:W-:Y:S02]  /*636c0*/  LOP3.LUT R32, R32, 0xffff, RZ, 0xc0, !PT ;  /* 0x0000ffff20207812 */ /* 0x000fe400078ec0ff */
[----:B------:R-:W-:Y:S02]  /*636d0*/  LOP3.LUT R31, R31, 0xffff, RZ, 0xc0, !PT ;  /* 0x0000ffff1f1f7812 */ /* 0x000fe400078ec0ff */
[----:B------:R-:W-:Y:S02]  /*636e0*/  SHF.R.U32.HI R56, RZ, 0x8, R56 ;  /* 0x00000008ff387819 */ /* 0x000fe40000011638 */
[--C-:B------:R-:W-:Y:S02]  /*636f0*/  PRMT R60, R60, 0x3340, R1.reuse ;  /* 0x000033403c3c7816 */ /* 0x100fe40000000001 */
[----:B------:R-:W-:-:S02]  /*63700*/  PRMT R61, R61, 0x3340, R1 ;  /* 0x000033403d3d7816 */ /* 0x000fc40000000001 */
[----:B------:R-:W-:Y:S02]  /*63710*/  PRMT R59, R59, 0x3340, R1 ;  /* 0x000033403b3b7816 */ /* 0x000fe40000000001 */
[----:B------:R-:W-:Y:S01]  /*63720*/  LOP3.LUT R58, R58, 0xffff, RZ, 0xc0, !PT ;  /* 0x0000ffff3a3a7812 */ /* 0x000fe200078ec0ff */
[----:B------:R-:W-:Y:S01]  /*63730*/  NOP ;  /* 0x0000000000007918 */ /* 0x000fe20000000000 */
[----:B---3--:R-:W-:Y:S02]  /*63740*/  PRMT R16, R16, 0x5410, R2 ;  /* 0x0000541010107816 */ /* 0x008fe40000000002 */
[----:B--2---:R-:W-:Y:S02]  /*63750*/  PRMT R0, R49, 0x5410, R0 ;  /* 0x0000541031007816 */ /* 0x004fe40000000000 */
[----:B------:R-:W2:Y:S01]  /*63760*/  LDL.LU R49, [R1+0xc4] ;  /* 0x0000c40001317983 */ /* 0x000ea20000300800 */
[----:B----4-:R-:W-:-:S03]  /*63770*/  PRMT R2, R17, 0x5410, R3 ;  /* 0x0000541011027816 */ /* 0x010fc60000000003 */
[----:B------:R0:W-:Y:S01]  /*63780*/  STL [R1+0x1a8], R0 ;  /* 0x0001a80001007387 */ /* 0x0001e20000100800 */
[----:B------:R-:W-:-:S03]  /*63790*/  PRMT R3, R19, 0x5410, R5 ;  /* 0x0000541013037816 */ /* 0x000fc60000000005 */
[----:B------:R-:W-:Y:S01]  /*637a0*/  STL [R1+0x1a4], R16 ;  /* 0x0001a41001007387 */ /* 0x000fe20000100800 */
[----:B0-----:R-:W-:-:S03]  /*637b0*/  PRMT R0, R18, 0x5410, R4 ;  /* 0x0000541012007816 */ /* 0x001fc60000000004 */
[----:B------:R0:W-:Y:S04]  /*637c0*/  STL [R1+0x1a0], R2 ;  /* 0x0001a00201007387 */ /* 0x0001e80000100800 */
[----:B------:R1:W-:Y:S04]  /*637d0*/  STL [R1+0x19c], R0 ;  /* 0x00019c0001007387 */ /* 0x0003e80000100800 */
[----:B------:R3:W-:Y:S01]  /*637e0*/  STL [R1+0x190], R3 ;  /* 0x0001900301007387 */ /* 0x0007e20000100800 */
[----:B0-----:R-:W-:Y:S02]  /*637f0*/  PRMT R2, R55, 0x5410, R6 ;  /* 0x0000541037027816 */ /* 0x001fe40000000006 */
[----:B-1----:R-:W-:-:S03]  /*63800*/  PRMT R0, R54, 0x5410, R7 ;  /* 0x0000541036007816 */ /* 0x002fc60000000007 */
[----:B------:R-:W-:Y:S01]  /*63810*/  STL [R1+0x198], R2 ;  /* 0x0001980201007387 */ /* 0x000fe20000100800 */
[----:B---3--:R-:W-:-:S03]  /*63820*/  PRMT R3, R53, 0x5410, R8 ;  /* 0x0000541035037816 */ /* 0x008fc60000000008 */
[----:B------:R0:W-:Y:S04]  /*63830*/  STL [R1+0x194], R0 ;  /* 0x0001940001007387 */ /* 0x0001e80000100800 */
[----:B------:R-:W-:Y:S01]  /*63840*/  STL [R1+0x184], R3 ;  /* 0x0001840301007387 */ /* 0x000fe20000100800 */
[----:B0-----:R-:W-:-:S03]  /*63850*/  PRMT R0, R20, 0x5410, R10 ;  /* 0x0000541014007816 */ /* 0x001fc6000000000a */
[----:B------:R-:W3:Y:S01]  /*63860*/  LDL.LU R20, [R1+0xcc] ;  /* 0x0000cc0001147983 */ /* 0x000ee20000300800 */
[----:B------:R-:W-:-:S05]  /*63870*/  PRMT R2, R52, 0x5410, R9 ;  /* 0x0000541034027816 */ /* 0x000fca0000000009 */
[----:B------:R0:W-:Y:S04]  /*63880*/  STL [R1+0x18c], R2 ;  /* 0x00018c0201007387 */ /* 0x0001e80000100800 */
[----:B------:R1:W-:Y:S01]  /*63890*/  STL [R1+0x188], R0 ;  /* 0x0001880001007387 */ /* 0x0003e20000100800 */
[----:B0-----:R-:W-:-:S03]  /*638a0*/  PRMT R2, R21, 0x5410, R11 ;  /* 0x0000541015027816 */ /* 0x001fc6000000000b */
[----:B------:R-:W4:Y:S01]  /*638b0*/  LDL.LU R21, [R1+0xb0] ;  /* 0x0000b00001157983 */ /* 0x000f220000300800 */
[----:B-1----:R-:W-:-:S03]  /*638c0*/  PRMT R0, R51, 0x5410, R12 ;  /* 0x0000541033007816 */ /* 0x002fc6000000000c */
[----:B------:R0:W-:Y:S04]  /*638d0*/  STL [R1+0x180], R2 ;  /* 0x0001800201007387 */ /* 0x0001e80000100800 */
[----:B------:R-:W4:Y:S04]  /*638e0*/  LDL.LU R19, [R1+0x7c] ;  /* 0x00007c0001137983 */ /* 0x000f280000300800 */
[----:B------:R-:W4:Y:S04]  /*638f0*/  LDL.LU R12, [R1+0xac] ;  /* 0x0000ac00010c7983 */ /* 0x000f280000300800 */
[----:B------:R1:W-:Y:S04]  /*63900*/  STL [R1+0xd8], R0 ;  /* 0x0000d80001007387 */ /* 0x0003e80000100800 */
[----:B------:R-:W4:Y:S04]  /*63910*/  LDL.LU R11, [R1+0xb8] ;  /* 0x0000b800010b7983 */ /* 0x000f280000300800 */
[----:B------:R-:W4:Y:S01]  /*63920*/  LDL.LU R10, [R1+0x54] ;  /* 0x00005400010a7983 */ /* 0x000f220000300800 */
[----:B------:R-:W-:-:S03]  /*63930*/  PRMT R13, R13, 0x3340, R1 ;  /* 0x000033400d0d7816 */ /* 0x000fc60000000001 */
[----:B------:R-:W4:Y:S04]  /*63940*/  LDL.LU R9, [R1+0x48] ;  /* 0x0000480001097983 */ /* 0x000f280000300800 */
[----:B------:R-:W4:Y:S04]  /*63950*/  LDL.LU R8, [R1+0x58] ;  /* 0x0000580001087983 */ /* 0x000f280000300800 */
[----:B------:R-:W4:Y:S01]  /*63960*/  LDL.LU R7, [R1+0x84] ;  /* 0x0000840001077983 */ /* 0x000f220000300800 */
[----:B------:R-:W-:-:S03]  /*63970*/  PRMT R14, R14, 0x3340, R1 ;  /* 0x000033400e0e7816 */ /* 0x000fc60000000001 */
[----:B------:R-:W4:Y:S01]  /*63980*/  LDL.LU R6, [R1+0xb4] ;  /* 0x0000b40001067983 */ /* 0x000f220000300800 */
[----:B------:R-:W-:-:S03]  /*63990*/  PRMT R18, R50, 0x5410, R13 ;  /* 0x0000541032127816 */ /* 0x000fc6000000000d */
[----:B------:R-:W4:Y:S04]  /*639a0*/  LDL.LU R5, [R1+0xe0] ;  /* 0x0000e00001057983 */ /* 0x000f280000300800 */
[----:B------:R-:W4:Y:S04]  /*639b0*/  LDL.LU R4, [R1+0xe8] ;  /* 0x0000e80001047983 */ /* 0x000f280000300800 */
[----:B------:R-:W4:Y:S04]  /*639c0*/  LDL.LU R3, [R1+0xd4] ;  /* 0x0000d40001037983 */ /* 0x000f280000300800 */
[----:B0-----:R-:W4:Y:S04]  /*639d0*/  LDL.LU R2, [R1+0xe4] ;  /* 0x0000e40001027983 */ /* 0x001f280000300800 */
[----:B-1----:R-:W4:Y:S04]  /*639e0*/  LDL.LU R0, [R1+0xbc] ;  /* 0x0000bc0001007983 */ /* 0x002f280000300800 */
[----:B------:R-:W4:Y:S04]  /*639f0*/  LDL.LU R16, [R1+0xc0] ;  /* 0x0000c00001107983 */ /* 0x000f280000300800 */
[----:B------:R-:W4:Y:S04]  /*63a00*/  LDL.LU R17, [R1+0xa4] ;  /* 0x0000a40001117983 */ /* 0x000f280000300800 */
[----:B------:R-:W4:Y:S04]  /*63a10*/  LDL.LU R13, [R1+0x80] ;  /* 0x00008000010d7983 */ /* 0x000f280000300800 */
[----:B------:R0:W-:Y:S01]  /*63a20*/  STL [R1+0xdc], R18 ;  /* 0x0000dc1201007387 */ /* 0x0001e20000100800 */
[----:B------:R-:W-:-:S02]  /*63a30*/  PRMT R15, R15, 0x3340, R1 ;  /* 0x000033400f0f7816 */ /* 0x000fc40000000001 */
[----:B--2---:R-:W-:Y:S02]  /*63a40*/  PRMT R49, R49, 0x5410, R14 ;  /* 0x0000541031317816 */ /* 0x004fe4000000000e */
[----:B------:R-:W2:Y:S04]  /*63a50*/  LDL.LU R14, [R1+0x78] ;  /* 0x00007800010e7983 */ /* 0x000ea80000300800 */
[----:B0-----:R-:W2:Y:S04]  /*63a60*/  LDL.LU R18, [R1+0x9c] ;  /* 0x00009c0001127983 */ /* 0x001ea80000300800 */
[----:B------:R0:W-:Y:S04]  /*63a70*/  STL [R1+0xc4], R49 ;  /* 0x0000c43101007387 */ /* 0x0001e80000100800 */
[----:B------:R-:W2:Y:S04]  /*63a80*/  LDL.LU R55, [R1+0xa8] ;  /* 0x0000a80001377983 */ /* 0x000ea80000300800 */
[----:B------:R-:W2:Y:S04]  /*63a90*/  LDL.LU R54, [R1+0x98] ;  /* 0x0000980001367983 */ /* 0x000ea80000300800 */
[----:B------:R-:W2:Y:S04]  /*63aa0*/  LDL.LU R53, [R1+0xa0] ;  /* 0x0000a00001357983 */ /* 0x000ea80000300800 */
[----:B------:R-:W2:Y:S04]  /*63ab0*/  LDL.LU R52, [R1+0x90] ;  /* 0x0000900001347983 */ /* 0x000ea80000300800 */
[----:B------:R-:W2:Y:S04]  /*63ac0*/  LDL.LU R51, [R1+0x74] ;  /* 0x0000740001337983 */ /* 0x000ea80000300800 */
[----:B------:R-:W2:Y:S04]  /*63ad0*/  LDL.LU R50, [R1+0x8c] ;  /* 0x00008c0001327983 */ /* 0x000ea80000300800 */
[----:B0-----:R-:W2:Y:S01]  /*63ae0*/  LDL.LU R49, [R1+0x6c] ;  /* 0x00006c0001317983 */ /* 0x001ea20000300800 */
[----:B---3--:R-:W-:-:S03]  /*63af0*/  PRMT R15, R20, 0x5410, R15 ;  /* 0x00005410140f7816 */ /* 0x008fc6000000000f */
[----:B------:R-:W4:Y:S04]  /*63b00*/  LDL.LU R20, [R1+0x2aa0] ;  /* 0x002aa00001147983 */ /* 0x000f280000300800 */
[----:B------:R0:W-:Y:S04]  /*63b10*/  STL [R1+0xcc], R15 ;  /* 0x0000cc0f01007387 */ /* 0x0001e80000100800 */
[----:B0-----:R-:W3:Y:S01]  /*63b20*/  LDL.LU R15, [R1+0x88] ;  /* 0x00008800010f7983 */ /* 0x001ee20000300800 */
[----:B----4-:R-:W-:-:S03]  /*63b30*/  PRMT R20, R21, 0x5410, R20 ;  /* 0x0000541015147816 */ /* 0x010fc60000000014 */
[----:B------:R-:W4:Y:S04]  /*63b40*/  LDL.LU R21, [R1+0x2a9c] ;  /* 0x002a9c0001157983 */ /* 0x000f280000300800 */
[----:B------:R0:W-:Y:S04]  /*63b50*/  STL [R1+0xc8], R20 ;  /* 0x0000c81401007387 */ /* 0x0001e80000100800 */
[----:B0-----:R-:W4:Y:S01]  /*63b60*/  LDL.LU R20, [R1+0x94] ;  /* 0x0000940001147983 */ /* 0x001f220000300800 */
[--C-:B------:R-:W-:Y:S02]  /*63b70*/  PRMT R38, R38, 0x3340, R1.reuse ;  /* 0x0000334026267816 */ /* 0x100fe40000000001 */
[----:B------:R-:W-:-:S02]  /*63b80*/  PRMT R39, R39, 0x3340, R1 ;  /* 0x0000334027277816 */ /* 0x000fc40000000001 */
[--C-:B------:R-:W-:Y:S02]  /*63b90*/  PRMT R36, R36, 0x3340, R1.reuse ;  /* 0x0000334024247816 */ /* 0x100fe40000000001 */
[----:B------:R-:W-:Y:S02]  /*63ba0*/  PRMT R37, R37, 0x3340, R1 ;  /* 0x0000334025257816 */ /* 0x000fe40000000001 */
[----:B---3--:R-:W-:Y:S02]  /*63bb0*/  PRMT R15, R15, 0x5410, R22 ;  /* 0x000054100f0f7816 */ /* 0x008fe40000000016 */
[----:B------:R-:W-:Y:S02]  /*63bc0*/  PRMT R38, R16, 0x5410, R38 ;  /* 0x0000541010267816 */ /* 0x000fe40000000026 */
[----:B------:R-:W-:Y:S02]  /*63bd0*/  PRMT R39, R17, 0x5410, R39 ;  /* 0x0000541011277816 */ /* 0x000fe40000000027 */
[----:B------:R-:W-:-:S02]  /*63be0*/  PRMT R36, R2, 0x5410, R36 ;  /* 0x0000541002247816 */ /* 0x000fc40000000024 */
[----:B------:R-:W-:Y:S02]  /*63bf0*/  PRMT R37, R0, 0x5410, R37 ;  /* 0x0000541000257816 */ /* 0x000fe40000000025 */
[--C-:B------:R-:W-:Y:S02]  /*63c00*/  PRMT R46, R46, 0x3340, R1.reuse ;  /* 0x000033402e2e7816 */ /* 0x100fe40000000001 */
[----:B------:R-:W-:Y:S02]  /*63c10*/  PRMT R47, R47, 0x3340, R1 ;  /* 0x000033402f2f7816 */ /* 0x000fe40000000001 */
[----:B--2---:R-:W-:Y:S02]  /*63c20*/  PRMT R46, R50, 0x5410, R46 ;  /* 0x00005410322e7816 */ /* 0x004fe4000000002e */
[----:B------:R-:W-:Y:S02]  /*63c30*/  PRMT R47, R49, 0x5410, R47 ;  /* 0x00005410312f7816 */ /* 0x000fe4000000002f */
[----:B----4-:R-:W-:-:S05]  /*63c40*/  PRMT R20, R20, 0x5410, R21 ;  /* 0x0000541014147816 */ /* 0x010fca0000000015 */
[----:B------:R-:W-:Y:S04]  /*63c50*/  STL [R1+0xb0], R20 ;  /* 0x0000b01401007387 */ /* 0x000fe80000100800 */
[----:B------:R0:W-:Y:S04]  /*63c60*/  STL [R1], R15 ;  /* 0x0000000f01007387 */ /* 0x0001e80000100800 */
[----:B------:R-:W-:Y:S04]  /*63c70*/  STL.64 [R1+0x2a78], R38 ;  /* 0x002a782601007387 */ /* 0x000fe80000100a00 */
[----:B------:R1:W-:Y:S04]  /*63c80*/  STL.64 [R1+0x2a70], R36 ;  /* 0x002a702401007387 */ /* 0x0003e80000100a00 */
[----:B------:R-:W2:Y:S04]  /*63c90*/  LDL.LU R50, [R1+0x70] ;  /* 0x0000700001327983 */ /* 0x000ea80000300800 */
[----:B------:R-:W3:Y:S04]  /*63ca0*/  LDL.LU R49, [R1+0x4] ;  /* 0x0000040001317983 */ /* 0x000ee80000300800 */
[----:B------:R-:W3:Y:S01]  /*63cb0*/  LDL.LU R0, [R1+0x5c] ;  /* 0x00005c0001007983 */ /* 0x000ee20000300800 */
[----:B------:R-:W-:-:S02]  /*63cc0*/  PRMT R26, R26, 0x3340, R1 ;  /* 0x000033401a1a7816 */ /* 0x000fc40000000001 */
[--C-:B------:R-:W-:Y:S01]  /*63cd0*/  PRMT R41, R41, 0x3340, R1.reuse ;  /* 0x0000334029297816 */ /* 0x100fe20000000001 */
[----:B0-----:R-:W4:Y:S01]  /*63ce0*/  LDL.LU R15, [R1+0x68] ;  /* 0x00006800010f7983 */ /* 0x001f220000300800 */
[--C-:B------:R-:W-:Y:S02]  /*63cf0*/  PRMT R44, R44, 0x3340, R1.reuse ;  /* 0x000033402c2c7816 */ /* 0x100fe40000000001 */
[--C-:B------:R-:W-:Y:S02]  /*63d00*/  PRMT R35, R35, 0x3340, R1.reuse ;  /* 0x0000334023237816 */ /* 0x100fe40000000001 */
[----:B------:R-:W-:Y:S02]  /*63d10*/  PRMT R26, R12, 0x5410, R26 ;  /* 0x000054100c1a7816 */ /* 0x000fe4000000001a */
[----:B------:R-:W-:Y:S01]  /*63d20*/  PRMT R45, R45, 0x3340, R1 ;  /* 0x000033402d2d7816 */ /* 0x000fe20000000001 */
[----:B------:R-:W4:Y:S01]  /*63d30*/  LDL.LU R12, [R1+0x10] ;  /* 0x00001000010c7983 */ /* 0x000f220000300800 */
[----:B------:R-:W-:-:S02]  /*63d40*/  PRMT R41, R55, 0x5410, R41 ;  /* 0x0000541037297816 */ /* 0x000fc40000000029 */
[----:B------:R-:W-:Y:S01]  /*63d50*/  PRMT R44, R52, 0x5410, R44 ;  /* 0x00005410342c7816 */ /* 0x000fe2000000002c */
[----:B------:R-:W4:Y:S01]  /*63d60*/  LDL.LU R17, [R1+0x50] ;  /* 0x0000500001117983 */ /* 0x000f220000300800 */
[----:B------:R-:W-:-:S03]  /*63d70*/  PRMT R35, R3, 0x5410, R35 ;  /* 0x0000541003237816 */ /* 0x000fc60000000023 */
[----:B------:R-:W4:Y:S01]  /*63d80*/  LDL.LU R55, [R1+0x4c] ;  /* 0x00004c0001377983 */ /* 0x000f220000300800 */
[----:B------:R-:W-:Y:S02]  /*63d90*/  PRMT R43, R43, 0x3340, R1 ;  /* 0x000033402b2b7816 */ /* 0x000fe40000000001 */
[----:B------:R-:W-:Y:S01]  /*63da0*/  PRMT R45, R51, 0x5410, R45 ;  /* 0x00005410332d7816 */ /* 0x000fe2000000002d */
[----:B------:R-:W4:Y:S01]  /*63db0*/  LDL.LU R52, [R1+0xc] ;  /* 0x00000c0001347983 */ /* 0x000f220000300800 */
[----:B------:R-:W-:-:S03]  /*63dc0*/  PRMT R42, R42, 0x3340, R1 ;  /* 0x000033402a2a7816 */ /* 0x000fc60000000001 */
[----:B------:R-:W4:Y:S01]  /*63dd0*/  LDL.LU R3, [R1+0x3c] ;  /* 0x00003c0001037983 */ /* 0x000f220000300800 */
[----:B------:R-:W-:-:S03]  /*63de0*/  PRMT R43, R53, 0x5410, R43 ;  /* 0x00005410352b7816 */ /* 0x000fc6000000002b */
[----:B------:R-:W4:Y:S04]  /*63df0*/  LDL.LU R51, [R1+0x8] ;  /* 0x0000080001337983 */ /* 0x000f280000300800 */
[----:B------:R-:W4:Y:S01]  /*63e00*/  LDL.LU R2, [R1+0x24] ;  /* 0x0000240001027983 */ /* 0x000f220000300800 */
[----:B------:R-:W-:-:S03]  /*63e10*/  PRMT R40, R40, 0x3340, R1 ;  /* 0x0000334028287816 */ /* 0x000fc60000000001 */
        /* <DEDUP_REMOVED lines=8> */
[----:B-1----:R-:W4:Y:S01]  /*63ea0*/  LDL.LU R36, [R1+0x2c] ;  /* 0x00002c0001247983 */ /* 0x002f220000300800 */
[----:B------:R-:W-:-:S03]  /*63eb0*/  PRMT R25, R25, 0x3340, R1 ;  /* 0x0000334019197816 */ /* 0x000fc60000000001 */
[----:B------:R-:W4:Y:S01]  /*63ec0*/  LDL.LU R37, [R1+0x104] ;  /* 0x0001040001257983 */ /* 0x000f220000300800 */
        /* <DEDUP_REMOVED lines=10> */
[----:B------:R-:W-:Y:S02]  /*63f70*/  PRMT R34, R34, 0x3340, R1 ;  /* 0x0000334022227816 */ /* 0x000fe40000000001 */
[----:B------:R-:W-:Y:S01]  /*63f80*/  LOP3.LUT R48, R48, 0xffff, RZ, 0xc0, !PT ;  /* 0x0000ffff30307812 */ /* 0x000fe200078ec0ff */
[----:B------:R-:W4:Y:S01]  /*63f90*/  LDL.LU R14, [R1+0x120] ;  /* 0x00012000010e7983 */ /* 0x000f220000300800 */
[----:B------:R-:W-:Y:S02]  /*63fa0*/  PRMT R27, R11, 0x5410, R27 ;  /* 0x000054100b1b7816 */ /* 0x000fe4000000001b */
[--C-:B------:R-:W-:Y:S01]  /*63fb0*/  PRMT R33, R33, 0x3340, R1.reuse ;  /* 0x0000334021217816 */ /* 0x100fe20000000001 */
[----:B------:R-:W4:Y:S01]  /*63fc0*/  LDL.LU R13, [R1+0x164] ;  /* 0x00016400010d7983 */ /* 0x000f220000300800 */
[----:B------:R-:W-:Y:S02]  /*63fd0*/  PRMT R28, R10, 0x5410, R28 ;  /* 0x000054100a1c7816 */ /* 0x000fe4000000001c */
[----:B------:R-:W-:Y:S01]  /*63fe0*/  PRMT R32, R32, 0x3340, R1 ;  /* 0x0000334020207816 */ /* 0x000fe20000000001 */
[----:B------:R-:W4:Y:S01]  /*63ff0*/  LDL.LU R11, [R1+0x324] ;  /* 0x00032400010b7983 */ /* 0x000f220000300800 */
[----:B------:R-:W-:-:S02]  /*64000*/  PRMT R29, R9, 0x5410, R29 ;  /* 0x00005410091d7816 */ /* 0x000fc4000000001d */
[--C-:B------:R-:W-:Y:S01]  /*64010*/  PRMT R31, R31, 0x3340, R1.reuse ;  /* 0x000033401f1f7816 */ /* 0x100fe20000000001 */
[----:B------:R-:W4:Y:S01]  /*64020*/  LDL.LU R10, [R1+0x320] ;  /* 0x00032000010a7983 */ /* 0x000f220000300800 */
[----:B------:R-:W-:Y:S02]  /*64030*/  PRMT R30, R8, 0x5410, R30 ;  /* 0x00005410081e7816 */ /* 0x000fe4000000001e */
[----:B------:R-:W-:Y:S01]  /*64040*/  PRMT R48, R48, 0x3340, R1 ;  /* 0x0000334030307816 */ /* 0x000fe20000000001 */
        /* <DEDUP_REMOVED lines=8> */
[----:B------:R-:W4:Y:S04]  /*640d0*/  LDL.LU R6, [R1+0x330] ;  /* 0x0003300001067983 */ /* 0x000f280000300800 */
[----:B------:R-:W4:Y:S01]  /*640e0*/  LDL.LU R7, [R1+0x33c] ;  /* 0x00033c0001077983 */ /* 0x000f220000300800 */
[----:B--2---:R-:W-:-:S03]  /*640f0*/  PRMT R48, R50, 0x5410, R48 ;  /* 0x0000541032307816 */ /* 0x004fc60000000030 */
[----:B------:R-:W2:Y:S01]  /*64100*/  LDL.LU R50, [R1+0x2a98] ;  /* 0x002a980001327983 */ /* 0x000ea20000300800 */
[----:B---3--:R-:W-:-:S03]  /*64110*/  PRMT R0, R0, 0x5410, R49 ;  /* 0x0000541000007816 */ /* 0x008fc60000000031 */
[----:B------:R-:W3:Y:S01]  /*64120*/  LDL.LU R49, [R1+0x2a94] ;  /* 0x002a940001317983 */ /* 0x000ee20000300800 */
[----:B----4-:R-:W-:Y:S02]  /*64130*/  PRMT R3, R3, 0x5410, R52 ;  /* 0x0000541003037816 */ /* 0x010fe40000000034 */
[----:B------:R-:W-:Y:S02]  /*64140*/  PRMT R2, R2, 0x5410, R51 ;  /* 0x0000541002027816 */ /* 0x000fe40000000033 */
[----:B--2---:R-:W-:Y:S02]  /*64150*/  PRMT R50, R55, 0x5410, R50 ;  /* 0x0000541037327816 */ /* 0x004fe40000000032 */
[----:B---3--:R-:W-:Y:S02]  /*64160*/  PRMT R49, R15, 0x5410, R49 ;  /* 0x000054100f317816 */ /* 0x008fe40000000031 */
[----:B------:R-:W-:Y:S02]  /*64170*/  PRMT R15, R17, 0x5410, R12 ;  /* 0x00005410110f7816 */ /* 0x000fe4000000000c */
[----:B------:R-:W2:Y:S04]  /*64180*/  LDL.LU R12, [R1+0x40] ;  /* 0x00004000010c7983 */ /* 0x000ea80000300800 */
[----:B------:R-:W3:Y:S04]  /*64190*/  LDL.LU R17, [R1+0x44] ;  /* 0x0000440001117983 */ /* 0x000ee80000300800 */
[----:B------:R-:W4:Y:S04]  /*641a0*/  LDL.LU R55, [R1+0x2a90] ;  /* 0x002a900001377983 */ /* 0x000f280000300800 */
[----:B------:R-:W2:Y:S04]  /*641b0*/  LDL.LU R52, [R1+0x2a8c] ;  /* 0x002a8c0001347983 */ /* 0x000ea80000300800 */
[----:B------:R-:W3:Y:S01]  /*641c0*/  LDL.LU R51, [R1+0x2a88] ;  /* 0x002a880001337983 */ /* 0x000ee20000300800 */
[----:B------:R-:W-:-:S02]  /*641d0*/  PRMT R16, R16, 0x5410, R53 ;  /* 0x0000541010107816 */ /* 0x000fc40000000035 */
[----:B--2---:R-:W-:Y:S02]  /*641e0*/  PRMT R52, R21, 0x5410, R52 ;  /* 0x0000541015347816 */ /* 0x004fe40000000034 */
[----:B---3--:R-:W-:Y:S02]  /*641f0*/  PRMT R51, R22, 0x5410, R51 ;  /* 0x0000541016337816 */ /* 0x008fe40000000033 */
[----:B------:R-:W2:Y:S04]  /*64200*/  LDL.LU R22, [R1+0x60] ;  /* 0x0000600001167983 */ /* 0x000ea80000300800 */
[----:B------:R-:W3:Y:S04]  /*64210*/  LDL.LU R21, [R1+0x64] ;  /* 0x0000640001157983 */ /* 0x000ee80000300800 */
[----:B------:R-:W4:Y:S01]  /*64220*/  LDL.LU R53, [R1+0x2a84] ;  /* 0x002a840001357983 */ /* 0x000f220000300800 */
[----:B------:R-:W-:-:S02]  /*64230*/  LOP3.LUT R56, R56, 0xffff, RZ, 0xc0, !PT ;  /* 0x0000ffff38387812 */ /* 0x000fc400078ec0ff */
[----:B----4-:R-:W-:Y:S02]  /*64240*/  PRMT R53, R54, 0x5410, R53 ;  /* 0x0000541036357816 */ /* 0x010fe40000000035 */
[----:B------:R-:W4:Y:S01]  /*64250*/  LDL.LU R54, [R1+0x2a80] ;  /* 0x002a800001367983 */ /* 0x000f220000300800 */
[----:B------:R-:W-:Y:S02]  /*64260*/  PRMT R56, R56, 0x3340, R1 ;  /* 0x0000334038387816 */ /* 0x000fe40000000001 */
[----:B------:R-:W-:Y:S02]  /*64270*/  PRMT R55, R37, 0x5410, R55 ;  /* 0x0000541025377816 */ /* 0x000fe40000000037 */
[----:B------:R-:W-:Y:S02]  /*64280*/  PRMT R18, R18, 0x5410, R38 ;  /* 0x0000541012127816 */ /* 0x000fe40000000026 */
        /* <DEDUP_REMOVED lines=11> */
[----:B------:R-:W-:Y:S02]  /*64340*/  PRMT R59, R20, 0x5410, R59 ;  /* 0x00005410143b7816 */ /* 0x000fe4000000003b */
[----:B------:R-:W-:-:S04]  /*64350*/  PRMT R58, R58, 0x3340, R1 ;  /* 0x000033403a3a7816 */ /* 0x000fc80000000001 */
[----:B------:R-:W-:Y:S02]  /*64360*/  PRMT R58, R23, 0x5410, R58 ;  /* 0x00005410173a7816 */ /* 0x000fe4000000003a */
[----:B----4-:R-:W-:Y:S02]  /*64370*/  PRMT R54, R36, 0x5410, R54 ;  /* 0x0000541024367816 */ /* 0x010fe40000000036 */
[----:B------:R-:W0:Y:S01]  /*64380*/  LDS.128 R36, [R57] ;  /* 0x0000000039247984 */ /* 0x000e220000000c00 */
[----:B------:R-:W-:-:S03]  /*64390*/  NOP ;  /* 0x0000000000007918 */ /* 0x000fc60000000000 */
[----:B------:R1:W-:Y:S04]  /*643a0*/  STSM.16.M88.4 [R57], R4 ;  /* 0x0000000439007844 */ /* 0x0003e80000000200 */
[----:B0-----:R-:W-:Y:S04]  /*643b0*/  STL.64 [R1+0x50], R36 ;  /* 0x0000502401007387 */ /* 0x001fe80000100a00 */
[----:B------:R-:W-:Y:S01]  /*643c0*/  STL.64 [R1+0x58], R38 ;  /* 0x0000582601007387 */ /* 0x000fe20000100a00 */
[----:B------:R-:W-:-:S03]  /*643d0*/  NOP ;  /* 0x0000000000007918 */ /* 0x000fc60000000000 */
[----:B------:R-:W0:Y:S01]  /*643e0*/  LDS.128 R36, [R57] ;  /* 0x0000000039247984 */ /* 0x000e220000000c00 */
[----:B-1----:R-:W-:-:S03]  /*643f0*/  PRMT R5, R25, 0x5210, R17 ;  /* 0x0000521019057816 */ /* 0x002fc60000000011 */
[----:B------:R-:W4:Y:S01]  /*64400*/  LDL.LU R17, [R1+0x3f8] ;  /* 0x0003f80001117983 */ /* 0x000f220000300800 */
[----:B------:R-:W-:-:S03]  /*64410*/  PRMT R4, R24, 0x5210, R12 ;  /* 0x0000521018047816 */ /* 0x000fc6000000000c */
[----:B------:R-:W4:Y:S01]  /*64420*/  LDL.LU R14, [R1+0x3f4] ;  /* 0x0003f400010e7983 */ /* 0x000f220000300800 */
[----:B---3--:R-:W-:-:S03]  /*64430*/  PRMT R7, R27, 0x5210, R21 ;  /* 0x000052101b077816 */ /* 0x008fc60000000015 */
[----:B------:R-:W3:Y:S01]  /*64440*/  LDL.LU R13, [R1+0x3e8] ;  /* 0x0003e800010d7983 */ /* 0x000ee20000300800 */
[----:B--2---:R-:W-:Y:S01]  /*64450*/  PRMT R6, R26, 0x5210, R22 ;  /* 0x000052101a067816 */ /* 0x004fe20000000016 */
[----:B------:R-:W-:Y:S02]  /*64460*/  NOP ;  /* 0x0000000000007918 */ /* 0x000fe40000000000 */
[----:B------:R-:W2:Y:S04]  /*64470*/  LDL.LU R12, [R1+0x3e4] ;  /* 0x0003e400010c7983 */ /* 0x000ea80000300800 */
[----:B------:R-:W2:Y:S04]  /*64480*/  LDL.LU R20, [R1+0x304] ;  /* 0x0003040001147983 */ /* 0x000ea80000300800 */
[----:B------:R-:W2:Y:S04]  /*64490*/  LDL.LU R27, [R1+0x32c] ;  /* 0x00032c00011b7983 */ /* 0x000ea80000300800 */
[----:B------:R-:W2:Y:S04]  /*644a0*/  LDL.LU R26, [R1+0x328] ;  /* 0x00032800011a7983 */ /* 0x000ea80000300800 */
[----:B------:R1:W-:Y:S04]  /*644b0*/  STSM.16.M88.4 [R57], R4 ;  /* 0x0000000439007844 */ /* 0x0003e80000000200 */
[----:B0-----:R-:W-:Y:S04]  /*644c0*/  STL.64 [R1+0x40], R36 ;  /* 0x0000402401007387 */ /* 0x001fe80000100a00 */
[----:B------:R-:W-:Y:S01]  /*644d0*/  STL.64 [R1+0x48], R38 ;  /* 0x0000482601007387 */ /* 0x000fe20000100a00 */
[----:B------:R-:W-:-:S03]  /*644e0*/  NOP ;  /* 0x0000000000007918 */ /* 0x000fc60000000000 */
[----:B------:R-:W2:Y:S01]  /*644f0*/  LDL.LU R25, [R1+0x2e4] ;  /* 0x0002e40001197983 */ /* 0x000ea20000300800 */
[----:B-1----:R-:W-:-:S03]  /*64500*/  PRMT R4, R29, 0x5210, R11 ;  /* 0x000052101d047816 */ /* 0x002fc6000000000b */
[----:B------:R-:W2:Y:S01]  /*64510*/  LDL.LU R24, [R1+0x2ec] ;  /* 0x0002ec0001187983 */ /* 0x000ea20000300800 */
[----:B------:R-:W-:-:S03]  /*64520*/  PRMT R5, R30, 0x5210, R10 ;  /* 0x000052101e057816 */ /* 0x000fc6000000000a */
[----:B------:R-:W2:Y:S04]  /*64530*/  LDL.LU R23, [R1+0x2e0] ;  /* 0x0002e00001177983 */ /* 0x000ea80000300800 */
[----:B------:R-:W2:Y:S01]  /*64540*/  LDL.LU R22, [R1+0x2e8] ;  /* 0x0002e80001167983 */ /* 0x000ea20000300800 */
[----:B------:R-:W-:-:S03]  /*64550*/  PRMT R6, R31, 0x5210, R9 ;  /* 0x000052101f067816 */ /* 0x000fc60000000009 */
[----:B------:R-:W2:Y:S04]  /*64560*/  LDL.LU R11, [R1+0x308] ;  /* 0x00030800010b7983 */ /* 0x000ea80000300800 */
[----:B------:R-:W2:Y:S04]  /*64570*/  LDL.LU R29, [R1+0x34c] ;  /* 0x00034c00011d7983 */ /* 0x000ea80000300800 */
[----:B------:R-:W2:Y:S04]  /*64580*/  LDL.LU R10, [R1+0x30c] ;  /* 0x00030c00010a7983 */ /* 0x000ea80000300800 */
[----:B------:R-:W2:Y:S04]  /*64590*/  LDL.LU R30, [R1+0x350] ;  /* 0x00035000011e7983 */ /* 0x000ea80000300800 */
[----:B------:R-:W2:Y:S01]  /*645a0*/  LDL.LU R9, [R1+0x310] ;  /* 0x0003100001097983 */ /* 0x000ea20000300800 */
[----:B------:R-:W-:-:S03]  /*645b0*/  PRMT R7, R32, 0x5210, R8 ;  /* 0x0000521020077816 */ /* 0x000fc60000000008 */
[----:B------:R-:W0:Y:S01]  /*645c0*/  LDS.128 R36, [R57] ;  /* 0x0000000039247984 */ /* 0x000e220000000c00 */
[----:B------:R-:W-:-:S03]  /*645d0*/  NOP ;  /* 0x0000000000007918 */ /* 0x000fc60000000000 */
[----:B------:R-:W-:Y:S01]  /*645e0*/  STSM.16.M88.4 [R57], R4 ;  /* 0x0000000439007844 */ /* 0x000fe20000000200 */
[----:B------:R-:W-:-:S03]  /*645f0*/  NOP ;  /* 0x0000000000007918 */ /* 0x000fc60000000000 */
[----:B------:R-:W1:Y:S04]  /*64600*/  LDS.128 R4, [R57] ;  /* 0x0000000039047984 */ /* 0x000e680000000c00 */
[----:B0-----:R-:W-:Y:S01]  /*64610*/  STL.64 [R1+0x170], R36 ;  /* 0x0001702401007387 */ /* 0x001fe20000100a00 */
[----:B------:R-:W-:-:S03]  /*64620*/  IMAD.MOV.U32 R21, RZ, RZ, R38 ;  /* 0x000000ffff157224 */ /* 0x000fc600078e0026 */
[----:B------:R0:W-:Y:S04]  /*64630*/  STL [R1+0x17c], R39 ;  /* 0x00017c2701007387 */ /* 0x0001e80000100800 */
[----:B0-----:R-:W2:Y:S04]  /*64640*/  LDL.LU.64 R38, [R1+0x2a78] ;  /* 0x002a780001267983 */ /* 0x001ea80000300a00 */
[----:B------:R-:W2:Y:S04]  /*64650*/  LDL.LU.64 R36, [R1+0x2a70] ;  /* 0x002a700001247983 */ /* 0x000ea80000300a00 */
[----:B-1----:R-:W-:Y:S04]  /*64660*/  STL.64 [R1+0x140], R4 ;  /* 0x0001400401007387 */ /* 0x002fe80000100a00 */
[----:B------:R-:W-:Y:S04]  /*64670*/  STL [R1+0x14c], R7 ;  /* 0x00014c0701007387 */ /* 0x000fe80000100800 */
[----:B------:R-:W2:Y:S04]  /*64680*/  LDL.LU R32, [R1+0x284] ;  /* 0x0002840001207983 */ /* 0x000ea80000300800 */
[----:B------:R-:W2:Y:S01]  /*64690*/  LDL.LU R31, [R1+0x2c0] ;  /* 0x0002c000011f7983 */ /* 0x000ea20000300800 */
[----:B----4-:R-:W-:-:S02]  /*646a0*/  LOP3.LUT R17, R17, 0xffff, RZ, 0xc0, !PT ;  /* 0x0000ffff11117812 */ /* 0x010fc400078ec0ff */
[----:B------:R-:W-:Y:S02]  /*646b0*/  LOP3.LUT R14, R14, 0xffff, RZ, 0xc0, !PT ;  /* 0x0000ffff0e0e7812 */ /* 0x000fe400078ec0ff */
[----:B---3--:R-:W-:Y:S02]  /*646c0*/  LOP3.LUT R13, R13, 0xffff, RZ, 0xc0, !PT ;  /* 0x0000ffff0d0d7812 */ /* 0x008fe400078ec0ff */
[----:B--2---:R-:W-:Y:S02]  /*646d0*/  LOP3.LUT R12, R12, 0xffff, RZ, 0xc0, !PT ;  /* 0x0000ffff0c0c7812 */ /* 0x004fe400078ec0ff */
[----:B------:R-:W-:Y:S02]  /*646e0*/  PRMT R8, R9, 0x4210, R17 ;  /* 0x0000421009087816 */ /* 0x000fe40000000011 */
[----:B------:R-:W-:Y:S02]  /*646f0*/  PRMT R9, R10, 0x4210, R14 ;  /* 0x000042100a097816 */ /* 0x000fe4000000000e */
[----:B------:R-:W-:-:S02]  /*64700*/  PRMT R10, R11, 0x4210, R13 ;  /* 0x000042100b0a7816 */ /* 0x000fc4000000000d */
[----:B------:R-:W-:Y:S01]  /*64710*/  PRMT R11, R20, 0x4210, R12 ;  /* 0x00004210140b7816 */ /* 0x000fe2000000000c */
[----:B------:R-:W-:-:S04]  /*64720*/  NOP ;  /* 0x0000000000007918 */ /* 0x000fc80000000000 */
[----:B------:R0:W-:Y:S01]  /*64730*/  STSM.16.M88.4 [R57], R8 ;  /* 0x0000000839007844 */ /* 0x0001e20000000200 */
[----:B------:R-:W-:Y:S01]  /*64740*/  IMAD.MOV.U32 R20, RZ, RZ, R6 ;  /* 0x000000ffff147224 */ /* 0x000fe200078e0006 */
[----:B0-----:R-:W-:Y:S02]  /*64750*/  LOP3.LUT R11, R30, 0xffff, RZ, 0xc0, !PT ;  /* 0x0000ffff1e0b7812 */ /* 0x001fe400078ec0ff */
[----:B------:R-:W-:Y:S02]  /*64760*/  LOP3.LUT R10, R29, 0xffff, RZ, 0xc0, !PT ;  /* 0x0000ffff1d0a7812 */ /* 0x000fe400078ec0ff */
[----:B------:R-:W-:Y:S02]  /*64770*/  LOP3.LUT R9, R27, 0xffff, RZ, 0xc0, !PT ;  /* 0x0000ffff1b097812 */ /* 0x000fe400078ec0ff */
[----:B------:R-:W-:Y:S02]  /*64780*/  LOP3.LUT R8, R26, 0xffff, RZ, 0xc0, !PT ;  /* 0x0000ffff1a087812 */ /* 0x000fe400078ec0ff */
[----:B------:R-:W-:-:S02]  /*64790*/  PRMT R4, R25, 0x4210, R11 ;  /* 0x0000421019047816 */ /* 0x000fc4000000000b */
[----:B------:R-:W-:Y:S01]  /*647a0*/  PRMT R5, R24, 0x4210, R10 ;  /* 0x0000421018057816 */ /* 0x000fe2000000000a */
[----:B------:R-:W-:Y:S01]  /*647b0*/  NOP ;  /* 0x0000000000007918 */ /* 0x000fe20000000000 */
[----:B------:R-:W0:Y:S01]  /*647c0*/  LDS.128 R24, [R57] ;  /* 0x0000000039187984 */ /* 0x000e220000000c00 */
[----:B------:R-:W-:Y:S02]  /*647d0*/  PRMT R6, R23, 0x4210, R9 ;  /* 0x0000421017067816 */ /* 0x000fe40000000009 */
[----:B------:R-:W-:Y:S01]  /*647e0*/  PRMT R7, R22, 0x4210, R8 ;  /* 0x0000421016077816 */ /* 0x000fe20000000008 */
[----:B------:R-:W-:-:S04]  /*647f0*/  NOP ;  /* 0x0000000000007918 */ /* 0x000fc80000000000 */
[----:B------:R-:W-:Y:S01]  /*64800*/  STSM.16.M88.4 [R57], R4 ;  /* 0x0000000439007844 */ /* 0x000fe20000000200 */
[----:B------:R-:W-:-:S03]  /*64810*/  NOP ;  /* 0x0000000000007918 */ /* 0x000fc60000000000 */
[----:B------:R-:W1:Y:S01]  /*64820*/  LDS.128 R4, [R57] ;  /* 0x0000000039047984 */ /* 0x000e620000000c00 */
[----:B------:R-:W-:Y:S02]  /*64830*/  PRMT R40, R40, 0x5210, R17 ;  /* 0x0000521028287816 */ /* 0x000fe40000000011 */
[----:B------:R-:W-:Y:S02]  /*64840*/  PRMT R41, R41, 0x5210, R14 ;  /* 0x0000521029297816 */ /* 0x000fe4000000000e */
[----:B------:R-:W-:Y:S02]  /*64850*/  PRMT R42, R42, 0x5210, R13 ;  /* 0x000052102a2a7816 */ /* 0x000fe4000000000d */
[----:B------:R-:W-:Y:S01]  /*64860*/  PRMT R43, R43, 0x5210, R12 ;  /* 0x000052102b2b7816 */ /* 0x000fe2000000000c */
[----:B------:R-:W-:Y:S01]  /*64870*/  NOP ;  /* 0x0000000000007918 */ /* 0x000fe20000000000 */
[----:B0-----:R-:W-:Y:S04]  /*64880*/  STL.64 [R1+0x160], R24 ;  /* 0x0001601801007387 */ /* 0x001fe80000100a00 */
[----:B------:R0:W-:Y:S04]  /*64890*/  STL.64 [R1+0x168], R26 ;  /* 0x0001681a01007387 */ /* 0x0001e80000100a00 */
[----:B------:R-:W2:Y:S04]  /*648a0*/  LDL.LU R30, [R1+0x368] ;  /* 0x00036800011e7983 */ /* 0x000ea80000300800 */
[----:B------:R-:W3:Y:S04]  /*648b0*/  LDL.LU R29, [R1+0x364] ;  /* 0x00036400011d7983 */ /* 0x000ee80000300800 */
[----:B0-----:R-:W4:Y:S04]  /*648c0*/  LDL.LU R27, [R1+0x35c] ;  /* 0x00035c00011b7983 */ /* 0x001f280000300800 */
[----:B------:R-:W4:Y:S04]  /*648d0*/  LDL.LU R26, [R1+0x358] ;  /* 0x00035800011a7983 */ /* 0x000f280000300800 */
[----:B------:R-:W4:Y:S04]  /*648e0*/  LDL.LU R25, [R1+0x2c8] ;  /* 0x0002c80001197983 */ /* 0x000f280000300800 */
[----:B------:R-:W4:Y:S04]  /*648f0*/  LDL.LU R24, [R1+0x278] ;  /* 0x0002780001187983 */ /* 0x000f280000300800 */
[----:B------:R-:W4:Y:S04]  /*64900*/  LDL.LU R23, [R1+0x270] ;  /* 0x0002700001177983 */ /* 0x000f280000300800 */
[----:B------:R-:W4:Y:S04]  /*64910*/  LDL.LU R22, [R1+0x26c] ;  /* 0x00026c0001167983 */ /* 0x000f280000300800 */
[----:B------:R-:W2:Y:S04]  /*64920*/  LDL.LU R17, [R1+0x2d0] ;  /* 0x0002d00001117983 */ /* 0x000ea80000300800 */
[----:B------:R-:W3:Y:S04]  /*64930*/  LDL.LU R14, [R1+0x404] ;  /* 0x00040400010e7983 */ /* 0x000ee80000300800 */
[----:B------:R-:W4:Y:S04]  /*64940*/  LDL.LU R13, [R1+0x400] ;  /* 0x00040000010d7983 */ /* 0x000f280000300800 */
[----:B------:R-:W2:Y:S04]  /*64950*/  LDL.LU R12, [R1+0x3fc] ;  /* 0x0003fc00010c7983 */ /* 0x000ea80000300800 */
[----:B-1----:R-:W-:Y:S04]  /*64960*/  STL.64 [R1+0x130], R4 ;  /* 0x0001300401007387 */ /* 0x002fe80000100a00 */
[----:B------:R0:W-:Y:S04]  /*64970*/  STSM.16.M88.4 [R57], R40 ;  /* 0x0000002839007844 */ /* 0x0001e80000000200 */
[----:B------:R1:W-:Y:S04]  /*64980*/  STL.64 [R1+0x138], R6 ;  /* 0x0001380601007387 */ /* 0x0003e80000100a00 */
[----:B0-----:R-:W2:Y:S04]  /*64990*/  LDL.LU R42, [R1+0x408] ;  /* 0x00040800012a7983 */ /* 0x001ea80000300800 */
[----:B------:R-:W2:Y:S01]  /*649a0*/  LDL.LU R43, [R1+0x290] ;  /* 0x00029000012b7983 */ /* 0x000ea20000300800 */
[----:B------:R-:W-:-:S02]  /*649b0*/  PRMT R4, R45, 0x5210, R11 ;  /* 0x000052102d047816 */ /* 0x000fc4000000000b */
[----:B------:R-:W-:Y:S02]  /*649c0*/  PRMT R5, R46, 0x5210, R10 ;  /* 0x000052102e057816 */ /* 0x000fe4000000000a */
[----:B-1----:R-:W-:Y:S02]  /*649d0*/  PRMT R6, R47, 0x5210, R9 ;  /* 0x000052102f067816 */ /* 0x002fe40000000009 */
[----:B------:R-:W-:Y:S01]  /*649e0*/  PRMT R7, R48, 0x5210, R8 ;  /* 0x0000521030077816 */ /* 0x000fe20000000008 */
[----:B------:R-:W-:Y:S01]  /*649f0*/  NOP ;  /* 0x0000000000007918 */ /* 0x000fe20000000000 */
[----:B------:R-:W0:Y:S01]  /*64a00*/  LDS.128 R8, [R57] ;  /* 0x0000000039087984 */ /* 0x000e220000000c00 */
[----:B------:R-:W-:-:S03]  /*64a10*/  NOP ;  /* 0x0000000000007918 */ /* 0x000fc60000000000 */
[----:B------:R-:W-:Y:S01]  /*64a20*/  STSM.16.M88.4 [R57], R4 ;  /* 0x0000000439007844 */ /* 0x000fe20000000200 */
[----:B------:R-:W-:-:S03]  /*64a30*/  NOP ;  /* 0x0000000000007918 */ /* 0x000fc60000000000 */
[----:B------:R-:W1:Y:S04]  /*64a40*/  LDS.128 R4, [R57] ;  /* 0x0000000039047984 */ /* 0x000e680000000c00 */
[----:B0-----:R0:W-:Y:S04]  /*64a50*/  STL.64 [R1+0x30], R8 ;  /* 0x0000300801007387 */ /* 0x0011e80000100a00 */
[----:B------:R0:W-:Y:S04]  /*64a60*/  STL.64 [R1+0x38], R10 ;  /* 0x0000380a01007387 */ /* 0x0001e80000100a00 */
[----:B-1----:R-:W-:Y:S04]  /*64a70*/  STL.64 [R1+0x120], R4 ;  /* 0x0001200401007387 */ /* 0x002fe80000100a00 */
[----:B------:R-:W-:Y:S04]  /*64a80*/  STL.64 [R1+0x128], R6 ;  /* 0x0001280601007387 */ /* 0x000fe80000100a00 */
[----:B------:R-:W2:Y:S04]  /*64a90*/  LDL.LU R47, [R1+0x414] ;  /* 0x00041400012f7983 */ /* 0x000ea80000300800 */
[----:B------:R-:W2:Y:S01]  /*64aa0*/  LDL.LU R46, [R1+0x410] ;  /* 0x00041000012e7983 */ /* 0x000ea20000300800 */
[----:B---3--:R-:W-:-:S02]  /*64ab0*/  LOP3.LUT R14, R14, 0xffff, RZ, 0xc0, !PT ;  /* 0x0000ffff0e0e7812 */ /* 0x008fc400078ec0ff */
[----:B----4-:R-:W-:Y:S02]  /*64ac0*/  LOP3.LUT R13, R13, 0xffff, RZ, 0xc0, !PT ;  /* 0x0000ffff0d0d7812 */ /* 0x010fe400078ec0ff */
[----:B--2---:R-:W-:Y:S02]  /*64ad0*/  LOP3.LUT R12, R12, 0xffff, RZ, 0xc0, !PT ;  /* 0x0000ffff0c0c7812 */ /* 0x004fe400078ec0ff */
[----:B0-----:R-:W-:Y:S02]  /*64ae0*/  PRMT R9, R17, 0x4210, R14 ;  /* 0x0000421011097816 */ /* 0x001fe4000000000e */
[----:B------:R-:W-:Y:S02]  /*64af0*/  PRMT R10, R32, 0x4210, R13 ;  /* 0x00004210200a7816 */ /* 0x000fe4000000000d */
[----:B------:R-:W-:Y:S02]  /*64b00*/  PRMT R11, R31, 0x4210, R12 ;  /* 0x000042101f0b7816 */ /* 0x000fe4000000000c */
[----:B------:R-:W-:-:S04]  /*64b10*/  LOP3.LUT R48, R42, 0xffff, RZ, 0xc0, !PT ;  /* 0x0000ffff2a307812 */ /* 0x000fc800078ec0ff */
[----:B------:R-:W-:Y:S01]  /*64b20*/  PRMT R8, R43, 0x4210, R48 ;  /* 0x000042102b087816 */ /* 0x000fe20000000030 */
[----:B------:R-:W-:-:S04]  /*64b30*/  NOP ;  /* 0x0000000000007918 */ /* 0x000fc80000000000 */
[----:B------:R0:W-:Y:S02]  /*64b40*/  STSM.16.M88.4 [R57], R8 ;  /* 0x0000000839007844 */ /* 0x0001e40000000200 */
        /* <DEDUP_REMOVED lines=10> */
[----:B0-----:R-:W-:Y:S04]  /*64bf0*/  STL.64 [R1+0x150], R24 ;  /* 0x0001501801007387 */ /* 0x001fe80000100a00 */
[----:B------:R-:W-:Y:S01]  /*64c00*/  STL.64 [R1+0x158], R26 ;  /* 0x0001581a01007387 */ /* 0x000fe20000100a00 */
[----:B------:R-:W-:Y:S01]  /*64c10*/  PRMT R6, R23, 0x4210, R9 ;  /* 0x0000421017067816 */ /* 0x000fe20000000009 */
[----:B------:R-:W-:-:S02]  /*64c20*/  NOP ;  /* 0x0000000000007918 */ /* 0x000fc40000000000 */
[----:B------:R-:W2:Y:S04]  /*64c30*/  LDL.LU R45, [R1+0x334] ;  /* 0x00033400012d7983 */ /* 0x000ea80000300800 */
[----:B------:R-:W3:Y:S04]  /*64c40*/  LDL.LU R40, [R1+0x31c] ;  /* 0x00031c0001287983 */ /* 0x000ee80000300800 */
[----:B------:R-:W4:Y:S04]  /*64c50*/  LDL.LU R41, [R1+0x314] ;  /* 0x0003140001297983 */ /* 0x000f280000300800 */
[----:B------:R-:W2:Y:S04]  /*64c60*/  LDL.LU R42, [R1+0x318] ;  /* 0x00031800012a7983 */ /* 0x000ea80000300800 */
[----:B------:R-:W3:Y:S04]  /*64c70*/  LDL.LU R0, [R1+0x42c] ;  /* 0x00042c0001007983 */ /* 0x000ee80000300800 */
[----:B------:R-:W3:Y:S01]  /*64c80*/  LDL.LU R14, [R1+0x424] ;  /* 0x00042400010e7983 */ /* 0x000ee20000300800 */
[----:B------:R-:W-:-:S03]  /*64c90*/  PRMT R7, R22, 0x4210, R8 ;  /* 0x0000421016077816 */ /* 0x000fc60000000008 */
[----:B------:R-:W3:Y:S04]  /*64ca0*/  LDL.LU R43, [R1+0x378] ;  /* 0x00037800012b7983 */ /* 0x000ee80000300800 */
[----:B------:R-:W-:Y:S01]  /*64cb0*/  STSM.16.M88.4 [R57], R4 ;  /* 0x0000000439007844 */ /* 0x000fe20000000200 */
[----:B------:R-:W-:-:S03]  /*64cc0*/  NOP ;  /* 0x0000000000007918 */ /* 0x000fc60000000000 */
[----:B------:R-:W0:Y:S04]  /*64cd0*/  LDS.128 R4, [R57] ;  /* 0x0000000039047984 */ /* 0x000e280000000c00 */
[----:B------:R-:W3:Y:S04]  /*64ce0*/  LDL.LU R17, [R1+0x374] ;  /* 0x0003740001117983 */ /* 0x000ee80000300800 */
[----:B0-----:R0:W-:Y:S04]  /*64cf0*/  STL.64 [R1+0x110], R4 ;  /* 0x0001100401007387 */ /* 0x0011e80000100a00 */
[----:B------:R1:W-:Y:S04]  /*64d00*/  STL.64 [R1+0x118], R6 ;  /* 0x0001180601007387 */ /* 0x0003e80000100a00 */
[----:B------:R-:W3:Y:S04]  /*64d10*/  LDL.LU R32, [R1+0x370] ;  /* 0x0003700001207983 */ /* 0x000ee80000300800 */
[----:B------:R-:W3:Y:S04]  /*64d20*/  LDL.LU R31, [R1+0x36c] ;  /* 0x00036c00011f7983 */ /* 0x000ee80000300800 */
[----:B------:R-:W3:Y:S04]  /*64d30*/  LDL.LU R30, [R1+0x354] ;  /* 0x00035400011e7983 */ /* 0x000ee80000300800 */
[----:B------:R-:W3:Y:S04]  /*64d40*/  LDL.LU R29, [R1+0x344] ;  /* 0x00034400011d7983 */ /* 0x000ee80000300800 */
[----:B------:R-:W3:Y:S04]  /*64d50*/  LDL.LU R23, [R1+0x340] ;  /* 0x0003400001177983 */ /* 0x000ee80000300800 */
[----:B------:R-:W3:Y:S01]  /*64d60*/  LDL.LU R22, [R1+0x2d4] ;  /* 0x0002d40001167983 */ /* 0x000ee20000300800 */
[----:B------:R-:W-:-:S02]  /*64d70*/  PRMT R50, R50, 0x5210, R13 ;  /* 0x0000521032327816 */ /* 0x000fc4000000000d */
[----:B------:R-:W-:Y:S01]  /*64d80*/  PRMT R51, R51, 0x5210, R12 ;  /* 0x0000521033337816 */ /* 0x000fe2000000000c */
[----:B------:R-:W-:-:S04]  /*64d90*/  NOP ;  /* 0x0000000000007918 */ /* 0x000fc80000000000 */
[----:B------:R-:W-:Y:S01]  /*64da0*/  STSM.16.M88.4 [R57], R48 ;  /* 0x0000003039007844 */ /* 0x000fe20000000200 */
[----:B------:R-:W-:-:S03]  /*64db0*/  NOP ;  /* 0x0000000000007918 */ /* 0x000fc60000000000 */
[----:B------:R-:W1:Y:S01]  /*64dc0*/  LDS.128 R24, [R57] ;  /* 0x0000000039187984 */ /* 0x000e620000000c00 */
[----:B0-----:R-:W-:Y:S02]  /*64dd0*/  PRMT R4, R15, 0x5210, R11 ;  /* 0x000052100f047816 */ /* 0x001fe4000000000b */
[----:B------:R-:W-:Y:S02]  /*64de0*/  PRMT R5, R3, 0x5210, R10 ;  /* 0x0000521003057816 */ /* 0x000fe4000000000a */
[----:B-1----:R-:W-:Y:S02]  /*64df0*/  PRMT R6, R2, 0x5210, R9 ;  /* 0x0000521002067816 */ /* 0x002fe40000000009 */
[----:B------:R-:W-:Y:S01]  /*64e00*/  PRMT R7, R52, 0x5210, R8 ;  /* 0x0000521034077816 */ /* 0x000fe20000000008 */
[----:B------:R-:W-:Y:S01]  /*64e10*/  NOP ;  /* 0x0000000000007918 */ /* 0x000fe20000000000 */
[----:B------:R-:W-:Y:S02]  /*64e20*/  LOP3.LUT R3, R47, 0xffff, RZ, 0xc0, !PT ;  /* 0x0000ffff2f037812 */ /* 0x000fe400078ec0ff */
[----:B------:R-:W-:Y:S01]  /*64e30*/  LOP3.LUT R8, R46, 0xffff, RZ, 0xc0, !PT ;  /* 0x0000ffff2e087812 */ /* 0x000fe200078ec0ff */
[----:B------:R4:W-:Y:S04]  /*64e40*/  STSM.16.M88.4 [R57], R4 ;  /* 0x0000000439007844 */ /* 0x0009e80000000200 */
[----:B------:R-:W-:Y:S04]  /*64e50*/  STL.64 [R1+0x2a48], R24 ;  /* 0x002a481801007387 */ /* 0x000fe80000100a00 */
[----:B------:R-:W-:Y:S01]  /*64e60*/  STL.64 [R1+0x2a40], R26 ;  /* 0x002a401a01007387 */ /* 0x000fe20000100a00 */
[----:B------:R-:W-:Y:S01]  /*64e70*/  NOP ;  /* 0x0000000000007918 */ /* 0x000fe20000000000 */
[----:B----4-:R-:W-:-:S02]  /*64e80*/  PRMT R6, R41, 0x4210, R3 ;  /* 0x0000421029067816 */ /* 0x010fc40000000003 */
[----:B--2---:R-:W-:Y:S02]  /*64e90*/  PRMT R7, R42, 0x4210, R8 ;  /* 0x000042102a077816 */ /* 0x004fe40000000008 */
[----:B---3--:R-:W-:Y:S02]  /*64ea0*/  LOP3.LUT R0, R0, 0xffff, RZ, 0xc0, !PT ;  /* 0x0000ffff00007812 */ /* 0x008fe400078ec0ff */
[----:B------:R-:W-:Y:S02]  /*64eb0*/  LOP3.LUT R2, R14, 0xffff, RZ, 0xc0, !PT ;  /* 0x0000ffff0e027812 */ /* 0x000fe400078ec0ff */
[----:B------:R-:W-:Y:S01]  /*64ec0*/  PRMT R4, R45, 0x4210, R0 ;  /* 0x000042102d047816 */ /* 0x000fe20000000000 */
[----:B------:R-:W0:Y:S01]  /*64ed0*/  LDS.128 R12, [R57] ;  /* 0x00000000390c7984 */ /* 0x000e220000000c00 */
[----:B------:R-:W-:Y:S01]  /*64ee0*/  PRMT R5, R40, 0x4210, R2 ;  /* 0x0000421028057816 */ /* 0x000fe20000000002 */
[----:B------:R-:W-:-:S04]  /*64ef0*/  NOP ;  /* 0x0000000000007918 */ /* 0x000fc80000000000 */
[----:B------:R-:W-:Y:S01]  /*64f00*/  STSM.16.M88.4 [R57], R4 ;  /* 0x0000000439007844 */ /* 0x000fe20000000200 */
[----:B------:R-:W-:-:S03]  /*64f10*/  NOP ;  /* 0x0000000000007918 */ /* 0x000fc60000000000 */
[----:B------:R-:W1:Y:S04]  /*64f20*/  LDS.128 R24, [R57] ;  /* 0x0000000039187984 */ /* 0x000e680000000c00 */
[----:B0-----:R0:W-:Y:S04]  /*64f30*/  STL.64 [R1+0x100], R12 ;  /* 0x0001000c01007387 */ /* 0x0011e80000100a00 */
[----:B------:R2:W-:Y:S04]  /*64f40*/  STL.64 [R1+0x108], R14 ;  /* 0x0001080e01007387 */ /* 0x0005e80000100a00 */
[----:B------:R-:W3:Y:S04]  /*64f50*/  LDL.LU R49, [R1+0x440] ;  /* 0x0004400001317983 */ /* 0x000ee80000300800 */
[----:B------:R-:W4:Y:S04]  /*64f60*/  LDL.LU R50, [R1+0x43c] ;  /* 0x00043c0001327983 */ /* 0x000f280000300800 */
[----:B-1----:R-:W-:Y:S04]  /*64f70*/  STL.64 [R1+0xf0], R24 ;  /* 0x0000f01801007387 */ /* 0x002fe80000100a00 */
[----:B------:R-:W-:Y:S01]  /*64f80*/  STL.64 [R1+0xf8], R26 ;  /* 0x0000f81a01007387 */ /* 0x000fe20000100a00 */
[----:B------:R-:W-:Y:S01]  /*64f90*/  LOP3.LUT R9, R43, 0xffff, RZ, 0xc0, !PT ;  /* 0x0000ffff2b097812 */ /* 0x000fe200078ec0ff */
[----:B------:R-:W-:-:S02]  /*64fa0*/  NOP ;  /* 0x0000000000007918 */ /* 0x000fc40000000000 */
[----:B------:R-:W4:Y:S04]  /*64fb0*/  LDL.LU R51, [R1+0x434] ;  /* 0x0004340001337983 */ /* 0x000f280000300800 */
[----:B0-----:R-:W4:Y:S04]  /*64fc0*/  LDL.LU R13, [R1+0x430] ;  /* 0x00043000010d7983 */ /* 0x001f280000300800 */
[----:B--2---:R-:W2:Y:S04]  /*64fd0*/  LDL.LU R14, [R1+0x3a8] ;  /* 0x0003a800010e7983 */ /* 0x004ea80000300800 */
[----:B------:R-:W2:Y:S04]  /*64fe0*/  LDL.LU R40, [R1+0x3a4] ;  /* 0x0003a40001287983 */ /* 0x000ea80000300800 */
[----:B------:R-:W2:Y:S04]  /*64ff0*/  LDL.LU R41, [R1+0x3a0] ;  /* 0x0003a00001297983 */ /* 0x000ea80000300800 */
[----:B------:R-:W2:Y:S01]  /*65000*/  LDL.LU R42, [R1+0x274] ;  /* 0x00027400012a7983 */ /* 0x000ea20000300800 */
[----:B------:R-:W-:-:S02]  /*65010*/  LOP3.LUT R11, R17, 0xffff, RZ, 0xc0, !PT ;  /* 0x0000ffff110b7812 */ /* 0x000fc400078ec0ff */
[----:B------:R-:W-:Y:S01]  /*65020*/  LOP3.LUT R10, R32, 0xffff, RZ, 0xc0, !PT ;  /* 0x0000ffff200a7812 */ /* 0x000fe200078ec0ff */
[----:B------:R-:W2:Y:S01]  /*65030*/  LDL.LU R43, [R1+0x38c] ;  /* 0x00038c00012b7983 */ /* 0x000ea20000300800 */
[----:B------:R-:W-:Y:S02]  /*65040*/  LOP3.LUT R12, R31, 0xffff, RZ, 0xc0, !PT ;  /* 0x0000ffff1f0c7812 */ /* 0x000fe400078ec0ff */
[----:B------:R-:W-:Y:S01]  /*65050*/  PRMT R4, R30, 0x4210, R9 ;  /* 0x000042101e047816 */ /* 0x000fe20000000009 */
[----:B------:R-:W2:Y:S01]  /*65060*/  LDL.LU R17, [R1+0x384] ;  /* 0x0003840001117983 */ /* 0x000ea20000300800 */
[----:B------:R-:W-:Y:S02]  /*65070*/  PRMT R5, R29, 0x4210, R11 ;  /* 0x000042101d057816 */ /* 0x000fe4000000000b */
[----:B------:R-:W-:Y:S02]  /*65080*/  PRMT R6, R23, 0x4210, R10 ;  /* 0x0000421017067816 */ /* 0x000fe4000000000a */
[----:B------:R-:W-:-:S05]  /*65090*/  PRMT R7, R22, 0x4210, R12 ;  /* 0x0000421016077816 */ /* 0x000fca000000000c */
[----:B------:R-:W-:Y:S01]  /*650a0*/  STSM.16.M88.4 [R57], R4 ;  /* 0x0000000439007844 */ /* 0x000fe20000000200 */
[----:B------:R-:W-:-:S03]  /*650b0*/  NOP ;  /* 0x0000000000007918 */ /* 0x000fc60000000000 */
[----:B------:R-:W0:Y:S04]  /*650c0*/  LDS.128 R24, [R57] ;  /* 0x0000000039187984 */ /* 0x000e280000000c00 */
[----:B0-----:R-:W-:Y:S04]  /*650d0*/  STL.64 [R1+0xa0], R24 ;  /* 0x0000a01801007387 */ /* 0x001fe80000100a00 */
[----:B------:R-:W-:Y:S04]  /*650e0*/  STL.64 [R1+0xa8], R26 ;  /* 0x0000a81a01007387 */ /* 0x000fe80000100a00 */
[----:B------:R-:W2:Y:S01]  /*650f0*/  LDL.LU R32, [R1+0x380] ;  /* 0x0003800001207983 */ /* 0x000ea20000300800 */
[----:B------:R-:W-:-:S02]  /*65100*/  PRMT R4, R38, 0x5210, R0 ;  /* 0x0000521026047816 */ /* 0x000fc40000000000 */
[----:B------:R-:W-:Y:S01]  /*65110*/  PRMT R5, R39, 0x5210, R2 ;  /* 0x0000521027057816 */ /* 0x000fe20000000002 */
[----:B------:R-:W2:Y:S01]  /*65120*/  LDL.LU R31, [R1+0x37c] ;  /* 0x00037c00011f7983 */ /* 0x000ea20000300800 */
[----:B------:R-:W-:Y:S01]  /*65130*/  PRMT R6, R44, 0x5210, R3 ;  /* 0x000052102c067816 */ /* 0x000fe20000000003 */
[----:B------:R-:W-:Y:S01]  /*65140*/  NOP ;  /* 0x0000000000007918 */ /* 0x000fe20000000000 */
[----:B------:R-:W-:Y:S01]  /*65150*/  PRMT R7, R53, 0x5210, R8 ;  /* 0x0000521035077816 */ /* 0x000fe20000000008 */
[----:B------:R-:W2:Y:S04]  /*65160*/  LDL.LU R30, [R1+0x3d0] ;  /* 0x0003d000011e7983 */ /* 0x000ea80000300800 */
[----:B------:R0:W-:Y:S01]  /*65170*/  STSM.16.M88.4 [R57], R4 ;  /* 0x0000000439007844 */ /* 0x0001e20000000200 */
[----:B------:R-:W-:-:S03]  /*65180*/  NOP ;  /* 0x0000000000007918 */ /* 0x000fc60000000000 */
[----:B------:R-:W1:Y:S04]  /*65190*/  LDS.128 R44, [R57] ;  /* 0x00000000392c7984 */ /* 0x000e680000000c00 */
[----:B------:R-:W2:Y:S04]  /*651a0*/  LDL.LU R29, [R1+0x3cc] ;  /* 0x0003cc00011d7983 */ /* 0x000ea80000300800 */
[----:B------:R-:W2:Y:S01]  /*651b0*/  LDL.LU R23, [R1+0x3c8] ;  /* 0x0003c80001177983 */ /* 0x000ea20000300800 */
[----:B0-----:R-:W-:Y:S02]  /*651c0*/  PRMT R4, R35, 0x5210, R9 ;  /* 0x0000521023047816 */ /* 0x001fe40000000009 */
[----:B------:R-:W-:Y:S01]  /*651d0*/  PRMT R6, R36, 0x5210, R10 ;  /* 0x0000521024067816 */ /* 0x000fe2000000000a */
[----:B------:R-:W2:Y:S01]  /*651e0*/  LDL.LU R22, [R1+0x3c4] ;  /* 0x0003c40001167983 */ /* 0x000ea20000300800 */
[----:B------:R-:W-:Y:S01]  /*651f0*/  PRMT R5, R37, 0x5210, R11 ;  /* 0x0000521025057816 */ /* 0x000fe2000000000b */
[----:B------:R-:W-:Y:S01]  /*65200*/  NOP ;  /* 0x0000000000007918 */ /* 0x000fe20000000000 */
[----:B------:R-:W-:-:S05]  /*65210*/  PRMT R7, R16, 0x5210, R12 ;  /* 0x0000521010077816 */ /* 0x000fca000000000c */
[----:B------:R2:W-:Y:S04]  /*65220*/  STSM.16.M88.4 [R57], R4 ;  /* 0x0000000439007844 */ /* 0x0005e80000000200 */
[----:B-1----:R-:W-:Y:S04]  /*65230*/  STL.64 [R1+0x2a28], R44 ;  /* 0x002a282c01007387 */ /* 0x002fe80000100a00 */
[----:B------:R-:W-:Y:S01]  /*65240*/  STL.64 [R1+0x2a10], R46 ;  /* 0x002a102e01007387 */ /* 0x000fe20000100a00 */
[----:B---3--:R-:W-:Y:S02]  /*65250*/  LOP3.LUT R0, R49, 0xffff, RZ, 0xc0, !PT ;  /* 0x0000ffff31007812 */ /* 0x008fe400078ec0ff */
[----:B----4-:R-:W-:-:S02]  /*65260*/  LOP3.LUT R8, R13, 0xffff, RZ, 0xc0, !PT ;  /* 0x0000ffff0d087812 */ /* 0x010fc400078ec0ff */
[----:B--2---:R-:W-:Y:S01]  /*65270*/  PRMT R4, R14, 0x4210, R0 ;  /* 0x000042100e047816 */ /* 0x004fe20000000000 */
[----:B------:R-:W-:Y:S01]  /*65280*/  NOP ;  /* 0x0000000000007918 */ /* 0x000fe20000000000 */
[----:B------:R-:W0:Y:S01]  /*65290*/  LDS.128 R12, [R57] ;  /* 0x00000000390c7984 */ /* 0x000e220000000c00 */
[----:B------:R-:W-:Y:S02]  /*652a0*/  LOP3.LUT R2, R50, 0xffff, RZ, 0xc0, !PT ;  /* 0x0000ffff32027812 */ /* 0x000fe400078ec0ff */
[----:B------:R-:W-:Y:S01]  /*652b0*/  PRMT R7, R42, 0x4210, R8 ;  /* 0x000042102a077816 */ /* 0x000fe20000000008 */
[----:B0-----:R0:W-:Y:S04]  /*652c0*/  STL.64 [R1+0x90], R12 ;  /* 0x0000900c01007387 */ /* 0x0011e80000100a00 */
[----:B------:R1:W-:Y:S04]  /*652d0*/  STL.64 [R1+0x98], R14 ;  /* 0x0000980e01007387 */ /* 0x0003e80000100a00 */
[----:B------:R-:W2:Y:S04]  /*652e0*/  LDL.LU R50, [R1+0xb0] ;  /* 0x0000b00001327983 */ /* 0x000ea80000300800 */
[----:B------:R-:W3:Y:S01]  /*652f0*/  LDL.LU R42, [R1] ;  /* 0x00000000012a7983 */ /* 0x000ee20000300800 */
[----:B------:R-:W-:-:S03]  /*65300*/  LOP3.LUT R3, R51, 0xffff, RZ, 0xc0, !PT ;  /* 0x0000ffff33037812 */ /* 0x000fc600078ec0ff */
[----:B------:R-:W4:Y:S01]  /*65310*/  LDL.LU R51, [R1+0x458] ;  /* 0x0004580001337983 */ /* 0x000f220000300800 */
[----:B------:R-:W-:-:S03]  /*65320*/  PRMT R5, R40, 0x4210, R2 ;  /* 0x0000421028057816 */ /* 0x000fc60000000002 */
[----:B------:R-:W4:Y:S04]  /*65330*/  LDL.LU R27, [R1+0x454] ;  /* 0x00045400011b7983 */ /* 0x000f280000300800 */
[----:B------:R-:W4:Y:S04]  /*65340*/  LDL.LU R24, [R1+0x450] ;  /* 0x0004500001187983 */ /* 0x000f280000300800 */
[----:B0-----:R-:W4:Y:S04]  /*65350*/  LDL.LU R13, [R1+0x44c] ;  /* 0x00044c00010d7983 */ /* 0x001f280000300800 */
[----:B-1----:R-:W4:Y:S04]  /*65360*/  LDL.LU R14, [R1+0x420] ;  /* 0x00042000010e7983 */ /* 0x002f280000300800 */
[----:B------:R-:W4:Y:S01]  /*65370*/  LDL.LU R40, [R1+0x41c] ;  /* 0x00041c0001287983 */ /* 0x000f220000300800 */
[----:B------:R-:W-:-:S03]  /*65380*/  LOP3.LUT R10, R32, 0xffff, RZ, 0xc0, !PT ;  /* 0x0000ffff200a7812 */ /* 0x000fc600078ec0ff */
[----:B------:R-:W4:Y:S01]  /*65390*/  LDL.LU R32, [R1+0x40c] ;  /* 0x00040c0001207983 */ /* 0x000f220000300800 */
[----:B------:R-:W-:Y:S01]  /*653a0*/  PRMT R6, R41, 0x4210, R3 ;  /* 0x0000421029067816 */ /* 0x000fe20000000003 */
[----:B------:R-:W-:Y:S01]  /*653b0*/  NOP ;  /* 0x0000000000007918 */ /* 0x000fe20000000000 */
[----:B------:R-:W-:Y:S02]  /*653c0*/  LOP3.LUT R9, R43, 0xffff, RZ, 0xc0, !PT ;  /* 0x0000ffff2b097812 */ /* 0x000fe400078ec0ff */
[----:B------:R-:W-:Y:S02]  /*653d0*/  LOP3.LUT R11, R17, 0xffff, RZ, 0xc0, !PT ;  /* 0x0000ffff110b7812 */ /* 0x000fe400078ec0ff */
[----:B------:R-:W-:Y:S01]  /*653e0*/  LOP3.LUT R12, R31, 0xffff, RZ, 0xc0, !PT ;  /* 0x0000ffff1f0c7812 */ /* 0x000fe200078ec0ff */
[----:B------:R0:W-:Y:S01]  /*653f0*/  STSM.16.M88.4 [R57], R4 ;  /* 0x0000000439007844 */ /* 0x0001e20000000200 */
[----:B------:R-:W-:Y:S02]  /*65400*/  IMAD.MOV.U32 R17, RZ, RZ, R21 ;  /* 0x000000ffff117224 */ /* 0x000fe400078e0015 */
[----:B------:R-:W-:Y:S01]  /*65410*/  IMAD.MOV.U32 R43, RZ, RZ, R20 ;  /* 0x000000ffff2b7224 */ /* 0x000fe200078e0014 */
[----:B------:R-:W4:Y:S01]  /*65420*/  LDL.LU R41, [R1+0x418] ;  /* 0x0004180001297983 */ /* 0x000f220000300800 */
[----:B0-----:R-:W-:-:S02]  /*65430*/  PRMT R4, R30, 0x4210, R9 ;  /* 0x000042101e047816 */ /* 0x001fc40000000009 */
[----:B------:R-:W-:Y:S02]  /*65440*/  PRMT R5, R29, 0x4210, R11 ;  /* 0x000042101d057816 */ /* 0x000fe4000000000b */
[----:B------:R-:W-:Y:S02]  /*65450*/  PRMT R6, R23, 0x4210, R10 ;  /* 0x0000421017067816 */ /* 0x000fe4000000000a */
[----:B------:R-:W-:Y:S01]  /*65460*/  PRMT R7, R22, 0x4210, R12 ;  /* 0x0000421016077816 */ /* 0x000fe2000000000c */
[----:B------:R-:W-:Y:S01]  /*65470*/  NOP ;  /* 0x0000000000007918 */ /* 0x000fe20000000000 */
[----:B------:R-:W0:Y:S01]  /*65480*/  LDS.128 R20, [R57] ;  /* 0x0000000039147984 */ /* 0x000e220000000c00 */
[----:B------:R-:W-:-:S03]  /*65490*/  NOP ;  /* 0x0000000000007918 */ /* 0x000fc60000000000 */
[----:B------:R1:W-:Y:S02]  /*654a0*/  STSM.16.M88.4 [R57], R4 ;  /* 0x0000000439007844 */ /* 0x0003e40000000200 */
[----:B-1----:R-:W-:Y:S01]  /*654b0*/  PRMT R4, R28, 0x5210, R0 ;  /* 0x000052101c047816 */ /* 0x002fe20000000000 */
[----:B------:R-:W-:Y:S01]  /*654c0*/  NOP ;  /* 0x0000000000007918 */ /* 0x000fe20000000000 */
[----:B------:R-:W-:Y:S01]  /*654d0*/  PRMT R5, R33, 0x5210, R2 ;  /* 0x0000521021057816 */ /* 0x000fe20000000002 */
[----:B------:R-:W1:Y:S01]  /*654e0*/  LDS.128 R28, [R57] ;  /* 0x00000000391c7984 */ /* 0x000e620000000c00 */
[----:B------:R-:W-:Y:S02]  /*654f0*/  PRMT R6, R34, 0x5210, R3 ;  /* 0x0000521022067816 */ /* 0x000fe40000000003 */
[----:B------:R-:W-:Y:S01]  /*65500*/  PRMT R7, R54, 0x5210, R8 ;  /* 0x0000521036077816 */ /* 0x000fe20000000008 */
[----:B------:R-:W-:-:S04]  /*65510*/  NOP ;  /* 0x0000000000007918 */ /* 0x000fc80000000000 */
[----:B------:R0:W-:Y:S02]  /*65520*/  STSM.16.M88.4 [R57], R4 ;  /* 0x0000000439007844 */ /* 0x0001e40000000200 */
[----:B0-----:R-:W-:Y:S02]  /*65530*/  PRMT R5, R19, 0x5210, R11 ;  /* 0x0000521013057816 */ /* 0x001fe4000000000b */
[----:B------:R-:W-:Y:S04]  /*65540*/  STL.64 [R1+0x29f8], R20 ;  /* 0x0029f81401007387 */ /* 0x000fe80000100a00 */
[----:B------:R-:W-:Y:S04]  /*65550*/  STL [R1+0x29c0], R23 ;  /* 0x0029c01701007387 */ /* 0x000fe80000100800 */
[----:B-1----:R-:W-:Y:S04]  /*65560*/  STL [R1+0x29d8], R29 ;  /* 0x0029d81d01007387 */ /* 0x002fe80000100800 */
[----:B------:R-:W-:Y:S04]  /*65570*/  STL.64 [R1+0x29c8], R30 ;  /* 0x0029c81e01007387 */ /* 0x000fe80000100a00 */
[----:B------:R-:W4:Y:S04]  /*65580*/  LDL.LU R25, [R1+0x3b8] ;  /* 0x0003b80001197983 */ /* 0x000f280000300800 */
[----:B------:R-:W4:Y:S01]  /*65590*/  LDL.LU R52, [R1+0x3b4] ;  /* 0x0003b40001347983 */ /* 0x000f220000300800 */
[----:B------:R-:W-:-:S02]  /*655a0*/  PRMT R7, R55, 0x5210, R12 ;  /* 0x0000521037077816 */ /* 0x000fc4000000000c */
[----:B--2---:R-:W-:Y:S02]  /*655b0*/  PRMT R4, R50, 0x5210, R9 ;  /* 0x0000521032047816 */ /* 0x004fe40000000009 */
[----:B---3--:R-:W-:Y:S01]  /*655c0*/  PRMT R6, R42, 0x5210, R10 ;  /* 0x000052102a067816 */ /* 0x008fe2000000000a */
[----:B------:R-:W-:Y:S01]  /*655d0*/  NOP ;  /* 0x0000000000007918 */ /* 0x000fe20000000000 */
[----:B------:R-:W0:Y:S01]  /*655e0*/  LDS.128 R8, [R57] ;  /* 0x0000000039087984 */ /* 0x000e220000000c00 */
[----:B----4-:R-:W-:Y:S01]  /*655f0*/  LOP3.LUT R2, R51, 0xffff, RZ, 0xc0, !PT ;  /* 0x0000ffff33027812 */ /* 0x010fe200078ec0ff */
[----:B------:R-:W-:Y:S01]  /*65600*/  NOP ;  /* 0x0000000000007918 */ /* 0x000fe20000000000 */
[----:B------:R-:W-:Y:S01]  /*65610*/  LOP3.LUT R3, R24, 0xffff, RZ, 0xc0, !PT ;  /* 0x0000ffff18037812 */ /* 0x000fe200078ec0ff */
[----:B------:R-:W-:Y:S01]  /*65620*/  STSM.16.M88.4 [R57], R4 ;  /* 0x0000000439007844 */ /* 0x000fe20000000200 */
[----:B------:R-:W-:-:S03]  /*65630*/  NOP ;  /* 0x0000000000007918 */ /* 0x000fc60000000000 */
[----:B------:R-:W1:Y:S04]  /*65640*/  LDS.128 R36, [R57] ;  /* 0x0000000039247984 */ /* 0x000e680000000c00 */
[----:B0-----:R0:W-:Y:S04]  /*65650*/  STL.64 [R1+0x80], R8 ;  /* 0x0000800801007387 */ /* 0x0011e80000100a00 */
[----:B------:R2:W-:Y:S04]  /*65660*/  STL.64 [R1+0x88], R10 ;  /* 0x0000880a01007387 */ /* 0x0005e80000100a00 */
[----:B------:R-:W3:Y:S04]  /*65670*/  LDL.LU R15, [R1+0x398] ;  /* 0x00039800010f7983 */ /* 0x000ee80000300800 */
[----:B------:R-:W4:Y:S04]  /*65680*/  LDL.LU R42, [R1+0x394] ;  /* 0x00039400012a7983 */ /* 0x000f280000300800 */
[----:B------:R-:W3:Y:S04]  /*65690*/  LDL.LU R48, [R1+0x448] ;  /* 0x0004480001307983 */ /* 0x000ee80000300800 */
[----:B------:R-:W3:Y:S04]  /*656a0*/  LDL.LU R49, [R1+0x444] ;  /* 0x0004440001317983 */ /* 0x000ee80000300800 */
[----:B------:R-:W3:Y:S01]  /*656b0*/  LDL.LU R50, [R1+0x438] ;  /* 0x0004380001327983 */ /* 0x000ee20000300800 */
[----:B0-----:R-:W-:-:S03]  /*656c0*/  LOP3.LUT R8, R13, 0xffff, RZ, 0xc0, !PT ;  /* 0x0000ffff0d087812 */ /* 0x001fc600078ec0ff */
[----:B------:R-:W3:Y:S01]  /*656d0*/  LDL.LU R51, [R1+0x288] ;  /* 0x0002880001337983 */ /* 0x000ee20000300800 */
[----:B------:R-:W-:Y:S02]  /*656e0*/  PRMT R4, R14, 0x4210, R2 ;  /* 0x000042100e047816 */ /* 0x000fe40000000002 */
[----:B------:R-:W-:Y:S01]  /*656f0*/  PRMT R6, R32, 0x4210, R3 ;  /* 0x0000421020067816 */ /* 0x000fe20000000003 */
[----:B------:R-:W3:Y:S04]  /*65700*/  LDL.LU R13, [R1+0xc4] ;  /* 0x0000c400010d7983 */ /* 0x000ee80000300800 */
[----:B------:R-:W3:Y:S04]  /*65710*/  LDL.LU R14, [R1+0xcc] ;  /* 0x0000cc00010e7983 */ /* 0x000ee80000300800 */
[----:B------:R-:W3:Y:S01]  /*65720*/  LDL.LU R32, [R1+0xc8] ;  /* 0x0000c80001207983 */ /* 0x000ee20000300800 */
[----:B------:R-:W-:-:S03]  /*65730*/  LOP3.LUT R0, R27, 0xffff, RZ, 0xc0, !PT ;  /* 0x0000ffff1b007812 */ /* 0x000fc600078ec0ff */
[----:B-1----:R-:W-:Y:S01]  /*65740*/  STL [R1+0x74], R37 ;  /* 0x0000742501007387 */ /* 0x002fe20000100800 */
[----:B------:R-:W-:-:S03]  /*65750*/  PRMT R5, R40, 0x4210, R0 ;  /* 0x0000421028057816 */ /* 0x000fc60000000000 */
[----:B------:R-:W-:Y:S04]  /*65760*/  STL [R1+0x7c], R39 ;  /* 0x00007c2701007387 */ /* 0x000fe80000100800 */
[----:B------:R-:W3:Y:S01]  /*65770*/  LDL.LU R40, [R1+0x180] ;  /* 0x0001800001287983 */ /* 0x000ee20000300800 */
[----:B------:R-:W-:Y:S01]  /*65780*/  PRMT R7, R41, 0x4210, R8 ;  /* 0x0000421029077816 */ /* 0x000fe20000000008 */
[----:B------:R-:W-:-:S04]  /*65790*/  NOP ;  /* 0x0000000000007918 */ /* 0x000fc80000000000 */
[----:B------:R0:W-:Y:S01]  /*657a0*/  STSM.16.M88.4 [R57], R4 ;  /* 0x0000000439007844 */ /* 0x0001e20000000200 */
[----:B------:R-:W-:Y:S02]  /*657b0*/  IMAD.MOV.U32 R29, RZ, RZ, R36 ;  /* 0x000000ffff1d7224 */ /* 0x000fe400078e0024 */
[----:B------:R-:W-:Y:S01]  /*657c0*/  IMAD.MOV.U32 R23, RZ, RZ, R38 ;  /* 0x000000ffff177224 */ /* 0x000fe200078e0026 */
[----:B------:R-:W-:Y:S01]  /*657d0*/  NOP ;  /* 0x0000000000007918 */ /* 0x000fe20000000000 */
[----:B------:R-:W1:Y:S04]  /*657e0*/  LDS.128 R36, [R57] ;  /* 0x0000000039247984 */ /* 0x000e680000000c00 */
[----:B------:R-:W3:Y:S04]  /*657f0*/  LDL.LU R41, [R1+0xd8] ;  /* 0x0000d80001297983 */ /* 0x000ee80000300800 */
[----:B------:R-:W-:Y:S04]  /*65800*/  STL.64 [R1+0x29f0], R28 ;  /* 0x0029f01c01007387 */ /* 0x000fe80000100a00 */
[----:B------:R-:W-:Y:S01]  /*65810*/  STL.64 [R1+0x29d0], R22 ;  /* 0x0029d01601007387 */ /* 0x000fe20000100a00 */
[----:B------:R-:W-:Y:S01]  /*65820*/  NOP ;  /* 0x0000000000007918 */ /* 0x000fe20000000000 */
[----:B------:R-:W-:-:S02]  /*65830*/  LOP3.LUT R9, R25, 0xffff, RZ, 0xc0, !PT ;  /* 0x0000ffff19097812 */ /* 0x000fc400078ec0ff */
[----:B--2---:R-:W-:Y:S02]  /*65840*/  LOP3.LUT R11, R52, 0xffff, RZ, 0xc0, !PT ;  /* 0x0000ffff340b7812 */ /* 0x004fe400078ec0ff */
[----:B----4-:R-:W-:Y:S02]  /*65850*/  LOP3.LUT R12, R42, 0xffff, RZ, 0xc0, !PT ;  /* 0x0000ffff2a0c7812 */ /* 0x010fe400078ec0ff */
[----:B------:R-:W2:Y:S01]  /*65860*/  LDL.LU R42, [R1+0xdc] ;  /* 0x0000dc00012a7983 */ /* 0x000ea20000300800 */
[----:B---3--:R-:W-:Y:S02]  /*65870*/  LOP3.LUT R10, R15, 0xffff, RZ, 0xc0, !PT ;  /* 0x0000ffff0f0a7812 */ /* 0x008fe400078ec0ff */
[----:B0-----:R-:W-:Y:S02]  /*65880*/  PRMT R4, R48, 0x4210, R9 ;  /* 0x0000421030047816 */ /* 0x001fe40000000009 */
[----:B------:R-:W-:Y:S02]  /*65890*/  PRMT R5, R49, 0x4210, R11 ;  /* 0x0000421031057816 */ /* 0x000fe4000000000b */
[----:B------:R-:W-:-:S02]  /*658a0*/  PRMT R6, R50, 0x4210, R10 ;  /* 0x0000421032067816 */ /* 0x000fc4000000000a */
[----:B------:R-:W-:Y:S01]  /*658b0*/  PRMT R7, R51, 0x4210, R12 ;  /* 0x0000421033077816 */ /* 0x000fe2000000000c */
[----:B-1----:R-:W-:Y:S04]  /*658c0*/  STL [R1+0x29b0], R37 ;  /* 0x0029b02501007387 */ /* 0x002fe80000100800 */
[----:B------:R0:W-:Y:S01]  /*658d0*/  STSM.16.M88.4 [R57], R4 ;  /* 0x0000000439007844 */ /* 0x0001e20000000200 */
[----:B------:R-:W-:-:S03]  /*658e0*/  NOP ;  /* 0x0000000000007918 */ /* 0x000fc60000000000 */
[----:B------:R-:W-:Y:S04]  /*658f0*/  STL [R1+0x29a0], R39 ;  /* 0x0029a02701007387 */ /* 0x000fe80000100800 */
[----:B------:R-:W1:Y:S01]  /*65900*/  LDS.128 R20, [R57] ;  /* 0x0000000039147984 */ /* 0x000e620000000c00 */
[----:B0-----:R-:W-:-:S03]  /*65910*/  PRMT R6, R32, 0x5210, R3 ;  /* 0x0000521020067816 */ /* 0x001fc60000000003 */
[----:B------:R-:W3:Y:S01]  /*65920*/  LDL.LU R32, [R1+0x474] ;  /* 0x0004740001207983 */ /* 0x000ee20000300800 */
[----:B------:R-:W-:Y:S02]  /*65930*/  PRMT R5, R13, 0x5210, R0 ;  /* 0x000052100d057816 */ /* 0x000fe40000000000 */
[----:B------:R-:W-:Y:S02]  /*65940*/  PRMT R4, R14, 0x5210, R2 ;  /* 0x000052100e047816 */ /* 0x000fe40000000002 */
[----:B------:R-:W-:Y:S01]  /*65950*/  PRMT R7, R56, 0x5210, R8 ;  /* 0x0000521038077816 */ /* 0x000fe20000000008 */
[----:B------:R-:W-:-:S04]  /*65960*/  NOP ;  /* 0x0000000000007918 */ /* 0x000fc80000000000 */
[----:B------:R0:W-:Y:S01]  /*65970*/  STSM.16.M88.4 [R57], R4 ;  /* 0x0000000439007844 */ /* 0x0001e20000000200 */
[----:B------:R-:W4:Y:S03]  /*65980*/  LDC R56, c[0x0][0x244] ;  /* 0x00009100ff387b82 */ /* 0x000f260000000800 */
[----:B-1----:R-:W-:Y:S04]  /*65990*/  STL.64 [R1+0xe0], R20 ;  /* 0x0000e01401007387 */ /* 0x002fe80000100a00 */
[----:B------:R-:W-:Y:S01]  /*659a0*/  STL.64 [R1+0xe8], R22 ;  /* 0x0000e81601007387 */ /* 0x000fe20000100a00 */
[----:B0-----:R-:W-:Y:S01]  /*659b0*/  PRMT R4, R40, 0x5210, R9 ;  /* 0x0000521028047816 */ /* 0x001fe20000000009 */
[----:B------:R-:W-:-:S02]  /*659c0*/  NOP ;  /* 0x0000000000007918 */ /* 0x000fc40000000000 */
[----:B------:R-:W4:Y:S04]  /*659d0*/  LDL.LU R35, [R1+0x470] ;  /* 0x0004700001237983 */ /* 0x000f280000300800 */
[----:B------:R-:W4:Y:S04]  /*659e0*/  LDL.LU R53, [R1+0x460] ;  /* 0x0004600001357983 */ /* 0x000f280000300800 */
[----:B------:R-:W4:Y:S04]  /*659f0*/  LDL.LU R26, [R1+0x45c] ;  /* 0x00045c00011a7983 */ /* 0x000f280000300800 */
[----:B------:R-:W4:Y:S04]  /*65a00*/  LDL.LU R27, [R1+0x46c] ;  /* 0x00046c00011b7983 */ /* 0x000f280000300800 */
[----:B------:R-:W4:Y:S04]  /*65a10*/  LDL.LU R24, [R1+0x468] ;  /* 0x0004680001187983 */ /* 0x000f280000300800 */
[----:B------:R-:W4:Y:S04]  /*65a20*/  LDL.LU R25, [R1+0x464] ;  /* 0x0004640001197983 */ /* 0x000f280000300800 */
[----:B------:R-:W4:Y:S04]  /*65a30*/  LDL.LU R40, [R1+0x360] ;  /* 0x0003600001287983 */ /* 0x000f280000300800 */
[----:B------:R-:W0:Y:S01]  /*65a40*/  LDS.128 R20, [R57] ;  /* 0x0000000039147984 */ /* 0x000e220000000c00 */
[----:B------:R-:W-:-:S03]  /*65a50*/  PRMT R6, R41, 0x5210, R10 ;  /* 0x0000521029067816 */ /* 0x000fc6000000000a */
[----:B------:R-:W4:Y:S01]  /*65a60*/  LDL.LU R41, [R1+0x3d8] ;  /* 0x0003d80001297983 */ /* 0x000f220000300800 */
[----:B0-----:R-:W-:Y:S02]  /*65a70*/  IMAD.MOV.U32 R37, RZ, RZ, R20 ;  /* 0x000000ffff257224 */ /* 0x001fe400078e0014 */
[----:B------:R-:W-:Y:S01]  /*65a80*/  IMAD.MOV.U32 R39, RZ, RZ, R22 ;  /* 0x000000ffff277224 */ /* 0x000fe200078e0016 */
[----:B--2---:R-:W-:Y:S02]  /*65a90*/  PRMT R5, R42, 0x5210, R11 ;  /* 0x000052102a057816 */ /* 0x004fe4000000000b */
[----:B------:R-:W2:Y:S04]  /*65aa0*/  LDL.LU R42, [R1+0x3d4] ;  /* 0x0003d400012a7983 */ /* 0x000ea80000300800 */
[----:B------:R-:W-:Y:S04]  /*65ab0*/  STL [R1+0xd4], R21 ;  /* 0x0000d41501007387 */ /* 0x000fe80000100800 */
[----:B------:R-:W-:Y:S01]  /*65ac0*/  STL [R1+0xdc], R23 ;  /* 0x0000dc1701007387 */ /* 0x000fe20000100800 */
[----:B---3--:R-:W-:-:S03]  /*65ad0*/  LOP3.LUT R2, R32, 0xffff, RZ, 0xc0, !PT ;  /* 0x0000ffff20027812 */ /* 0x008fc600078ec0ff */
[----:B------:R-:W3:Y:S01]  /*65ae0*/  LDL.LU R52, [R1+0x3c0] ;  /* 0x0003c00001347983 */ /* 0x000ee20000300800 */
[----:B------:R-:W-:Y:S01]  /*65af0*/  PRMT R7, R18, 0x5210, R12 ;  /* 0x0000521012077816 */ /* 0x000fe2000000000c */
[----:B------:R-:W-:Y:S02]  /*65b00*/  NOP ;  /* 0x0000000000007918 */ /* 0x000fe40000000000 */
[----:B------:R-:W3:Y:S04]  /*65b10*/  LDL.LU R15, [R1+0x3bc] ;  /* 0x0003bc00010f7983 */ /* 0x000ee80000300800 */
[----:B------:R-:W3:Y:S04]  /*65b20*/  LDL.LU R48, [R1+0x498] ;  /* 0x0004980001307983 */ /* 0x000ee80000300800 */
[----:B------:R-:W3:Y:S04]  /*65b30*/  LDL.LU R49, [R1+0x48c] ;  /* 0x00048c0001317983 */ /* 0x000ee80000300800 */
[----:B------:R-:W3:Y:S04]  /*65b40*/  LDL.LU R50, [R1+0x484] ;  /* 0x0004840001327983 */ /* 0x000ee80000300800 */
[----:B------:R-:W3:Y:S04]  /*65b50*/  LDL.LU R51, [R1+0x488] ;  /* 0x0004880001337983 */ /* 0x000ee80000300800 */
[----:B------:R-:W-:Y:S04]  /*65b60*/  STL.64 [R1+0x29b8], R36 ;  /* 0x0029b82401007387 */ /* 0x000fe80000100a00 */
[----:B------:R-:W-:Y:S04]  /*65b70*/  STL.64 [R1+0x29a8], R38 ;  /* 0x0029a82601007387 */ /* 0x000fe80000100a00 */
[----:B------:R-:W3:Y:S04]  /*65b80*/  LDL.LU R13, [R1+0x184] ;  /* 0x00018400010d7983 */ /* 0x000ee80000300800 */
[----:B------:R-:W3:Y:S04]  /*65b90*/  LDL.LU R14, [R1+0x18c] ;  /* 0x00018c00010e7983 */ /* 0x000ee80000300800 */
[----:B------:R-:W3:Y:S04]  /*65ba0*/  LDL.LU R32, [R1+0x188] ;  /* 0x0001880001207983 */ /* 0x000ee80000300800 */
[----:B------:R0:W-:Y:S01]  /*65bb0*/  STSM.16.M88.4 [R57], R4 ;  /* 0x0000000439007844 */ /* 0x0001e20000000200 */
[----:B------:R-:W-:-:S03]  /*65bc0*/  NOP ;  /* 0x0000000000007918 */ /* 0x000fc60000000000 */
[----:B------:R-:W1:Y:S01]  /*65bd0*/  LDS.128 R20, [R57] ;  /* 0x0000000039147984 */ /* 0x000e620000000c00 */
[----:B----4-:R-:W-:Y:S02]  /*65be0*/  LOP3.LUT R0, R35, 0xffff, RZ, 0xc0, !PT ;  /* 0x0000ffff23007812 */ /* 0x010fe400078ec0ff */
[----:B------:R-:W-:Y:S02]  /*65bf0*/  LOP3.LUT R3, R53, 0xffff, RZ, 0xc0, !PT ;  /* 0x0000ffff35037812 */ /* 0x000fe400078ec0ff */
[----:B------:R-:W-:Y:S02]  /*65c00*/  LOP3.LUT R8, R26, 0xffff, RZ, 0xc0, !PT ;  /* 0x0000ffff1a087812 */ /* 0x000fe400078ec0ff */
[----:B0-----:R-:W-:Y:S02]  /*65c10*/  PRMT R4, R27, 0x4210, R2 ;  /* 0x000042101b047816 */ /* 0x001fe40000000002 */
[----:B------:R-:W-:Y:S02]  /*65c20*/  PRMT R5, R24, 0x4210, R0 ;  /* 0x0000421018057816 */ /* 0x000fe40000000000 */
[----:B------:R-:W-:-:S02]  /*65c30*/  PRMT R6, R25, 0x4210, R3 ;  /* 0x0000421019067816 */ /* 0x000fc40000000003 */
[----:B------:R-:W-:Y:S01]  /*65c40*/  PRMT R7, R40, 0x4210, R8 ;  /* 0x0000421028077816 */ /* 0x000fe20000000008 */
[----:B------:R-:W-:-:S04]  /*65c50*/  NOP ;  /* 0x0000000000007918 */ /* 0x000fc80000000000 */
[----:B------:R-:W-:Y:S04]  /*65c60*/  STSM.16.M88.4 [R57], R4 ;  /* 0x0000000439007844 */ /* 0x000fe80000000200 */
[----:B-1----:R-:W-:Y:S04]  /*65c70*/  STL.64 [R1+0xc0], R20 ;  /* 0x0000c01401007387 */ /* 0x002fe80000100a00 */
[----:B------:R-:W-:Y:S01]  /*65c80*/  STL.64 [R1+0xc8], R22 ;  /* 0x0000c81601007387 */ /* 0x000fe20000100a00 */
[----:B------:R-:W-:-:S03]  /*65c90*/  NOP ;  /* 0x0000000000007918 */ /* 0x000fc60000000000 */
[----:B------:R-:W0:Y:S01]  /*65ca0*/  LDS.128 R20, [R57] ;  /* 0x0000000039147984 */ /* 0x000e220000000c00 */
[----:B------:R-:W-:-:S03]  /*65cb0*/  LOP3.LUT R10, R41, 0xffff, RZ, 0xc0, !PT ;  /* 0x0000ffff290a7812 */ /* 0x000fc600078ec0ff */
[----:B------:R-:W4:Y:S04]  /*65cc0*/  LDL.LU R40, [R1+0x190] ;  /* 0x0001900001287983 */ /* 0x000f280000300800 */
[----:B------:R-:W4:Y:S01]  /*65cd0*/  LDL.LU R41, [R1+0x198] ;  /* 0x0001980001297983 */ /* 0x000f220000300800 */
[----:B--2---:R-:W-:-:S03]  /*65ce0*/  LOP3.LUT R9, R42, 0xffff, RZ, 0xc0, !PT ;  /* 0x0000ffff2a097812 */ /* 0x004fc600078ec0ff */
[----:B------:R-:W2:Y:S04]  /*65cf0*/  LDL.LU R42, [R1+0x194] ;  /* 0x00019400012a7983 */ /* 0x000ea80000300800 */
[----:B0-----:R-:W-:Y:S04]  /*65d00*/  STL.64 [R1+0xb0], R20 ;  /* 0x0000b01401007387 */ /* 0x001fe80000100a00 */
[----:B------:R-:W-:Y:S01]  /*65d10*/  STL.64 [R1+0xb8], R22 ;  /* 0x0000b81601007387 */ /* 0x000fe20000100a00 */
[----:B------:R-:W-:-:S03]  /*65d20*/  NOP ;  /* 0x0000000000007918 */ /* 0x000fc60000000000 */
[----:B------:R-:W2:Y:S04]  /*65d30*/  LDL.LU R45, [R1+0x494] ;  /* 0x00049400012d7983 */ /* 0x000ea80000300800 */
[----:B------:R-:W2:Y:S04]  /*65d40*/  LDL.LU R35, [R1+0x490] ;  /* 0x0004900001237983 */ /* 0x000ea80000300800 */
[----:B------:R-:W2:Y:S01]  /*65d50*/  LDL.LU R25, [R1+0x47c] ;  /* 0x00047c0001197983 */ /* 0x000ea20000300800 */
[----:B---3--:R-:W-:-:S03]  /*65d60*/  LOP3.LUT R11, R52, 0xffff, RZ, 0xc0, !PT ;  /* 0x0000ffff340b7812 */ /* 0x008fc600078ec0ff */
[----:B------:R-:W3:Y:S01]  /*65d70*/  LDL.LU R52, [R1+0x478] ;  /* 0x0004780001347983 */ /* 0x000ee20000300800 */
[----:B------:R-:W-:-:S03]  /*65d80*/  LOP3.LUT R12, R15, 0xffff, RZ, 0xc0, !PT ;  /* 0x0000ffff0f0c7812 */ /* 0x000fc600078ec0ff */
[----:B------:R-:W3:Y:S01]  /*65d90*/  LDL.LU R15, [R1+0x4b0] ;  /* 0x0004b000010f7983 */ /* 0x000ee20000300800 */
[----:B------:R-:W-:Y:S02]  /*65da0*/  PRMT R4, R48, 0x4210, R10 ;  /* 0x0000421030047816 */ /* 0x000fe4000000000a */
[----:B------:R-:W-:Y:S02]  /*65db0*/  PRMT R5, R49, 0x4210, R9 ;  /* 0x0000421031057816 */ /* 0x000fe40000000009 */
[----:B------:R-:W-:Y:S02]  /*65dc0*/  PRMT R6, R50, 0x4210, R11 ;  /* 0x0000421032067816 */ /* 0x000fe4000000000b */
[----:B------:R-:W-:-:S05]  /*65dd0*/  PRMT R7, R51, 0x4210, R12 ;  /* 0x0000421033077816 */ /* 0x000fca000000000c */
[----:B------:R0:W-:Y:S01]  /*65de0*/  STSM.16.M88.4 [R57], R4 ;  /* 0x0000000439007844 */ /* 0x0001e20000000200 */
[----:B------:R-:W-:-:S03]  /*65df0*/  NOP ;  /* 0x0000000000007918 */ /* 0x000fc60000000000 */
[----:B------:R-:W1:Y:S01]  /*65e00*/  LDS.128 R20, [R57] ;  /* 0x0000000039147984 */ /* 0x000e620000000c00 */
[----:B0-----:R-:W-:Y:S02]  /*65e10*/  PRMT R5, R13, 0x5210, R0 ;  /* 0x000052100d057816 */ /* 0x001fe40000000000 */
[----:B------:R-:W-:Y:S01]  /*65e20*/  PRMT R4, R14, 0x5210, R2 ;  /* 0x000052100e047816 */ /* 0x000fe20000000002 */
[----:B------:R-:W3:Y:S01]  /*65e30*/  LDL.LU R13, [R1+0x4a8] ;  /* 0x0004a800010d7983 */ /* 0x000ee20000300800 */
[----:B------:R-:W-:-:S03]  /*65e40*/  PRMT R6, R32, 0x5210, R3 ;  /* 0x0000521020067816 */ /* 0x000fc60000000003 */
[----:B------:R-:W3:Y:S04]  /*65e50*/  LDL.LU R14, [R1+0x4a4] ;  /* 0x0004a400010e7983 */ /* 0x000ee80000300800 */
[----:B------:R-:W3:Y:S04]  /*65e60*/  LDL.LU R32, [R1+0x4a0] ;  /* 0x0004a00001207983 */ /* 0x000ee80000300800 */
[----:B-1----:R-:W-:Y:S04]  /*65e70*/  STL.64 [R1+0x60], R20 ;  /* 0x0000601401007387 */ /* 0x002fe80000100a00 */
[----:B------:R-:W-:Y:S04]  /*65e80*/  STL.64 [R1+0x68], R22 ;  /* 0x0000681601007387 */ /* 0x000fe80000100a00 */
[----:B------:R-:W3:Y:S01]  /*65e90*/  LDL.LU R49, [R1+0x3f0] ;  /* 0x0003f00001317983 */ /* 0x000ee20000300800 */
[----:B------:R-:W-:Y:S01]  /*65ea0*/  PRMT R7, R58, 0x5210, R8 ;  /* 0x000052103a077816 */ /* 0x000fe20000000008 */
[----:B------:R-:W-:-:S04]  /*65eb0*/  NOP ;  /* 0x0000000000007918 */ /* 0x000fc80000000000 */
[----:B------:R4:W-:Y:S01]  /*65ec0*/  STSM.16.M88.4 [R57], R4 ;  /* 0x0000000439007844 */ /* 0x0009e20000000200 */
[----:B------:R-:W-:-:S03]  /*65ed0*/  IMAD.MOV.U32 R51, RZ, RZ, R43 ;  /* 0x000000ffff337224 */ /* 0x000fc600078e002b */
[----:B------:R-:W3:Y:S04]  /*65ee0*/  LDL.LU R16, [R1+0x3ec] ;  /* 0x0003ec0001107983 */ /* 0x000ee80000300800 */
[----:B------:R-:W3:Y:S01]  /*65ef0*/  LDL.LU R53, [R1+0x3e0] ;  /* 0x0003e00001357983 */ /* 0x000ee20000300800 */
[----:B------:R-:W-:-:S03]  /*65f00*/  IMAD.MOV.U32 R50, RZ, RZ, R17 ;  /* 0x000000ffff327224 */ /* 0x000fc600078e0011 */
[----:B------:R-:W3:Y:S01]  /*65f10*/  LDL.LU R48, [R1+0x3dc] ;  /* 0x0003dc0001307983 */ /* 0x000ee20000300800 */
[----:B----4-:R-:W-:-:S03]  /*65f20*/  PRMT R5, R40, 0x5210, R9 ;  /* 0x0000521028057816 */ /* 0x010fc60000000009 */
[----:B------:R-:W4:Y:S01]  /*65f30*/  LDL.LU R26, [R1+0x4c0] ;  /* 0x0004c000011a7983 */ /* 0x000f220000300800 */
[----:B------:R-:W-:-:S03]  /*65f40*/  PRMT R4, R41, 0x5210, R10 ;  /* 0x0000521029047816 */ /* 0x000fc6000000000a */
[----:B------:R-:W4:Y:S01]  /*65f50*/  LDL.LU R27, [R1+0x4bc] ;  /* 0x0004bc00011b7983 */ /* 0x000f220000300800 */
[----:B------:R-:W-:Y:S02]  /*65f60*/  PRMT R7, R59, 0x5210, R12 ;  /* 0x000052103b077816 */ /* 0x000fe4000000000c */
[----:B------:R-:W0:Y:S01]  /*65f70*/  LDC R59, c[0x0][0x244] ;  /* 0x00009100ff3b7b82 */ /* 0x000e220000000800 */
[----:B------:R-:W4:Y:S04]  /*65f80*/  LDL.LU R24, [R1+0x4b4] ;  /* 0x0004b40001187983 */ /* 0x000f280000300800 */
[----:B------:R-:W4:Y:S01]  /*65f90*/  LDL.LU R17, [R1+0x4b8] ;  /* 0x0004b80001117983 */ /* 0x000f220000300800 */
[----:B--2---:R-:W-:Y:S01]  /*65fa0*/  PRMT R6, R42, 0x5210, R11 ;  /* 0x000052102a067816 */ /* 0x004fe2000000000b */
[----:B------:R-:W-:-:S02]  /*65fb0*/  NOP ;  /* 0x0000000000007918 */ /* 0x000fc40000000000 */
[----:B------:R-:W1:Y:S01]  /*65fc0*/  LDS.128 R40, [R57] ;  /* 0x0000000039287984 */ /* 0x000e620000000c00 */
[----:B------:R-:W-:-:S03]  /*65fd0*/  NOP ;  /* 0x0000000000007918 */ /* 0x000fc60000000000 */
[----:B------:R2:W-:Y:S01]  /*65fe0*/  STSM.16.M88.4 [R57], R4 ;  /* 0x0000000439007844 */ /* 0x0005e20000000200 */
[----:B------:R-:W-:Y:S02]  /*65ff0*/  LOP3.LUT R3, R35, 0xffff, RZ, 0xc0, !PT ;  /* 0x0000ffff23037812 */ /* 0x000fe400078ec0ff */
[----:B---3--:R-:W-:Y:S02]  /*66000*/  LOP3.LUT R8, R52, 0xffff, RZ, 0xc0, !PT ;  /* 0x0000ffff34087812 */ /* 0x008fe400078ec0ff */
[----:B------:R-:W-:Y:S02]  /*66010*/  LOP3.LUT R0, R45, 0xffff, RZ, 0xc0, !PT ;  /* 0x0000ffff2d007812 */ /* 0x000fe400078ec0ff */
[----:B------:R-:W-:Y:S02]  /*66020*/  LOP3.LUT R2, R25, 0xffff, RZ, 0xc0, !PT ;  /* 0x0000ffff19027812 */ /* 0x000fe400078ec0ff */
[----:B--2---:R-:W-:Y:S01]  /*66030*/  PRMT R4, R15, 0x4210, R0 ;  /* 0x000042100f047816 */ /* 0x004fe20000000000 */
[----:B-1----:R-:W-:Y:S04]  /*66040*/  STL.64 [R1+0x2998], R40 ;  /* 0x0029982801007387 */ /* 0x002fe80000100a00 */
[----:B------:R-:W-:Y:S04]  /*66050*/  STL.64 [R1+0x2988], R42 ;  /* 0x0029882a01007387 */ /* 0x000fe80000100a00 */
[----:B------:R-:W2:Y:S01]  /*66060*/  LDL.LU R15, [R1+0x1a4] ;  /* 0x0001a400010f7983 */ /* 0x000ea20000300800 */
[----:B------:R-:W-:Y:S01]  /*66070*/  PRMT R7, R32, 0x4210, R8 ;  /* 0x0000421020077816 */ /* 0x000fe20000000008 */
[----:B------:R-:W-:-:S02]  /*66080*/  NOP ;  /* 0x0000000000007918 */ /* 0x000fc40000000000 */
[----:B------:R-:W1:Y:S01]  /*66090*/  LDS.128 R32, [R57] ;  /* 0x0000000039207984 */ /* 0x000e620000000c00 */
[----:B------:R-:W-:Y:S02]  /*660a0*/  PRMT R5, R13, 0x4210, R3 ;  /* 0x000042100d057816 */ /* 0x000fe40000000003 */
[----:B------:R-:W-:Y:S01]  /*660b0*/  PRMT R6, R14, 0x4210, R2 ;  /* 0x000042100e067816 */ /* 0x000fe20000000002 */
[----:B------:R-:W3:Y:S01]  /*660c0*/  LDL.LU R13, [R1+0x1a0] ;  /* 0x0001a000010d7983 */ /* 0x000ee20000300800 */
[----:B------:R-:W-:-:S03]  /*660d0*/  NOP ;  /* 0x0000000000007918 */ /* 0x000fc60000000000 */
[----:B------:R-:W3:Y:S01]  /*660e0*/  LDL.LU R14, [R1+0x19c] ;  /* 0x00019c00010e7983 */ /* 0x000ee20000300800 */
[----:B------:R-:W-:-:S03]  /*660f0*/  LOP3.LUT R9, R49, 0xffff, RZ, 0xc0, !PT ;  /* 0x0000ffff31097812 */ /* 0x000fc600078ec0ff */
[----:B-1----:R-:W-:Y:S04]  /*66100*/  STL.64 [R1+0x2990], R32 ;  /* 0x0029902001007387 */ /* 0x002fe80000100a00 */
[----:B------:R-:W-:Y:S04]  /*66110*/  STL.64 [R1+0x2980], R34 ;  /* 0x0029802201007387 */ /* 0x000fe80000100a00 */
[----:B------:R-:W3:Y:S04]  /*66120*/  LDL.LU R25, [R1+0x1ac] ;  /* 0x0001ac0001197983 */ /* 0x000ee80000300800 */
[----:B------:R-:W3:Y:S04]  /*66130*/  LDL.LU R52, [R1+0x1b0] ;  /* 0x0001b00001347983 */ /* 0x000ee80000300800 */
[----:B------:R-:W3:Y:S01]  /*66140*/  LDL.LU R49, [R1+0x1a8] ;  /* 0x0001a80001317983 */ /* 0x000ee20000300800 */
[----:B------:R-:W-:-:S02]  /*66150*/  LOP3.LUT R48, R48, 0xffff, RZ, 0xc0, !PT ;  /* 0x0000ffff30307812 */ /* 0x000fc400078ec0ff */
[----:B------:R-:W-:Y:S02]  /*66160*/  LOP3.LUT R10, R16, 0xffff, RZ, 0xc0, !PT ;  /* 0x0000ffff100a7812 */ /* 0x000fe400078ec0ff */
[----:B------:R-:W-:Y:S01]  /*66170*/  LOP3.LUT R11, R53, 0xffff, RZ, 0xc0, !PT ;  /* 0x0000ffff350b7812 */ /* 0x000fe200078ec0ff */
[----:B------:R4:W-:Y:S02]  /*66180*/  STSM.16.M88.4 [R57], R4 ;  /* 0x0000000439007844 */ /* 0x0009e40000000200 */
[----:B----4-:R-:W-:Y:S01]  /*66190*/  PRMT R7, R17, 0x4210, R48 ;  /* 0x0000421011077816 */ /* 0x010fe20000000030 */
[----:B------:R-:W-:Y:S01]  /*661a0*/  NOP ;  /* 0x0000000000007918 */ /* 0x000fe20000000000 */
[----:B------:R-:W-:Y:S01]  /*661b0*/  PRMT R4, R26, 0x4210, R9 ;  /* 0x000042101a047816 */ /* 0x000fe20000000009 */
[----:B------:R-:W1:Y:S01]  /*661c0*/  LDS.128 R16, [R57] ;  /* 0x0000000039107984 */ /* 0x000e620000000c00 */
[----:B------:R-:W-:Y:S02]  /*661d0*/  PRMT R5, R27, 0x4210, R10 ;  /* 0x000042101b057816 */ /* 0x000fe4000000000a */
[----:B------:R-:W-:Y:S01]  /*661e0*/  PRMT R6, R24, 0x4210, R11 ;  /* 0x0000421018067816 */ /* 0x000fe2000000000b */
[----:B------:R-:W-:-:S04]  /*661f0*/  NOP ;  /* 0x0000000000007918 */ /* 0x000fc80000000000 */
[----:B------:R4:W-:Y:S02]  /*66200*/  STSM.16.M88.4 [R57], R4 ;  /* 0x0000000439007844 */ /* 0x0009e40000000200 */
[----:B----4-:R-:W-:Y:S02]  /*66210*/  PRMT R7, R60, 0x5210, R8 ;  /* 0x000052103c077816 */ /* 0x010fe40000000008 */
[----:B-1----:R-:W-:Y:S01]  /*66220*/  STL.64 [R1+0x2978], R16 ;  /* 0x0029781001007387 */ /* 0x002fe20000100a00 */
[----:B------:R-:W-:Y:S01]  /*66230*/  IMAD.MOV.U32 R24, RZ, RZ, R50 ;  /* 0x000000ffff187224 */ /* 0x000fe200078e0032 */
[----:B------:R-:W1:Y:S02]  /*66240*/  LDC R60, c[0x0][0x244] ;  /* 0x00009100ff3c7b82 */ /* 0x000e640000000800 */
[----:B------:R4:W-:Y:S04]  /*66250*/  STL [R1+0x2960], R18 ;  /* 0x0029601201007387 */ /* 0x0009e80000100800 */
[----:B------:R0:W-:Y:S04]  /*66260*/  STL [R1+0x2950], R19 ;  /* 0x0029501301007387 */ /* 0x0001e80000100800 */
[----:B----4-:R-:W4:Y:S04]  /*66270*/  LDL.LU R18, [R1+0xe5c] ;  /* 0x000e5c0001127983 */ /* 0x010f280000300800 */
[----:B0-----:R-:W4:Y:S01]  /*66280*/  LDL.LU R19, [R1+0x1270] ;  /* 0x0012700001137983 */ /* 0x001f220000300800 */
[----:B--2---:R-:W-:-:S02]  /*66290*/  PRMT R4, R15, 0x5210, R0 ;  /* 0x000052100f047816 */ /* 0x004fc40000000000 */
[----:B---3--:R-:W-:Y:S02]  /*662a0*/  PRMT R6, R13, 0x5210, R2 ;  /* 0x000052100d067816 */ /* 0x008fe40000000002 */
[----:B------:R-:W-:Y:S01]  /*662b0*/  PRMT R5, R14, 0x5210, R3 ;  /* 0x000052100e057816 */ /* 0x000fe20000000003 */
[----:B------:R-:W-:Y:S01]  /*662c0*/  NOP ;  /* 0x0000000000007918 */ /* 0x000fe20000000000 */
[----:B------:R-:W0:Y:S01]  /*662d0*/  LDS.128 R12, [R57] ;  /* 0x00000000390c7984 */ /* 0x000e220000000c00 */
[----:B------:R-:W-:-:S03]  /*662e0*/  NOP ;  /* 0x0000000000007918 */ /* 0x000fc60000000000 */
[----:B------:R2:W-:Y:S02]  /*662f0*/  STSM.16.M88.4 [R57], R4 ;  /* 0x0000000439007844 */ /* 0x0005e40000000200 */
[----:B--2---:R-:W-:Y:S02]  /*66300*/  PRMT R4, R25, 0x5210, R9 ;  /* 0x0000521019047816 */ /* 0x004fe40000000009 */
[----:B------:R-:W-:Y:S02]  /*66310*/  PRMT R5, R52, 0x5210, R10 ;  /* 0x0000521034057816 */ /* 0x000fe4000000000a */
[----:B------:R-:W-:Y:S01]  /*66320*/  PRMT R6, R49, 0x5210, R11 ;  /* 0x0000521031067816 */ /* 0x000fe2000000000b */
[----:B------:R-:W-:Y:S01]  /*66330*/  NOP ;  /* 0x0000000000007918 */ /* 0x000fe20000000000 */
[----:B------:R-:W2:Y:S04]  /*66340*/  LDS.128 R8, [R57] ;  /* 0x0000000039087984 */ /* 0x000ea80000000c00 */
[----:B0-----:R0:W-:Y:S01]  /*66350*/  STL.64 [R1+0x2970], R12 ;  /* 0x0029700c01007387 */ /* 0x0011e20000100a00 */
[----:B------:R-:W-:Y:S01]  /*66360*/  PRMT R7, R61, 0x5210, R48 ;  /* 0x000052103d077816 */ /* 0x000fe20000000030 */
[----:B------:R-:W-:-:S02]  /*66370*/  NOP ;  /* 0x0000000000007918 */ /* 0x000fc40000000000 */
[----:B------:R3:W-:Y:S01]  /*66380*/  STL.64 [R1+0x2958], R14 ;  /* 0x0029580e01007387 */ /* 0x0007e20000100a00 */
[----:B------:R-:W1:Y:S03]  /*66390*/  LDC R52, c[0x0][0x244] ;  /* 0x00009100ff347b82 */ /* 0x000e660000000800 */
[----:B------:R-:W4:Y:S04]  /*663a0*/  LDL.LU R26, [R1+0x50] ;  /* 0x00005000011a7983 */ /* 0x000f280000300800 */
[----:B------:R-:W4:Y:S01]  /*663b0*/  LDL.LU R27, [R1+0x40] ;  /* 0x00004000011b7983 */ /* 0x000f220000300800 */
[----:B------:R-:W-:Y:S01]  /*663c0*/  IMAD.MOV.U32 R25, RZ, RZ, R51 ;  /* 0x000000ffff197224 */ /* 0x000fe200078e0033 */
[----:B------:R-:W1:Y:S02]  /*663d0*/  LDC R61, c[0x0][0x244] ;  /* 0x00009100ff3d7b82 */ /* 0x000e640000000800 */
[----:B0-----:R-:W4:Y:S04]  /*663e0*/  LDL R12, [R1+0x12a8] ;  /* 0x0012a800010c7983 */ /* 0x001f280000100800 */
[----:B------:R-:W4:Y:S04]  /*663f0*/  LDL R17, [R1+0x12bc] ;  /* 0x0012bc0001117983 */ /* 0x000f280000100800 */
[----:B------:R-:W4:Y:S04]  /*66400*/  LDL R16, [R1+0x12b8] ;  /* 0x0012b80001107983 */ /* 0x000f280000100800 */
[----:B---3--:R-:W3:Y:S04]  /*66410*/  LDL R15, [R1+0x12b4] ;  /* 0x0012b400010f7983 */ /* 0x008ee80000100800 */
[----:B------:R-:W3:Y:S04]  /*66420*/  LDL R14, [R1+0x12b0] ;  /* 0x0012b000010e7983 */ /* 0x000ee80000100800 */
[----:B------:R-:W3:Y:S04]  /*66430*/  LDL R13, [R1+0x12ac] ;  /* 0x0012ac00010d7983 */ /* 0x000ee80000100800 */
[----:B--2---:R-:W-:Y:S04]  /*66440*/  STL.64 [R1+0x2968], R8 ;  /* 0x0029680801007387 */ /* 0x004fe80000100a00 */
[----:B------:R0:W-:Y:S04]  /*66450*/  STL [R1+0x2948], R11 ;  /* 0x0029480b01007387 */ /* 0x0001e80000100800 */
[----:B0-----:R-:W2:Y:S04]  /*66460*/  LDL.LU R11, [R1+0x12c0] ;  /* 0x0012c000010b7983 */ /* 0x001ea80000300800 */
[----:B------:R0:W-:Y:S02]  /*66470*/  STSM.16.M88.4 [R57], R4 ;  /* 0x0000000439007844 */ /* 0x0001e40000000200 */
[----:B0-----:R-:W0:Y:S01]  /*66480*/  LDC R6, c[0x0][0x244] ;  /* 0x00009100ff067b82 */ /* 0x001e220000000800 */
[C---:B----4-:R-:W-:Y:S01]  /*66490*/  IMAD R0, R19.reuse, UR4, RZ ;  /* 0x0000000413007c24 */ /* 0x050fe2000f8e02ff */
[----:B------:R-:W-:Y:S01]  /*664a0*/  ISETP.GE.AND P1, PT, R19, UR10, PT ;  /* 0x0000000a13007c0c */ /* 0x000fe2000bf26270 */
[----:B------:R-:W-:Y:S01]  /*664b0*/  IMAD R20, R18, UR5, RZ ;  /* 0x0000000512147c24 */ /* 0x000fe2000f8e02ff */
[----:B------:R-:W-:-:S02]  /*664c0*/  ULDC.64 UR4, c[0x0][0x220] ;  /* 0x0000880000047ab9 */ /* 0x000fc40000000a00 */
[----:B------:R-:W-:Y:S02]  /*664d0*/  IADD3 R48, P2, R0, UR6, RZ ;  /* 0x0000000600307c10 */ /* 0x000fe4000ff5e0ff */
[----:B------:R-:W-:Y:S01]  /*664e0*/  ISETP.LT.AND P1, PT, R18, UR25, !P1 ;  /* 0x0000001912007c0c */ /* 0x000fe2000cf21270 */
[----:B------:R-:W-:Y:S01]  /*664f0*/  ULDC UR25, c[0x0][0x248] ;  /* 0x0000920000197ab9 */ /* 0x000fe20000000800 */
[----:B------:R-:W-:Y:S01]  /*66500*/  LEA.HI.X.SX32 R7, R0, UR7, 0x1, P2 ;  /* 0x0000000700077c11 */ /* 0x000fe200090f0eff */
[----:B------:R-:W-:Y:S01]  /*66510*/  ULDC.64 UR6, c[0x0][0x220] ;  /* 0x0000880000067ab9 */ /* 0x000fe20000000a00 */
[----:B------:R-:W-:Y:S02]  /*66520*/  SHF.R.S32.HI R21, RZ, 0x1f, R20 ;  /* 0x0000001fff157819 */ /* 0x000fe40000011414 */
[----:B------:R-:W-:-:S05]  /*66530*/  IADD3 R2, P4, R20, R48, RZ ;  /* 0x0000003014027210 */ /* 0x000fca0007f9e0ff */
[----:B------:R-:W-:Y:S01]  /*66540*/  IMAD.X R3, R21, 0x1, R7, P4 ;  /* 0x0000000115037824 */ /* 0x000fe200020e0607 */
[----:B------:R-:W-:Y:S01]  /*66550*/  NOP ;  /* 0x0000000000007918 */ /* 0x000fe20000000000 */
[----:B------:R-:W-:Y:S01]  /*66560*/  PRMT R4, R26, 0x7770, RZ ;  /* 0x000077701a047816 */ /* 0x000fe200000000ff */
[C---:B------:R-:W-:Y:S01]  /*66570*/  IMAD R5, R12.reuse, UR8, RZ ;  /* 0x000000080c057c24 */ /* 0x040fe2000f8e02ff */
[----:B------:R-:W-:-:S03]  /*66580*/  ISETP.GE.AND P2, PT, R12, UR12, PT ;  /* 0x0000000c0c007c0c */ /* 0x000fc6000bf46270 */
[----:B------:R0:W-:Y:S01]  /*66590*/  @P1 STG.E.U8 desc[UR32][R2.64], R4 ;  /* 0x0000000402001986 */ /* 0x0001e2000c101120 */
[----:B------:R-:W-:Y:S01]  /*665a0*/  PRMT R58, R26, 0x7773, RZ ;  /* 0x000077731a3a7816 */ /* 0x000fe200000000ff */
[----:B------:R-:W-:Y:S01]  /*665b0*/  ULDC.64 UR12, c[0x0][0x228] ;  /* 0x00008a00000c7ab9 */ /* 0x000fe20000000a00 */
[C---:B------:R-:W-:Y:S01]  /*665c0*/  IADD3 R49, P3, R5.reuse, UR4, RZ ;  /* 0x0000000405317c10 */ /* 0x040fe2000ff7e0ff */
[----:B------:R-:W-:Y:S01]  /*665d0*/  ULDC.64 UR8, c[0x0][0x228] ;  /* 0x00008a0000087ab9 */ /* 0x000fe20000000a00 */
[----:B------:R-:W-:Y:S01]  /*665e0*/  ISETP.LT.AND P2, PT, R18, UR27, !P2 ;  /* 0x0000001b12007c0c */ /* 0x000fe2000d741270 */
[----:B------:R-:W-:Y:S01]  /*665f0*/  ULDC UR27, c[0x0][0x248] ;  /* 0x00009200001b7ab9 */ /* 0x000fe20000000800 */
[----:B------:R-:W-:Y:S01]  /*66600*/  LEA.HI.X.SX32 R5, R5, UR5, 0x1, P3 ;  /* 0x0000000505057c11 */ /* 0x000fe200098f0eff */
[----:B------:R-:W-:Y:S01]  /*66610*/  ULDC.64 UR4, c[0x0][0x220] ;  /* 0x0000880000047ab9 */ /* 0x000fe20000000a00 */
[----:B------:R-:W-:Y:S01]  /*66620*/  IADD3 R50, P3, R20, R49, RZ ;  /* 0x0000003114327210 */ /* 0x000fe20007f7e0ff */
[----:B0-----:R-:W-:Y:S01]  /*66630*/  IMAD R3, R6, 0x40, R0 ;  /* 0x0000004006037824 */ /* 0x001fe200078e0200 */
[----:B------:R-:W-:-:S03]  /*66640*/  ISETP.GE.AND P1, PT, R18, UR11, PT ;  /* 0x0000000b12007c0c */ /* 0x000fc6000bf26270 */
[----:B------:R-:W-:Y:S01]  /*66650*/  IMAD.X R51, R21, 0x1, R5, P3 ;  /* 0x0000000115337824 */ /* 0x000fe200018e0605 */
[----:B------:R-:W-:Y:S01]  /*66660*/  PRMT R0, R26, 0x7771, RZ ;  /* 0x000077711a007816 */ /* 0x000fe200000000ff */
[----:B------:R-:W-:Y:S01]  /*66670*/  ULDC.64 UR10, c[0x0][0x228] ;  /* 0x00008a00000a7ab9 */ /* 0x000fe20000000a00 */
[----:B------:R-:W-:-:S03]  /*66680*/  IADD3 R2, P3, R3, UR4, RZ ;  /* 0x0000000403027c10 */ /* 0x000fc6000ff7e0ff */
[----:B------:R1:W-:Y:S02]  /*66690*/  @P2 STG.E.U8 desc[UR32][R50.64], R0 ;  /* 0x0000000032002986 */ /* 0x0003e4000c101120 */
[----:B-1----:R-:W-:Y:S01]  /*666a0*/  IMAD R0, R52, 0x20, R3 ;  /* 0x0000002034007824 */ /* 0x002fe200078e0203 */
[----:B------:R-:W-:Y:S01]  /*666b0*/  LEA.HI.X.SX32 R3, R3, UR5, 0x1, P3 ;  /* 0x0000000503037c11 */ /* 0x000fe200098f0eff */
[----:B------:R-:W-:Y:S01]  /*666c0*/  ULDC.64 UR4, c[0x0][0x220] ;  /* 0x0000880000047ab9 */ /* 0x000fe20000000a00 */
[----:B--2---:R-:W-:Y:S02]  /*666d0*/  ISETP.LT.AND P4, PT, R11, UR20, !P1 ;  /* 0x000000140b007c0c */ /* 0x004fe4000cf81270 */
[----:B------:R-:W-:Y:S02]  /*666e0*/  IADD3 R50, P2, R20, R2, RZ ;  /* 0x0000000214327210 */ /* 0x000fe40007f5e0ff */
[----:B------:R-:W-:Y:S01]  /*666f0*/  PRMT R52, R26, 0x7772, RZ ;  /* 0x000077721a347816 */ /* 0x000fe200000000ff */
[----:B------:R-:W-:Y:S01]  /*66700*/  IMAD R56, R56, 0x20, R0 ;  /* 0x0000002038387824 */ /* 0x000fe200078e0200 */
[----:B------:R-:W-:Y:S01]  /*66710*/  ISETP.LT.AND P5, PT, R16, UR16, !P1 ;  /* 0x0000001010007c0c */ /* 0x000fe2000cfa1270 */
[----:B------:R-:W-:Y:S01]  /*66720*/  IMAD.X R51, R21, 0x1, R3, P2 ;  /* 0x0000000115337824 */ /* 0x000fe200010e0603 */
[----:B------:R-:W-:Y:S01]  /*66730*/  IADD3 R6, P2, R0, UR4, RZ ;  /* 0x0000000400067c10 */ /* 0x000fe2000ff5e0ff */
[----:B------:R-:W2:Y:S01]  /*66740*/  LDL.LU R26, [R1+0x170] ;  /* 0x00017000011a7983 */ /* 0x000ea20000300800 */
[----:B------:R-:W-:Y:S01]  /*66750*/  IADD3 R4, P3, R56, UR6, RZ ;  /* 0x0000000638047c10 */ /* 0x000fe2000ff7e0ff */
[----:B------:R-:W-:Y:S01]  /*66760*/  ULDC UR4, c[0x0][0x22c] ;  /* 0x00008b0000047ab9 */ /* 0x000fe20000000800 */
[----:B------:R-:W-:Y:S01]  /*66770*/  PRMT R54, R27, 0x7770, RZ ;  /* 0x000077701b367816 */ /* 0x000fe200000000ff */
[----:B------:R0:W-:Y:S01]  /*66780*/  @P4 STG.E.U8 desc[UR32][R50.64], R52 ;  /* 0x0000003432004986 */ /* 0x0001e2000c101120 */
[----:B------:R-:W-:Y:S01]  /*66790*/  ISETP.LT.AND P4, PT, R17, UR18, !P1 ;  /* 0x0000001211007c0c */ /* 0x000fe2000cf81270 */
[----:B------:R-:W-:Y:S01]  /*667a0*/  ULDC UR16, c[0x0][0x248] ;  /* 0x0000920000107ab9 */ /* 0x000fe20000000800 */
[----:B------:R-:W-:Y:S01]  /*667b0*/  LEA.HI.X.SX32 R0, R0, UR5, 0x1, P2 ;  /* 0x0000000500007c11 */ /* 0x000fe200090f0eff */
[----:B------:R-:W-:Y:S01]  /*667c0*/  ULDC UR20, c[0x0][0x248] ;  /* 0x0000920000147ab9 */ /* 0x000fe20000000800 */
[----:B------:R-:W-:Y:S01]  /*667d0*/  LEA.HI.X.SX32 R55, R56, UR7, 0x1, P3 ;  /* 0x0000000738377c11 */ /* 0x000fe200098f0eff */
[----:B------:R-:W-:Y:S01]  /*667e0*/  ULDC UR18, c[0x0][0x248] ;  /* 0x0000920000127ab9 */ /* 0x000fe20000000800 */
[----:B0-----:R-:W-:Y:S01]  /*667f0*/  IADD3 R52, P2, R20, R6, RZ ;  /* 0x0000000614347210 */ /* 0x001fe20007f5e0ff */
[----:B------:R-:W-:Y:S01]  /*66800*/  VIADD R51, R18, 0x2 ;  /* 0x0000000212337836 */ /* 0x000fe20000000000 */
[----:B------:R-:W-:Y:S01]  /*66810*/  IADD3 R50, P3, R20, R4, RZ ;  /* 0x0000000414327210 */ /* 0x000fe20007f7e0ff */
[----:B------:R-:W-:Y:S01]  /*66820*/  IMAD R56, R60, 0x20, R56 ;  /* 0x000000203c387824 */ /* 0x000fe200078e0238 */
[----:B------:R-:W-:Y:S01]  /*66830*/  ULDC.64 UR6, c[0x0][0x220] ;  /* 0x0000880000067ab9 */ /* 0x000fe20000000a00 */
[----:B------:R-:W-:Y:S01]  /*66840*/  IMAD.X R53, R21, 0x1, R0, P2 ;  /* 0x0000000115357824 */ /* 0x000fe200010e0600 */
[----:B------:R-:W-:Y:S01]  /*66850*/  ISETP.GE.AND P2, PT, R51, UR4, PT ;  /* 0x0000000433007c0c */ /* 0x000fe2000bf46270 */
[----:B------:R-:W-:Y:S01]  /*66860*/  IMAD.X R51, R21, 0x1, R55, P3 ;  /* 0x0000000115337824 */ /* 0x000fe200018e0637 */
[----:B------:R-:W-:-:S02]  /*66870*/  ULDC.64 UR4, c[0x0][0x220] ;  /* 0x0000880000047ab9 */ /* 0x000fc40000000a00 */
[----:B------:R0:W-:Y:S04]  /*66880*/  @P4 STG.E.U8 desc[UR32][R52.64], R58 ;  /* 0x0000003a34004986 */ /* 0x0001e8000c101120 */
[----:B------:R1:W-:Y:S01]  /*66890*/  @P5 STG.E.U8 desc[UR32][R50.64], R54 ;  /* 0x0000003632005986 */ /* 0x0003e2000c101120 */
[----:B0-----:R-:W-:Y:S01]  /*668a0*/  IMAD R53, R61, 0x20, R56 ;  /* 0x000000203d357824 */ /* 0x001fe200078e0238 */
[----:B-1----:R-:W-:-:S04]  /*668b0*/  IADD3 R50, P3, R56, UR4, RZ ;  /* 0x0000000438327c10 */ /* 0x002fc8000ff7e0ff */
[----:B------:R-:W-:Y:S01]  /*668c0*/  IADD3 R51, P4, R53, UR6, RZ ;  /* 0x0000000635337c10 */ /* 0x000fe2000ff9e0ff */
[----:B------:R-:W-:Y:S01]  /*668d0*/  IMAD R54, R59, 0x20, R53 ;  /* 0x000000203b367824 */ /* 0x000fe200078e0235 */
[----:B------:R-:W-:Y:S01]  /*668e0*/  LEA.HI.X.SX32 R56, R56, UR5, 0x1, P3 ;  /* 0x0000000538387c11 */ /* 0x000fe200098f0eff */
[----:B------:R-:W-:Y:S01]  /*668f0*/  ULDC.64 UR4, c[0x0][0x220] ;  /* 0x0000880000047ab9 */ /* 0x000fe20000000a00 */
[----:B---3--:R-:W-:Y:S01]  /*66900*/  ISETP.LT.AND P3, PT, R15, UR14, !P1 ;  /* 0x0000000e0f007c0c */ /* 0x008fe2000cf61270 */
[----:B------:R-:W-:Y:S01]  /*66910*/  ULDC UR14, c[0x0][0x228] ;  /* 0x00008a00000e7ab9 */ /* 0x000fe20000000800 */
[----:B------:R-:W-:Y:S01]  /*66920*/  LEA.HI.X.SX32 R53, R53, UR7, 0x1, P4 ;  /* 0x0000000735357c11 */ /* 0x000fe2000a0f0eff */
[----:B------:R-:W-:Y:S01]  /*66930*/  ULDC.64 UR6, c[0x0][0x228] ;  /* 0x00008a0000067ab9 */ /* 0x000fe20000000a00 */
[----:B------:R-:W-:Y:S01]  /*66940*/  ISETP.LT.AND P4, PT, R14, UR12, !P1 ;  /* 0x0000000c0e007c0c */ /* 0x000fe2000cf81270 */
[----:B------:R-:W-:Y:S01]  /*66950*/  ULDC UR12, c[0x0][0x228] ;  /* 0x00008a00000c7ab9 */ /* 0x000fe20000000800 */
[----:B------:R-:W-:-:S02]  /*66960*/  IADD3 R58, P5, R20, R50, RZ ;  /* 0x00000032143a7210 */ /* 0x000fc40007fbe0ff */
[----:B------:R-:W-:Y:S02]  /*66970*/  IADD3 R60, P6, R20, R51, RZ ;  /* 0x00000033143c7210 */ /* 0x000fe40007fde0ff */
[----:B------:R-:W-:Y:S01]  /*66980*/  PRMT R9, R27, 0x7771, RZ ;  /* 0x000077711b097816 */ /* 0x000fe200000000ff */
[----:B------:R-:W-:Y:S01]  /*66990*/  IMAD.X R59, R21, 0x1, R56, P5 ;  /* 0x00000001153b7824 */ /* 0x000fe200028e0638 */
[----:B------:R-:W-:Y:S01]  /*669a0*/  PRMT R8, R27, 0x7772, RZ ;  /* 0x000077721b087816 */ /* 0x000fe200000000ff */
[----:B------:R-:W-:-:S03]  /*669b0*/  IMAD.X R61, R21, 0x1, R53, P6 ;  /* 0x00000001153d7824 */ /* 0x000fc600030e0635 */
[----:B------:R-:W-:Y:S04]  /*669c0*/  @P3 STG.E.U8 desc[UR32][R58.64], R9 ;  /* 0x000000093a003986 */ /* 0x000fe8000c101120 */
[----:B------:R0:W-:Y:S02]  /*669d0*/  @P4 STG.E.U8 desc[UR32][R60.64], R8 ;  /* 0x000000083c004986 */ /* 0x0001e4000c101120 */
[----:B0-----:R-:W-:Y:S02]  /*669e0*/  PRMT R60, R27, 0x7773, RZ ;  /* 0x000077731b3c7816 */ /* 0x001fe400000000ff */
[----:B------:R-:W3:Y:S01]  /*669f0*/  LDL.LU R27, [R1+0x140] ;  /* 0x00014000011b7983 */ /* 0x000ee20000300800 */
[C---:B------:R-:W-:Y:S01]  /*66a00*/  IADD3 R52, P5, R54.reuse, UR4, RZ ;  /* 0x0000000436347c10 */ /* 0x040fe2000ffbe0ff */
[----:B------:R-:W-:Y:S01]  /*66a10*/  ULDC UR4, c[0x0][0x248] ;  /* 0x0000920000047ab9 */ /* 0x000fe20000000800 */
[----:B------:R-:W-:Y:S01]  /*66a20*/  ISETP.LT.AND P1, PT, R13, UR10, !P1 ;  /* 0x0000000a0d007c0c */ /* 0x000fe2000cf21270 */
[----:B------:R-:W4:Y:S01]  /*66a30*/  LDL.LU R45, [R1+0x54] ;  /* 0x00005400012d7983 */ /* 0x000f220000300800 */
[----:B------:R-:W-:-:S02]  /*66a40*/  LEA.HI.X.SX32 R54, R54, UR5, 0x1, P5 ;  /* 0x0000000536367c11 */ /* 0x000fc4000a8f0eff */
[C---:B------:R-:W-:Y:S01]  /*66a50*/  IADD3 R58, P3, R20.reuse, R52, RZ ;  /* 0x00000034143a7210 */ /* 0x040fe20007f7e0ff */
[----:B------:R-:W-:Y:S01]  /*66a60*/  VIADD R8, R20, UR4 ;  /* 0x0000000414087c36 */ /* 0x000fe20008000000 */
[----:B------:R-:W-:Y:S01]  /*66a70*/  ULDC.64 UR4, c[0x0][0x228] ;  /* 0x00008a0000047ab9 */ /* 0x000fe20000000a00 */
[----:B------:R-:W-:Y:S02]  /*66a80*/  ULDC UR10, c[0x0][0x228] ;  /* 0x00008a00000a7ab9 */ /* 0x000fe40000000800 */
[----:B------:R-:W-:Y:S01]  /*66a90*/  IMAD.X R59, R21, 0x1, R54, P3 ;  /* 0x00000001153b7824 */ /* 0x000fe200018e0636 */
[----:B------:R-:W-:Y:S01]  /*66aa0*/  ISETP.LT.AND P3, PT, R19, UR8, !P0 ;  /* 0x0000000813007c0c */ /* 0x000fe2000c761270 */
[----:B------:R-:W-:-:S03]  /*66ab0*/  ULDC UR8, c[0x0][0x228] ;  /* 0x00008a0000087ab9 */ /* 0x000fc60000000800 */
[----:B------:R0:W-:Y:S01]  /*66ac0*/  @P1 STG.E.U8 desc[UR32][R58.64], R60 ;  /* 0x0000003c3a001986 */ /* 0x0001e2000c101120 */
[----:B------:R-:W-:Y:S01]  /*66ad0*/  ISETP.LT.AND P1, PT, R12, UR6, !P0 ;  /* 0x000000060c007c0c */ /* 0x000fe2000c721270 */
[----:B------:R-:W-:Y:S01]  /*66ae0*/  ULDC UR6, c[0x0][0x228] ;  /* 0x00008a0000067ab9 */ /* 0x000fe20000000800 */
[----:B------:R-:W-:Y:S02]  /*66af0*/  SHF.R.S32.HI R9, RZ, 0x1f, R8 ;  /* 0x0000001fff097819 */ /* 0x000fe40000011408 */
[C---:B0-----:R-:W-:Y:S02]  /*66b00*/  IADD3 R58, P4, R8.reuse, R48, RZ ;  /* 0x00000030083a7210 */ /* 0x041fe40007f9e0ff */
[----:B------:R-:W-:-:S03]  /*66b10*/  IADD3 R60, P5, R8, R49, RZ ;  /* 0x00000031083c7210 */ /* 0x000fc60007fbe0ff */
[C---:B------:R-:W-:Y:S02]  /*66b20*/  IMAD.X R59, R9.reuse, 0x1, R7, P4 ;  /* 0x00000001093b7824 */ /* 0x040fe400020e0607 */
[----:B------:R-:W-:Y:S01]  /*66b30*/  IMAD.X R61, R9, 0x1, R5, P5 ;  /* 0x00000001093d7824 */ /* 0x000fe200028e0605 */
[----:B------:R-:W-:Y:S01]  /*66b40*/  ISETP.LT.AND P4, PT, R11, UR4, !P0 ;  /* 0x000000040b007c0c */ /* 0x000fe2000c781270 */
[----:B------:R-:W-:Y:S01]  /*66b50*/  ULDC UR4, c[0x0][0x228] ;  /* 0x00008a0000047ab9 */ /* 0x000fe20000000800 */
[C---:B--2---:R-:W-:Y:S02]  /*66b60*/  PRMT R21, R26.reuse, 0x7770, RZ ;  /* 0x000077701a157816 */ /* 0x044fe400000000ff */
[----:B------:R-:W-:-:S03]  /*66b70*/  PRMT R20, R26, 0x7771, RZ ;  /* 0x000077711a147816 */ /* 0x000fc600000000ff */
[----:B------:R0:W-:Y:S04]  /*66b80*/  @P3 STG.E.U8 desc[UR32][R58.64], R21 ;  /* 0x000000153a003986 */ /* 0x0001e8000c101120 */
[----:B------:R1:W-:Y:S01]  /*66b90*/  @P1 STG.E.U8 desc[UR32][R60.64], R20 ;  /* 0x000000143c001986 */ /* 0x0003e2000c101120 */
[C---:B0-----:R-:W-:Y:S02]  /*66ba0*/  PRMT R21, R26.reuse, 0x7772, RZ ;  /* 0x000077721a157816 */ /* 0x041fe400000000ff */
[----:B-1----:R-:W-:Y:S02]  /*66bb0*/  PRMT R20, R26, 0x7773, RZ ;  /* 0x000077731a147816 */ /* 0x002fe400000000ff */
[----:B------:R-:W2:Y:S01]  /*66bc0*/  LDL.LU R26, [R1+0x44] ;  /* 0x00004400011a7983 */ /* 0x000ea20000300800 */
[----:B------:R-:W-:Y:S01]  /*66bd0*/  ISETP.LT.AND P3, PT, R17, UR22, !P0 ;  /* 0x0000001611007c0c */ /* 0x000fe2000c761270 */
[----:B------:R-:W-:Y:S01]  /*66be0*/  ULDC UR22, c[0x0][0x248] ;  /* 0x0000920000167ab9 */ /* 0x000fe20000000800 */
[----:B------:R-:W-:-:S02]  /*66bf0*/  IADD3 R58, P5, R8, R2, RZ ;  /* 0x00000002083a7210 */ /* 0x000fc40007fbe0ff */
[----:B------:R-:W-:-:S03]  /*66c00*/  IADD3 R60, P6, R8, R6, RZ ;  /* 0x00000006083c7210 */ /* 0x000fc60007fde0ff */
[C---:B------:R-:W-:Y:S01]  /*66c10*/  IMAD.X R59, R9.reuse, 0x1, R3, P5 ;  /* 0x00000001093b7824 */ /* 0x040fe200028e0603 */
[----:B------:R-:W-:Y:S01]  /*66c20*/  ISETP.LT.AND P1, PT, R16, UR24, !P0 ;  /* 0x0000001810007c0c */ /* 0x000fe2000c721270 */
[----:B------:R-:W-:Y:S01]  /*66c30*/  IMAD.X R61, R9, 0x1, R0, P6 ;  /* 0x00000001093d7824 */ /* 0x000fe200030e0600 */
[C---:B------:R-:W-:Y:S01]  /*66c40*/  IADD3 R22, P5, R8.reuse, R50, RZ ;  /* 0x0000003208167210 */ /* 0x040fe20007fbe0ff */
[----:B------:R-:W-:Y:S01]  /*66c50*/  ULDC UR24, c[0x0][0x248] ;  /* 0x0000920000187ab9 */ /* 0x000fe20000000800 */
[----:B------:R0:W-:Y:S04]  /*66c60*/  @P4 STG.E.U8 desc[UR32][R58.64], R21 ;  /* 0x000000153a004986 */ /* 0x0001e8000c101120 */
[----:B------:R3:W-:Y:S01]  /*66c70*/  @P3 STG.E.U8 desc[UR32][R60.64], R20 ;  /* 0x000000143c003986 */ /* 0x0007e2000c101120 */
[----:B------:R-:W-:Y:S01]  /*66c80*/  ISETP.LT.AND P3, PT, R15, UR26, !P0 ;  /* 0x0000001a0f007c0c */ /* 0x000fe2000c761270 */
[----:B------:R-:W-:Y:S01]  /*66c90*/  IMAD.X R23, R9, 0x1, R56, P5 ;  /* 0x0000000109177824 */ /* 0x000fe200028e0638 */
[----:B------:R-:W-:Y:S01]  /*66ca0*/  ULDC UR26, c[0x0][0x248] ;  /* 0x00009200001a7ab9 */ /* 0x000fe20000000800 */
[----:B0-----:R-:W-:-:S05]  /*66cb0*/  IADD3 R58, P4, R8, R4, RZ ;  /* 0x00000004083a7210 */ /* 0x001fca0007f9e0ff */
[----:B------:R-:W-:Y:S01]  /*66cc0*/  IMAD.X R59, R9, 0x1, R55, P4 ;  /* 0x00000001093b7824 */ /* 0x000fe200020e0637 */
[----:B---3--:R-:W-:-:S05]  /*66cd0*/  PRMT R60, R27, 0x7770, RZ ;  /* 0x000077701b3c7816 */ /* 0x008fca00000000ff */
[----:B------:R0:W-:Y:S01]  /*66ce0*/  @P1 STG.E.U8 desc[UR32][R58.64], R60 ;  /* 0x0000003c3a001986 */ /* 0x0001e2000c101120 */
[C---:B------:R-:W-:Y:S02]  /*66cf0*/  PRMT R20, R27.reuse, 0x7772, RZ ;  /* 0x000077721b147816 */ /* 0x040fe400000000ff */
[----:B0-----:R-:W-:Y:S02]  /*66d00*/  PRMT R59, R27, 0x7771, RZ ;  /* 0x000077711b3b7816 */ /* 0x001fe400000000ff */
[C---:B------:R-:W-:Y:S02]  /*66d10*/  IADD3 R60, P1, R8.reuse, R51, RZ ;  /* 0x00000033083c7210 */ /* 0x040fe40007f3e0ff */
[----:B------:R-:W-:Y:S01]  /*66d20*/  IADD3 R58, P5, R8, R52, RZ ;  /* 0x00000034083a7210 */ /* 0x000fe20007fbe0ff */
[----:B------:R0:W-:Y:S02]  /*66d30*/  @P3 STG.E.U8 desc[UR32][R22.64], R59 ;  /* 0x0000003b16003986 */ /* 0x0001e4000c101120 */
[----:B------:R-:W-:-:S02]  /*66d40*/  IMAD.X R61, R9, 0x1, R53, P1 ;  /* 0x00000001093d7824 */ /* 0x000fc400008e0635 */
[----:B0-----:R-:W-:Y:S01]  /*66d50*/  IMAD.X R59, R9, 0x1, R54, P5 ;  /* 0x00000001093b7824 */ /* 0x001fe200028e0636 */
[----:B------:R-:W-:Y:S02]  /*66d60*/  PRMT R9, R27, 0x7773, RZ ;  /* 0x000077731b097816 */ /* 0x000fe400000000ff */
[----:B------:R-:W3:Y:S01]  /*66d70*/  LDL.LU R27, [R1+0x174] ;  /* 0x00017400011b7983 */ /* 0x000ee20000300800 */
[----:B------:R-:W-:Y:S01]  /*66d80*/  ISETP.LT.AND P4, PT, R14, UR4, !P0 ;  /* 0x000000040e007c0c */ /* 0x000fe2000c781270 */
[----:B------:R-:W-:Y:S01]  /*66d90*/  ULDC UR4, c[0x0][0x248] ;  /* 0x0000920000047ab9 */ /* 0x000fe20000000800 */
[----:B------:R-:W-:Y:S01]  /*66da0*/  ISETP.LT.AND P0, PT, R13, UR6, !P0 ;  /* 0x000000060d007c0c */ /* 0x000fe2000c701270 */
[----:B------:R-:W-:-:S10]  /*66db0*/  ULDC UR6, c[0x0][0x228] ;  /* 0x00008a0000067ab9 */ /* 0x000fd40000000800 */
[----:B------:R-:W-:Y:S04]  /*66dc0*/  @P4 STG.E.U8 desc[UR32][R60.64], R20 ;  /* 0x000000143c004986 */ /* 0x000fe8000c101120 */
[----:B------:R0:W-:Y:S01]  /*66dd0*/  @P0 STG.E.U8 desc[UR32][R58.64], R9 ;  /* 0x000000093a000986 */ /* 0x0001e2000c101120 */
[----:B------:R-:W-:Y:S01]  /*66de0*/  ISETP.LT.AND P4, PT, R19, UR6, !P2 ;  /* 0x0000000613007c0c */ /* 0x000fe2000d781270 */
[----:B------:R-:W-:Y:S01]  /*66df0*/  ULDC UR6, c[0x0][0x228] ;  /* 0x00008a0000067ab9 */ /* 0x000fe20000000800 */
[----:B------:R-:W-:Y:S01]  /*66e00*/  ISETP.LT.AND P3, PT, R12, UR8, !P2 ;  /* 0x000000080c007c0c */ /* 0x000fe2000d761270 */
[----:B------:R-:W-:Y:S01]  /*66e10*/  ULDC UR8, c[0x0][0x228] ;  /* 0x00008a0000087ab9 */ /* 0x000fe20000000800 */
[----:B0-----:R-:W-:Y:S01]  /*66e20*/  VIADD R59, R8, UR4 ;  /* 0x00000004083b7c36 */ /* 0x001fe20008000000 */
[----:B------:R-:W-:Y:S01]  /*66e30*/  ULDC UR4, c[0x0][0x22c] ;  /* 0x00008b0000047ab9 */ /* 0x000fe20000000800 */
[----:B------:R-:W-:-:S03]  /*66e40*/  VIADD R60, R18, 0x3 ;  /* 0x00000003123c7836 */ /* 0x000fc60000000000 */
[----:B------:R-:W-:Y:S02]  /*66e50*/  SHF.R.S32.HI R58, RZ, 0x1f, R59 ;  /* 0x0000001fff3a7819 */ /* 0x000fe4000001143b */
[----:B------:R-:W-:Y:S02]  /*66e60*/  IADD3 R22, P1, R59, R48, RZ ;  /* 0x000000303b167210 */ /* 0x000fe40007f3e0ff */
[----:B------:R-:W-:Y:S01]  /*66e70*/  ISETP.LT.AND P0, PT, R11, UR10, !P2 ;  /* 0x0000000a0b007c0c */ /* 0x000fe2000d701270 */
[----:B------:R-:W-:Y:S01]  /*66e80*/  ULDC UR10, c[0x0][0x228] ;  /* 0x00008a00000a7ab9 */ /* 0x000fe20000000800 */
[----:B------:R-:W-:Y:S01]  /*66e90*/  IADD3 R20, P5, R59, R49, RZ ;  /* 0x000000313b147210 */ /* 0x000fe20007fbe0ff */
[----:B------:R-:W-:Y:S01]  /*66ea0*/  IMAD.X R23, R58, 0x1, R7, P1 ;  /* 0x000000013a177824 */ /* 0x000fe200008e0607 */
[----:B------:R-:W-:Y:S01]  /*66eb0*/  ISETP.GE.AND P1, PT, R60, UR4, PT ;  /* 0x000000043c007c0c */ /* 0x000fe2000bf26270 */
[----:B------:R-:W-:Y:S01]  /*66ec0*/  ULDC UR4, c[0x0][0x228] ;  /* 0x00008a0000047ab9 */ /* 0x000fe20000000800 */
[----:B----4-:R-:W-:-:S02]  /*66ed0*/  PRMT R61, R45, 0x7770, RZ ;  /* 0x000077702d3d7816 */ /* 0x010fc400000000ff */
[----:B------:R-:W-:Y:S01]  /*66ee0*/  IADD3 R60, P6, R59, R2, RZ ;  /* 0x000000023b3c7210 */ /* 0x000fe20007fde0ff */
[----:B------:R-:W-:Y:S01]  /*66ef0*/  IMAD.X R21, R58, 0x1, R5, P5 ;  /* 0x000000013a157824 */ /* 0x000fe200028e0605 */
[C---:B------:R-:W-:Y:S01]  /*66f00*/  PRMT R9, R45.reuse, 0x7771, RZ ;  /* 0x000077712d097816 */ /* 0x040fe200000000ff */
[----:B------:R0:W-:Y:S01]  /*66f10*/  @P4 STG.E.U8 desc[UR32][R22.64], R61 ;  /* 0x0000003d16004986 */ /* 0x0001e2000c101120 */
[----:B------:R-:W-:-:S03]  /*66f20*/  PRMT R8, R45, 0x7772, RZ ;  /* 0x000077722d087816 */ /* 0x000fc600000000ff */
[----:B------:R1:W-:Y:S01]  /*66f30*/  @P3 STG.E.U8 desc[UR32][R20.64], R9 ;  /* 0x0000000914003986 */ /* 0x0003e2000c101120 */
[----:B0-----:R-:W-:Y:S01]  /*66f40*/  IMAD.X R61, R58, 0x1, R3, P6 ;  /* 0x000000013a3d7824 */ /* 0x001fe200030e0603 */
[----:B------:R-:W-:Y:S01]  /*66f50*/  ISETP.LT.AND P3, PT, R17, UR4, !P2 ;  /* 0x0000000411007c0c */ /* 0x000fe2000d761270 */
[----:B------:R-:W-:-:S03]  /*66f60*/  ULDC UR4, c[0x0][0x22c] ;  /* 0x00008b0000047ab9 */ /* 0x000fc60000000800 */
[----:B------:R0:W-:Y:S01]  /*66f70*/  @P0 STG.E.U8 desc[UR32][R60.64], R8 ;  /* 0x000000083c000986 */ /* 0x0001e2000c101120 */
[C---:B------:R-:W-:Y:S02]  /*66f80*/  IADD3 R28, P0, R59.reuse, R6, RZ ;  /* 0x000000063b1c7210 */ /* 0x040fe40007f1e0ff */
[----:B-1----:R-:W-:Y:S02]  /*66f90*/  IADD3 R20, P5, R59, R4, RZ ;  /* 0x000000043b147210 */ /* 0x002fe40007fbe0ff */
[----:B------:R-:W-:Y:S01]  /*66fa0*/  ISETP.LT.AND P4, PT, R16, UR6, !P2 ;  /* 0x0000000610007c0c */ /* 0x000fe2000d781270 */
[----:B------:R-:W-:Y:S01]  /*66fb0*/  IMAD.X R29, R58, 0x1, R0, P0 ;  /* 0x000000013a1d7824 */ /* 0x000fe200000e0600 */
[----:B------:R-:W-:Y:S01]  /*66fc0*/  ISETP.LT.AND P6, PT, R15, UR8, !P2 ;  /* 0x000000080f007c0c */ /* 0x000fe2000d7c1270 */
[----:B0-----:R-:W-:Y:S01]  /*66fd0*/  VIADD R60, R18, 0x4 ;  /* 0x00000004123c7836 */ /* 0x001fe20000000000 */
[----:B------:R-:W-:Y:S01]  /*66fe0*/  PRMT R22, R45, 0x7773, RZ ;  /* 0x000077732d167816 */ /* 0x000fe200000000ff */
[----:B------:R-:W-:Y:S01]  /*66ff0*/  IMAD.X R21, R58, 0x1, R55, P5 ;  /* 0x000000013a157824 */ /* 0x000fe200028e0637 */
[----:B------:R-:W4:Y:S01]  /*67000*/  LDL.LU R45, [R1+0x144] ;  /* 0x00014400012d7983 */ /* 0x000f220000300800 */
[----:B------:R-:W-:Y:S01]  /*67010*/  ULDC UR6, c[0x0][0x228] ;  /* 0x00008a0000067ab9 */ /* 0x000fe20000000800 */
[----:B------:R-:W-:Y:S01]  /*67020*/  ISETP.GE.AND P0, PT, R60, UR4, PT ;  /* 0x000000043c007c0c */ /* 0x000fe2000bf06270 */
[----:B------:R-:W-:Y:S01]  /*67030*/  ULDC UR4, c[0x0][0x248] ;  /* 0x0000920000047ab9 */ /* 0x000fe20000000800 */
[----:B------:R-:W-:Y:S01]  /*67040*/  IADD3 R60, P5, R59, R50, RZ ;  /* 0x000000323b3c7210 */ /* 0x000fe20007fbe0ff */
[----:B------:R0:W-:Y:S01]  /*67050*/  @P3 STG.E.U8 desc[UR32][R28.64], R22 ;  /* 0x000000161c003986 */ /* 0x0001e2000c101120 */
[----:B------:R-:W-:-:S03]  /*67060*/  ULDC UR8, c[0x0][0x228] ;  /* 0x00008a0000087ab9 */ /* 0x000fc60000000800 */
[----:B------:R-:W-:Y:S01]  /*67070*/  IMAD.X R61, R58, 0x1, R56, P5 ;  /* 0x000000013a3d7824 */ /* 0x000fe200028e0638 */
[----:B------:R-:W-:Y:S01]  /*67080*/  ISETP.LT.AND P3, PT, R14, UR6, !P2 ;  /* 0x000000060e007c0c */ /* 0x000fe2000d761270 */
[----:B------:R-:W-:Y:S01]  /*67090*/  ULDC UR6, c[0x0][0x228] ;  /* 0x00008a0000067ab9 */ /* 0x000fe20000000800 */
[----:B0-----:R-:W-:-:S05]  /*670a0*/  IADD3 R22, P5, R59, R52, RZ ;  /* 0x000000343b167210 */ /* 0x001fca0007fbe0ff */
[----:B------:R-:W-:Y:S01]  /*670b0*/  IMAD.X R23, R58, 0x1, R54, P5 ;  /* 0x000000013a177824 */ /* 0x000fe200028e0636 */
[----:B------:R-:W-:Y:S01]  /*670c0*/  ISETP.LT.AND P2, PT, R13, UR8, !P2 ;  /* 0x000000080d007c0c */ /* 0x000fe2000d741270 */
[----:B------:R-:W-:Y:S01]  /*670d0*/  ULDC UR8, c[0x0][0x228] ;  /* 0x00008a0000087ab9 */ /* 0x000fe20000000800 */
[C---:B--2---:R-:W-:Y:S02]  /*670e0*/  PRMT R9, R26.reuse, 0x7770, RZ ;  /* 0x000077701a097816 */ /* 0x044fe400000000ff */
[----:B------:R-:W-:-:S03]  /*670f0*/  PRMT R8, R26, 0x7771, RZ ;  /* 0x000077711a087816 */ /* 0x000fc600000000ff */
[----:B------:R-:W-:Y:S04]  /*67100*/  @P4 STG.E.U8 desc[UR32][R20.64], R9 ;  /* 0x0000000914004986 */ /* 0x000fe8000c101120 */
[----:B------:R0:W-:Y:S02]  /*67110*/  @P6 STG.E.U8 desc[UR32][R60.64], R8 ;  /* 0x000000083c006986 */ /* 0x0001e4000c101120 */
[----:B0-----:R-:W-:-:S05]  /*67120*/  IADD3 R8, P4, R59, R51, RZ ;  /* 0x000000333b087210 */ /* 0x001fca0007f9e0ff */
[----:B------:R-:W-:Y:S01]  /*67130*/  IMAD.X R9, R58, 0x1, R53, P4 ;  /* 0x000000013a097824 */ /* 0x000fe200020e0635 */
[----:B------:R-:W-:-:S05]  /*67140*/  PRMT R58, R26, 0x7772, RZ ;  /* 0x000077721a3a7816 */ /* 0x000fca00000000ff */
[----:B------:R0:W-:Y:S01]  /*67150*/  @P3 STG.E.U8 desc[UR32][R8.64], R58 ;  /* 0x0000003a08003986 */ /* 0x0001e2000c101120 */
[----:B------:R-:W-:Y:S01]  /*67160*/  VIADD R59, R59, UR4 ;  /* 0x000000043b3b7c36 */ /* 0x000fe20008000000 */
[----:B------:R-:W-:Y:S01]  /*67170*/  ISETP.LT.AND P4, PT, R19, UR10, !P1 ;  /* 0x0000000a13007c0c */ /* 0x000fe2000cf81270 */
[----:B------:R-:W-:Y:S01]  /*67180*/  ULDC UR10, c[0x0][0x228] ;  /* 0x00008a00000a7ab9 */ /* 0x000fe20000000800 */
[----:B------:R-:W-:Y:S01]  /*67190*/  ISETP.LT.AND P5, PT, R12, UR6, !P1 ;  /* 0x000000060c007c0c */ /* 0x000fe2000cfa1270 */
[----:B------:R-:W-:Y:S01]  /*671a0*/  ULDC UR6, c[0x0][0x228] ;  /* 0x00008a0000067ab9 */ /* 0x000fe20000000800 */
[----:B0-----:R-:W-:Y:S01]  /*671b0*/  PRMT R58, R26, 0x7773, RZ ;  /* 0x000077731a3a7816 */ /* 0x001fe200000000ff */
[----:B------:R-:W-:Y:S01]  /*671c0*/  ULDC UR4, c[0x0][0x22c] ;  /* 0x00008b0000047ab9 */ /* 0x000fe20000000800 */
[----:B------:R-:W2:Y:S01]  /*671d0*/  LDL.LU R26, [R1+0x58] ;  /* 0x00005800011a7983 */ /* 0x000ea20000300800 */
[----:B------:R-:W-:Y:S02]  /*671e0*/  SHF.R.S32.HI R60, RZ, 0x1f, R59 ;  /* 0x0000001fff3c7819 */ /* 0x000fe4000001143b */
[----:B------:R-:W-:Y:S01]  /*671f0*/  IADD3 R20, P6, R59, R48, RZ ;  /* 0x000000303b147210 */ /* 0x000fe20007fde0ff */
[----:B------:R0:W-:Y:S04]  /*67200*/  @P2 STG.E.U8 desc[UR32][R22.64], R58 ;  /* 0x0000003a16002986 */ /* 0x0001e8000c101120 */
[----:B------:R-:W-:Y:S01]  /*67210*/  IMAD.X R21, R60, 0x1, R7, P6 ;  /* 0x000000013c157824 */ /* 0x000fe200030e0607 */
[----:B---3--:R-:W-:-:S02]  /*67220*/  PRMT R61, R27, 0x7770, RZ ;  /* 0x000077701b3d7816 */ /* 0x008fc400000000ff */
[C---:B0-----:R-:W-:Y:S02]  /*67230*/  PRMT R58, R27.reuse, 0x7771, RZ ;  /* 0x000077711b3a7816 */ /* 0x041fe400000000ff */
[C---:B------:R-:W-:Y:S01]  /*67240*/  PRMT R22, R27.reuse, 0x7772, RZ ;  /* 0x000077721b167816 */ /* 0x040fe200000000ff */
[----:B------:R0:W-:Y:S02]  /*67250*/  @P4 STG.E.U8 desc[UR32][R20.64], R61 ;  /* 0x0000003d14004986 */ /* 0x0001e4000c101120 */
[----:B0-----:R-:W-:Y:S01]  /*67260*/  PRMT R61, R27, 0x7773, RZ ;  /* 0x000077731b3d7816 */ /* 0x001fe200000000ff */
[----:B------:R-:W-:Y:S02]  /*67270*/  IMAD.MOV.U32 R27, RZ, RZ, R24 ;  /* 0x000000ffff1b7224 */ /* 0x000fe400078e0018 */
[----:B------:R-:W3:Y:S01]  /*67280*/  LDL.LU R24, [R1+0x48] ;  /* 0x0000480001187983 */ /* 0x000ee20000300800 */
[----:B------:R-:W-:-:S05]  /*67290*/  IADD3 R8, P3, R59, R49, RZ ;  /* 0x000000313b087210 */ /* 0x000fca0007f7e0ff */
[C---:B------:R-:W-:Y:S01]  /*672a0*/  IMAD.X R9, R60.reuse, 0x1, R5, P3 ;  /* 0x000000013c097824 */ /* 0x040fe200018e0605 */
[C---:B------:R-:W-:Y:S02]  /*672b0*/  IADD3 R30, P4, R59.reuse, R6, RZ ;  /* 0x000000063b1e7210 */ /* 0x040fe40007f9e0ff */
[C---:B------:R-:W-:Y:S02]  /*672c0*/  IADD3 R32, P3, R59.reuse, R2, RZ ;  /* 0x000000023b207210 */ /* 0x040fe40007f7e0ff */
[----:B------:R0:W-:Y:S01]  /*672d0*/  @P5 STG.E.U8 desc[UR32][R8.64], R58 ;  /* 0x0000003a08005986 */ /* 0x0001e2000c101120 */
[----:B------:R-:W-:Y:S01]  /*672e0*/  IADD3 R28, P5, R59, R4, RZ ;  /* 0x000000043b1c7210 */ /* 0x000fe20007fbe0ff */
[C---:B------:R-:W-:Y:S01]  /*672f0*/  IMAD.X R31, R60.reuse, 0x1, R0, P4 ;  /* 0x000000013c1f7824 */ /* 0x040fe200020e0600 */
[----:B------:R-:W-:Y:S01]  /*67300*/  ISETP.LT.AND P2, PT, R11, UR6, !P1 ;  /* 0x000000060b007c0c */ /* 0x000fe2000cf41270 */
[C---:B------:R-:W-:Y:S01]  /*67310*/  IMAD.X R33, R60.reuse, 0x1, R3, P3 ;  /* 0x000000013c217824 */ /* 0x040fe200018e0603 */
[----:B------:R-:W-:Y:S01]  /*67320*/  IADD3 R20, P4, R59, R50, RZ ;  /* 0x000000323b147210 */ /* 0x000fe20007f9e0ff */
[----:B------:R-:W-:Y:S01]  /*67330*/  IMAD.X R29, R60, 0x1, R55, P5 ;  /* 0x000000013c1d7824 */ /* 0x000fe200028e0637 */
[----:B------:R-:W-:Y:S01]  /*67340*/  ISETP.LT.AND P3, PT, R17, UR8, !P1 ;  /* 0x0000000811007c0c */ /* 0x000fe2000cf61270 */
[----:B------:R-:W-:Y:S01]  /*67350*/  ULDC UR6, c[0x0][0x228] ;  /* 0x00008a0000067ab9 */ /* 0x000fe20000000800 */
[----:B------:R-:W-:Y:S01]  /*67360*/  ISETP.LT.AND P6, PT, R14, UR14, !P1 ;  /* 0x0000000e0e007c0c */ /* 0x000fe2000cfc1270 */
[----:B------:R-:W-:Y:S01]  /*67370*/  IMAD.X R21, R60, 0x1, R56, P4 ;  /* 0x000000013c157824 */ /* 0x000fe200020e0638 */
[----:B0-----:R-:W-:Y:S01]  /*67380*/  IADD3 R8, P5, R59, R51, RZ ;  /* 0x000000333b087210 */ /* 0x001fe20007fbe0ff */
[----:B------:R-:W-:Y:S01]  /*67390*/  VIADD R58, R18, 0x5 ;  /* 0x00000005123a7836 */ /* 0x000fe20000000000 */
[----:B------:R-:W-:Y:S01]  /*673a0*/  ISETP.LT.AND P4, PT, R16, UR10, !P1 ;  /* 0x0000000a10007c0c */ /* 0x000fe2000cf81270 */
[----:B------:R-:W-:-:S02]  /*673b0*/  ULDC UR8, c[0x0][0x228] ;  /* 0x00008a0000087ab9 */ /* 0x000fc40000000800 */
[----:B------:R4:W-:Y:S01]  /*673c0*/  @P2 STG.E.U8 desc[UR32][R32.64], R22 ;  /* 0x0000001620002986 */ /* 0x0009e2000c101120 */
[----:B------:R-:W-:Y:S01]  /*673d0*/  IMAD.X R9, R60, 0x1, R53, P5 ;  /* 0x000000013c097824 */ /* 0x000fe200028e0635 */
[----:B------:R-:W-:Y:S01]  /*673e0*/  ISETP.LT.AND P5, PT, R15, UR12, !P1 ;  /* 0x0000000c0f007c0c */ /* 0x000fe2000cfa1270 */
[----:B------:R-:W-:Y:S01]  /*673f0*/  IMAD.MOV.U32 R42, RZ, RZ, R27 ;  /* 0x000000ffff2a7224 */ /* 0x000fe200078e001b */
[----:B------:R0:W-:Y:S01]  /*67400*/  @P3 STG.E.U8 desc[UR32][R30.64], R61 ;  /* 0x0000003d1e003986 */ /* 0x0001e2000c101120 */
[----:B------:R-:W-:Y:S01]  /*67410*/  ISETP.GE.AND P2, PT, R58, UR4, PT ;  /* 0x000000043a007c0c */ /* 0x000fe2000bf46270 */
[----:B------:R-:W-:Y:S01]  /*67420*/  ULDC UR4, c[0x0][0x248] ;  /* 0x0000920000047ab9 */ /* 0x000fe20000000800 */
[----:B------:R-:W-:Y:S01]  /*67430*/  ISETP.LT.AND P1, PT, R13, UR6, !P1 ;  /* 0x000000060d007c0c */ /* 0x000fe2000cf21270 */
[----:B------:R-:W-:Y:S01]  /*67440*/  ULDC UR6, c[0x0][0x228] ;  /* 0x00008a0000067ab9 */ /* 0x000fe20000000800 */
[----:B------:R-:W-:Y:S01]  /*67450*/  ISETP.LT.AND P3, PT, R19, UR8, !P0 ;  /* 0x0000000813007c0c */ /* 0x000fe2000c761270 */
[----:B------:R-:W-:Y:S01]  /*67460*/  ULDC UR8, c[0x0][0x228] ;  /* 0x00008a0000087ab9 */ /* 0x000fe20000000800 */
[----:B------:R-:W-:Y:S01]  /*67470*/  STL.64 [R1+0x2a68], R18 ;  /* 0x002a681201007387 */ /* 0x000fe20000100a00 */
[----:B------:R-:W-:Y:S01]  /*67480*/  ULDC UR10, c[0x0][0x248] ;  /* 0x00009200000a7ab9 */ /* 0x000fe20000000800 */
[----:B------:R-:W-:Y:S01]  /*67490*/  ULDC UR12, c[0x0][0x248] ;  /* 0x00009200000c7ab9 */ /* 0x000fe20000000800 */
[----:B------:R-:W-:Y:S01]  /*674a0*/  ULDC UR14, c[0x0][0x248] ;  /* 0x00009200000e7ab9 */ /* 0x000fe20000000800 */
[----:B----4-:R-:W-:-:S02]  /*674b0*/  PRMT R22, R45, 0x7770, RZ ;  /* 0x000077702d167816 */ /* 0x010fc400000000ff */
[C---:B0-----:R-:W-:Y:S02]  /*674c0*/  PRMT R61, R45.reuse, 0x7771, RZ ;  /* 0x000077712d3d7816 */ /* 0x041fe400000000ff */
[----:B------:R-:W-:Y:S01]  /*674d0*/  PRMT R58, R45, 0x7772, RZ ;  /* 0x000077722d3a7816 */ /* 0x000fe200000000ff */
[----:B------:R-:W-:Y:S04]  /*674e0*/  @P4 STG.E.U8 desc[UR32][R28.64], R22 ;  /* 0x000000161c004986 */ /* 0x000fe8000c101120 */
[----:B------:R0:W-:Y:S04]  /*674f0*/  @P5 STG.E.U8 desc[UR32][R20.64], R61 ;  /* 0x0000003d14005986 */ /* 0x0001e8000c101120 */
[----:B------:R1:W-:Y:S01]  /*67500*/  @P6 STG.E.U8 desc[UR32][R8.64], R58 ;  /* 0x0000003a08006986 */ /* 0x0003e2000c101120 */
[C---:B0-----:R-:W-:Y:S01]  /*67510*/  IADD3 R20, P4, R59.reuse, R52, RZ ;  /* 0x000000343b147210 */ /* 0x041fe20007f9e0ff */
[----:B-1----:R-:W-:Y:S01]  /*67520*/  VIADD R58, R59, UR4 ;  /* 0x000000043b3a7c36 */ /* 0x002fe20008000000 */
[----:B------:R-:W-:-:S03]  /*67530*/  ULDC UR4, c[0x0][0x228] ;  /* 0x00008a0000047ab9 */ /* 0x000fc60000000800 */
[----:B------:R-:W-:Y:S01]  /*67540*/  IMAD.X R21, R60, 0x1, R54, P4 ;  /* 0x000000013c157824 */ /* 0x000fe200020e0636 */
[----:B------:R-:W-:Y:S02]  /*67550*/  PRMT R60, R45, 0x7773, RZ ;  /* 0x000077732d3c7816 */ /* 0x000fe400000000ff */
[----:B------:R-:W-:Y:S02]  /*67560*/  SHF.R.S32.HI R59, RZ, 0x1f, R58 ;  /* 0x0000001fff3b7819 */ /* 0x000fe4000001143a */
[----:B------:R-:W-:Y:S01]  /*67570*/  IADD3 R8, P5, R58, R48, RZ ;  /* 0x000000303a087210 */ /* 0x000fe20007fbe0ff */
[----:B------:R0:W-:Y:S01]  /*67580*/  @P1 STG.E.U8 desc[UR32][R20.64], R60 ;  /* 0x0000003c14001986 */ /* 0x0001e2000c101120 */
[----:B------:R-:W-:Y:S01]  /*67590*/  ISETP.LT.AND P4, PT, R12, UR6, !P0 ;  /* 0x000000060c007c0c */ /* 0x000fe2000c781270 */
[----:B------:R-:W-:Y:S02]  /*675a0*/  ULDC UR6, c[0x0][0x228] ;  /* 0x00008a0000067ab9 */ /* 0x000fe40000000800 */
[----:B------:R-:W-:Y:S01]  /*675b0*/  IMAD.X R9, R59, 0x1, R7, P5 ;  /* 0x000000013b097824 */ /* 0x000fe200028e0607 */
[----:B------:R-:W-:Y:S01]  /*675c0*/  ISETP.LT.AND P1, PT, R11, UR4, !P0 ;  /* 0x000000040b007c0c */ /* 0x000fe2000c721270 */
[----:B------:R-:W-:Y:S01]  /*675d0*/  ULDC UR4, c[0x0][0x228] ;  /* 0x00008a0000047ab9 */ /* 0x000fe20000000800 */
[----:B0-----:R-:W-:-:S05]  /*675e0*/  IADD3 R20, P5, R58, R49, RZ ;  /* 0x000000313a147210 */ /* 0x001fca0007fbe0ff */
[----:B------:R-:W-:Y:S01]  /*675f0*/  IMAD.X R21, R59, 0x1, R5, P5 ;  /* 0x000000013b157824 */ /* 0x000fe200028e0605 */
[----:B--2---:R-:W-:-:S05]  /*67600*/  PRMT R61, R26, 0x7770, RZ ;  /* 0x000077701a3d7816 */ /* 0x004fca00000000ff */
[----:B------:R0:W-:Y:S01]  /*67610*/  @P3 STG.E.U8 desc[UR32][R8.64], R61 ;  /* 0x0000003d08003986 */ /* 0x0001e2000c101120 */
[----:B------:R-:W-:Y:S02]  /*67620*/  IADD3 R60, P3, R58, R2, RZ ;  /* 0x000000023a3c7210 */ /* 0x000fe40007f7e0ff */
[----:B0-----:R-:W-:-:S03]  /*67630*/  PRMT R9, R26, 0x7771, RZ ;  /* 0x000077711a097816 */ /* 0x001fc600000000ff */
[----:B------:R-:W-:Y:S01]  /*67640*/  IMAD.X R61, R59, 0x1, R3, P3 ;  /* 0x000000013b3d7824 */ /* 0x000fe200018e0603 */
[----:B------:R-:W-:Y:S02]  /*67650*/  PRMT R8, R26, 0x7772, RZ ;  /* 0x000077721a087816 */ /* 0x000fe400000000ff */
[----:B------:R-:W-:Y:S01]  /*67660*/  ISETP.LT.AND P3, PT, R17, UR4, !P0 ;  /* 0x0000000411007c0c */ /* 0x000fe2000c761270 */
[----:B------:R-:W-:Y:S01]  /*67670*/  @P4 STG.E.U8 desc[UR32][R20.64], R9 ;  /* 0x0000000914004986 */ /* 0x000fe2000c101120 */
[----:B------:R-:W-:-:S03]  /*67680*/  ULDC UR4, c[0x0][0x228] ;  /* 0x00008a0000047ab9 */ /* 0x000fc60000000800 */
[----:B------:R0:W-:Y:S01]  /*67690*/  @P1 STG.E.U8 desc[UR32][R60.64], R8 ;  /* 0x000000083c001986 */ /* 0x0001e2000c101120 */
[----:B------:R-:W-:Y:S01]  /*676a0*/  ISETP.LT.AND P1, PT, R16, UR4, !P0 ;  /* 0x0000000410007c0c */ /* 0x000fe2000c721270 */
[----:B------:R-:W-:Y:S01]  /*676b0*/  ULDC UR4, c[0x0][0x228] ;  /* 0x00008a0000047ab9 */ /* 0x000fe20000000800 */
[C---:B------:R-:W-:Y:S02]  /*676c0*/  IADD3 R16, P5, R58.reuse, R4, RZ ;  /* 0x000000043a107210 */ /* 0x040fe40007fbe0ff */
[----:B0-----:R-:W-:Y:S02]  /*676d0*/  IADD3 R60, P4, R58, R6, RZ ;  /* 0x000000063a3c7210 */ /* 0x001fe40007f9e0ff */
[----:B------:R-:W-:-:S03]  /*676e0*/  PRMT R9, R26, 0x7773, RZ ;  /* 0x000077731a097816 */ /* 0x000fc600000000ff */
[C---:B------:R-:W-:Y:S02]  /*676f0*/  IMAD.X R61, R59.reuse, 0x1, R0, P4 ;  /* 0x000000013b3d7824 */ /* 0x040fe400020e0600 */
[----:B------:R-:W-:Y:S01]  /*67700*/  IMAD.X R17, R59, 0x1, R55, P5 ;  /* 0x000000013b117824 */ /* 0x000fe200028e0637 */
[----:B------:R-:W-:Y:S01]  /*67710*/  ISETP.LT.AND P4, PT, R15, UR4, !P0 ;  /* 0x000000040f007c0c */ /* 0x000fe2000c781270 */
[----:B------:R-:W-:Y:S01]  /*67720*/  ULDC UR4, c[0x0][0x228] ;  /* 0x00008a0000047ab9 */ /* 0x000fe20000000800 */
[----:B------:R0:W-:Y:S01]  /*67730*/  @P3 STG.E.U8 desc[UR32][R60.64], R9 ;  /* 0x000000093c003986 */ /* 0x0001e2000c101120 */
[----:B------:R-:W-:Y:S01]  /*67740*/  ISETP.LT.AND P3, PT, R14, UR6, !P0 ;  /* 0x000000060e007c0c */ /* 0x000fe2000c761270 */
[----:B------:R-:W-:Y:S01]  /*67750*/  ULDC UR6, c[0x0][0x228] ;  /* 0x00008a0000067ab9 */ /* 0x000fe20000000800 */
[----:B------:R-:W-:-:S05]  /*67760*/  IADD3 R14, P5, R58, R50, RZ ;  /* 0x000000323a0e7210 */ /* 0x000fca0007fbe0ff */
[----:B------:R-:W-:Y:S01]  /*67770*/  IMAD.X R15, R59, 0x1, R56, P5 ;  /* 0x000000013b0f7824 */ /* 0x000fe200028e0638 */
[----:B---3--:R-:W-:-:S05]  /*67780*/  PRMT R8, R24, 0x7770, RZ ;  /* 0x0000777018087816 */ /* 0x008fca00000000ff */
[----:B------:R1:W-:Y:S01]  /*67790*/  @P1 STG.E.U8 desc[UR32][R16.64], R8 ;  /* 0x0000000810001986 */ /* 0x0003e2000c101120 */
[----:B0-----:R-:W-:Y:S02]  /*677a0*/  IADD3 R60, P1, R58, R51, RZ ;  /* 0x000000333a3c7210 */ /* 0x001fe40007f3e0ff */
[----:B------:R-:W-:-:S03]  /*677b0*/  PRMT R9, R24, 0x7771, RZ ;  /* 0x0000777118097816 */ /* 0x000fc600000000ff */
[----:B------:R-:W-:Y:S01]  /*677c0*/  IMAD.X R61, R59, 0x1, R53, P1 ;  /* 0x000000013b3d7824 */ /* 0x000fe200008e0635 */
[----:B------:R-:W-:Y:S01]  /*677d0*/  ISETP.LT.AND P0, PT, R13, UR4, !P0 ;  /* 0x000000040d007c0c */ /* 0x000fe2000c701270 */
[----:B------:R-:W-:Y:S01]  /*677e0*/  @P4 STG.E.U8 desc[UR32][R14.64], R9 ;  /* 0x000000090e004986 */ /* 0x000fe2000c101120 */
[----:B------:R-:W-:Y:S01]  /*677f0*/  ULDC UR4, c[0x0][0x248] ;  /* 0x0000920000047ab9 */ /* 0x000fe20000000800 */
[----:B-1----:R-:W-:Y:S01]  /*67800*/  PRMT R8, R24, 0x7772, RZ ;  /* 0x0000777218087816 */ /* 0x002fe200000000ff */
[----:B------:R-:W-:Y:S01]  /*67810*/  VIADD R16, R58, UR4 ;  /* 0x000000043a107c36 */ /* 0x000fe20008000000 */
[----:B------:R-:W-:Y:S01]  /*67820*/  ISETP.LT.AND P1, PT, R19, UR6, !P2 ;  /* 0x0000000613007c0c */ /* 0x000fe2000d721270 */
[----:B------:R-:W-:Y:S01]  /*67830*/  ULDC UR4, c[0x0][0x228] ;  /* 0x00008a0000047ab9 */ /* 0x000fe20000000800 */
[----:B------:R-:W-:Y:S01]  /*67840*/  ULDC UR6, c[0x0][0x248] ;  /* 0x0000920000067ab9 */ /* 0x000fe20000000800 */
[----:B------:R0:W-:Y:S01]  /*67850*/  @P3 STG.E.U8 desc[UR32][R60.64], R8 ;  /* 0x000000083c003986 */ /* 0x0001e2000c101120 */
[----:B------:R-:W-:-:S02]  /*67860*/  SHF.R.S32.HI R40, RZ, 0x1f, R16 ;  /* 0x0000001fff287819 */ /* 0x000fc40000011410 */
[----:B0-----:R-:W-:Y:S02]  /*67870*/  IADD3 R60, P3, R58, R52, RZ ;  /* 0x000000343a3c7210 */ /* 0x001fe40007f7e0ff */
[----:B------:R-:W-:-:S03]  /*67880*/  PRMT R58, R24, 0x7773, RZ ;  /* 0x00007773183a7816 */ /* 0x000fc600000000ff */
[----:B------:R-:W-:Y:S01]  /*67890*/  IMAD.X R61, R59, 0x1, R54, P3 ;  /* 0x000000013b3d7824 */ /* 0x000fe200018e0636 */
[----:B------:R-:W-:Y:S02]  /*678a0*/  ISETP.LT.AND P3, PT, R12, UR8, !P2 ;  /* 0x000000080c007c0c */ /* 0x000fe4000d761270 */
[----:B------:R-:W-:Y:S02]  /*678b0*/  ISETP.LT.AND P5, PT, R11, UR4, !P2 ;  /* 0x000000040b007c0c */ /* 0x000fe4000d7a1270 */
[----:B------:R-:W-:Y:S01]  /*678c0*/  PRMT R9, R42, 0x7771, RZ ;  /* 0x000077712a097816 */ /* 0x000fe200000000ff */
[----:B------:R0:W-:Y:S01]  /*678d0*/  @P0 STG.E.U8 desc[UR32][R60.64], R58 ;  /* 0x0000003a3c000986 */ /* 0x0001e2000c101120 */
[C---:B------:R-:W-:Y:S01]  /*678e0*/  IADD3 R12, P4, R16.reuse, R48, RZ ;  /* 0x00000030100c7210 */ /* 0x040fe20007f9e0ff */
[----:B------:R-:W-:Y:S01]  /*678f0*/  VIADD R28, R16, UR6 ;  /* 0x00000006101c7c36 */ /* 0x000fe20008000000 */
[C---:B------:R-:W-:Y:S01]  /*67900*/  PRMT R59, R42.reuse, 0x7770, RZ ;  /* 0x000077702a3b7816 */ /* 0x040fe200000000ff */
[----:B------:R-:W-:Y:S01]  /*67910*/  ULDC UR8, c[0x0][0x248] ;  /* 0x0000920000087ab9 */ /* 0x000fe20000000800 */
[----:B------:R-:W-:Y:S01]  /*67920*/  PRMT R8, R42, 0x7772, RZ ;  /* 0x000077722a087816 */ /* 0x000fe200000000ff */
[----:B------:R-:W-:Y:S01]  /*67930*/  IMAD.X R13, R40, 0x1, R7, P4 ;  /* 0x00000001280d7824 */ /* 0x000fe200020e0607 */
[----:B------:R-:W-:Y:S01]  /*67940*/  ULDC UR4, c[0x0][0x248] ;  /* 0x0000920000047ab9 */ /* 0x000fe20000000800 */
[----:B------:R-:W-:Y:S01]  /*67950*/  ULDC UR6, c[0x0][0x248] ;  /* 0x0000920000067ab9 */ /* 0x000fe20000000800 */
[----:B0-----:R-:W-:-:S02]  /*67960*/  IADD3 R60, P0, R16, R49, RZ ;  /* 0x00000031103c7210 */ /* 0x001fc40007f1e0ff */
[----:B------:R-:W-:Y:S01]  /*67970*/  IADD3 R58, P4, R16, R2, RZ ;  /* 0x00000002103a7210 */ /* 0x000fe20007f9e0ff */
[----:B------:R0:W-:Y:S02]  /*67980*/  @P1 STG.E.U8 desc[UR32][R12.64], R59 ;  /* 0x0000003b0c001986 */ /* 0x0001e4000c101120 */
[----:B------:R-:W-:Y:S01]  /*67990*/  IMAD.X R61, R40, 0x1, R5, P0 ;  /* 0x00000001283d7824 */ /* 0x000fe200000e0605 */
[----:B------:R-:W-:-:S04]  /*679a0*/  IADD3 R14, P0, R16, R6, RZ ;  /* 0x00000006100e7210 */ /* 0x000fc80007f1e0ff */
[----:B------:R-:W-:Y:S01]  /*679b0*/  @P3 STG.E.U8 desc[UR32][R60.64], R9 ;  /* 0x000000093c003986 */ /* 0x000fe2000c101120 */
[----:B0-----:R-:W-:Y:S01]  /*679c0*/  IMAD.X R59, R40, 0x1, R3, P4 ;  /* 0x00000001283b7824 */ /* 0x001fe200020e0603 */
[----:B------:R-:W-:Y:S02]  /*679d0*/  SHF.R.S32.HI R38, RZ, 0x1f, R28 ;  /* 0x0000001fff267819 */ /* 0x000fe4000001141c */
[----:B------:R-:W-:Y:S02]  /*679e0*/  IADD3 R18, P4, R28, R48, RZ ;  /* 0x000000301c127210 */ /* 0x000fe40007f9e0ff */
[----:B------:R0:W-:Y:S01]  /*679f0*/  @P5 STG.E.U8 desc[UR32][R58.64], R8 ;  /* 0x000000083a005986 */ /* 0x0001e2000c101120 */
[----:B------:R-:W-:Y:S01]  /*67a00*/  IADD3 R34, P5, R16, R50, RZ ;  /* 0x0000003210227210 */ /* 0x000fe20007fbe0ff */
[----:B------:R-:W-:Y:S01]  /*67a10*/  IMAD.X R15, R40, 0x1, R0, P0 ;  /* 0x00000001280f7824 */ /* 0x000fe200000e0600 */
[----:B------:R-:W-:Y:S01]  /*67a20*/  IADD3 R44, P1, R28, R2, RZ ;  /* 0x000000021c2c7210 */ /* 0x000fe20007f3e0ff */
[----:B------:R-:W-:Y:S01]  /*67a30*/  IMAD.X R19, R38, 0x1, R7, P4 ;  /* 0x0000000126137824 */ /* 0x000fe200020e0607 */
[----:B------:R-:W-:Y:S01]  /*67a40*/  IADD3 R26, P0, R28, R6, RZ ;  /* 0x000000061c1a7210 */ /* 0x000fe20007f1e0ff */
[----:B------:R-:W-:Y:S01]  /*67a50*/  IMAD.X R35, R40, 0x1, R56, P5 ;  /* 0x0000000128237824 */ /* 0x000fe200028e0638 */
[----:B------:R-:W-:-:S02]  /*67a60*/  IADD3 R30, P5, R28, R4, RZ ;  /* 0x000000041c1e7210 */ /* 0x000fc40007fbe0ff */
[----:B0-----:R-:W-:Y:S01]  /*67a70*/  IADD3 R8, P3, R28, R49, RZ ;  /* 0x000000311c087210 */ /* 0x001fe20007f7e0ff */
[C---:B------:R-:W-:Y:S01]  /*67a80*/  IMAD.X R45, R38.reuse, 0x1, R3, P1 ;  /* 0x00000001262d7824 */ /* 0x040fe200008e0603 */
[----:B------:R0:W-:Y:S01]  /*67a90*/  STL.64 [R1+0xa98], R18 ;  /* 0x000a981201007387 */ /* 0x0001e20000100a00 */
[C---:B------:R-:W-:Y:S02]  /*67aa0*/  IMAD.X R27, R38.reuse, 0x1, R0, P0 ;  /* 0x00000001261b7824 */ /* 0x040fe400000e0600 */
[----:B------:R-:W-:Y:S02]  /*67ab0*/  IMAD.X R9, R38, 0x1, R5, P3 ;  /* 0x0000000126097824 */ /* 0x000fe400018e0605 */
[----:B------:R-:W-:Y:S01]  /*67ac0*/  VIADD R32, R28, UR8 ;  /* 0x000000081c207c36 */ /* 0x000fe20008000000 */
[----:B------:R-:W-:Y:S01]  /*67ad0*/  IADD3 R12, P6, R16, R4, RZ ;  /* 0x00000004100c7210 */ /* 0x000fe20007fde0ff */
[----:B------:R-:W-:Y:S01]  /*67ae0*/  IMAD.X R31, R38, 0x1, R55, P5 ;  /* 0x00000001261f7824 */ /* 0x000fe200028e0637 */
[----:B------:R-:W-:Y:S01]  /*67af0*/  STL.64 [R1+0xa90], R8 ;  /* 0x000a900801007387 */ /* 0x000fe20000100a00 */
[----:B------:R-:W-:Y:S01]  /*67b00*/  ULDC UR8, c[0x0][0x248] ;  /* 0x0000920000087ab9 */ /* 0x000fe20000000800 */
[----:B0-----:R-:W-:-:S02]  /*67b10*/  IADD3 R18, P4, R28, R50, RZ ;  /* 0x000000321c127210 */ /* 0x001fc40007f9e0ff */
[----:B------:R0:W-:Y:S01]  /*67b20*/  STL.64 [R1+0xa88], R44 ;  /* 0x000a882c01007387 */ /* 0x0001e20000100a00 */
[----:B------:R-:W-:-:S03]  /*67b30*/  SHF.R.S32.HI R37, RZ, 0x1f, R32 ;  /* 0x0000001fff257819 */ /* 0x000fc60000011420 */
[----:B------:R1:W-:Y:S01]  /*67b40*/  STL.64 [R1+0xa80], R26 ;  /* 0x000a801a01007387 */ /* 0x0003e20000100a00 */
[----:B------:R-:W-:-:S03]  /*67b50*/  IMAD.X R19, R38, 0x1, R56, P4 ;  /* 0x0000000126137824 */ /* 0x000fc600020e0638 */
[----:B------:R2:W-:Y:S01]  /*67b60*/  STL.64 [R1+0xa78], R30 ;  /* 0x000a781e01007387 */ /* 0x0005e20000100a00 */
[----:B0-----:R-:W-:Y:S02]  /*67b70*/  IADD3 R44, P1, R28, R51, RZ ;  /* 0x000000331c2c7210 */ /* 0x001fe40007f3e0ff */
[----:B-1----:R-:W-:-:S03]  /*67b80*/  IADD3 R26, P0, R32, R48, RZ ;  /* 0x00000030201a7210 */ /* 0x002fc60007f1e0ff */
[----:B------:R-:W-:Y:S01]  /*67b90*/  IMAD.X R45, R38, 0x1, R53, P1 ;  /* 0x00000001262d7824 */ /* 0x000fe200008e0635 */
[----:B------:R-:W-:Y:S02]  /*67ba0*/  IADD3 R8, P3, R16, R51, RZ ;  /* 0x0000003310087210 */ /* 0x000fe40007f7e0ff */
[----:B--2---:R-:W-:Y:S01]  /*67bb0*/  IADD3 R30, P5, R32, R49, RZ ;  /* 0x00000031201e7210 */ /* 0x004fe20007fbe0ff */
[C---:B------:R-:W-:Y:S01]  /*67bc0*/  IMAD.X R27, R37.reuse, 0x1, R7, P0 ;  /* 0x00000001251b7824 */ /* 0x040fe200000e0607 */
[----:B------:R0:W-:Y:S01]  /*67bd0*/  STL.64 [R1+0xa70], R18 ;  /* 0x000a701201007387 */ /* 0x0001e20000100a00 */
[----:B------:R-:W-:Y:S02]  /*67be0*/  IMAD.X R9, R40, 0x1, R53, P3 ;  /* 0x0000000128097824 */ /* 0x000fe400018e0635 */
[----:B------:R-:W-:Y:S01]  /*67bf0*/  IMAD.X R31, R37, 0x1, R5, P5 ;  /* 0x00000001251f7824 */ /* 0x000fe200028e0605 */
[C---:B------:R-:W-:Y:S01]  /*67c00*/  IADD3 R46, P3, R32.reuse, R6, RZ ;  /* 0x00000006202e7210 */ /* 0x040fe20007f7e0ff */
[----:B------:R1:W-:Y:S04]  /*67c10*/  STL.64 [R1+0xa68], R44 ;  /* 0x000a682c01007387 */ /* 0x0003e80000100a00 */
[----:B------:R2:W-:Y:S01]  /*67c20*/  STL.64 [R1+0xa60], R26 ;  /* 0x000a601a01007387 */ /* 0x0005e20000100a00 */
[----:B0-----:R-:W-:-:S03]  /*67c30*/  IADD3 R18, P4, R32, R2, RZ ;  /* 0x0000000220127210 */ /* 0x001fc60007f9e0ff */
[----:B------:R0:W-:Y:S01]  /*67c40*/  STL.64 [R1+0xa58], R30 ;  /* 0x000a581e01007387 */ /* 0x0001e20000100a00 */
[C---:B-1----:R-:W-:Y:S01]  /*67c50*/  IADD3 R44, P1, R32.reuse, R4, RZ ;  /* 0x00000004202c7210 */ /* 0x042fe20007f3e0ff */
[C---:B------:R-:W-:Y:S01]  /*67c60*/  IMAD.X R19, R37.reuse, 0x1, R3, P4 ;  /* 0x0000000125137824 */ /* 0x040fe200020e0603 */
[C---:B--2---:R-:W-:Y:S01]  /*67c70*/  IADD3 R26, P0, R32.reuse, R50, RZ ;  /* 0x00000032201a7210 */ /* 0x044fe20007f1e0ff */
[C---:B------:R-:W-:Y:S01]  /*67c80*/  IMAD.X R47, R37.reuse, 0x1, R0, P3 ;  /* 0x00000001252f7824 */ /* 0x040fe200018e0600 */
[----:B0-----:R-:W-:Y:S01]  /*67c90*/  IADD3 R30, P5, R32, R51, RZ ;  /* 0x00000033201e7210 */ /* 0x001fe20007fbe0ff */
[C---:B------:R-:W-:Y:S01]  /*67ca0*/  IMAD.X R45, R37.reuse, 0x1, R55, P1 ;  /* 0x00000001252d7824 */ /* 0x040fe200008e0637 */
[----:B------:R-:W-:Y:S01]  /*67cb0*/  IADD3 R28, P3, R28, R52, RZ ;  /* 0x000000341c1c7210 */ /* 0x000fe20007f7e0ff */
[----:B------:R-:W-:Y:S01]  /*67cc0*/  IMAD.X R27, R37, 0x1, R56, P0 ;  /* 0x00000001251b7824 */ /* 0x000fe200000e0638 */
[----:B------:R0:W-:Y:S01]  /*67cd0*/  STL.64 [R1+0xa50], R18 ;  /* 0x000a501201007387 */ /* 0x0001e20000100a00 */
[----:B------:R-:W-:-:S02]  /*67ce0*/  VIADD R36, R32, UR10 ;  /* 0x0000000a20247c36 */ /* 0x000fc40008000000 */
[----:B------:R-:W-:Y:S01]  /*67cf0*/  IMAD.X R31, R37, 0x1, R53, P5 ;  /* 0x00000001251f7824 */ /* 0x000fe200028e0635 */
[-C--:B------:R-:W-:Y:S01]  /*67d00*/  IADD3 R16, P4, R16, R52.reuse, RZ ;  /* 0x0000003410107210 */ /* 0x080fe20007f9e0ff */
[----:B------:R-:W-:Y:S01]  /*67d10*/  IMAD.X R29, R38, 0x1, R54, P3 ;  /* 0x00000001261d7824 */ /* 0x000fe200018e0636 */
[----:B------:R-:W-:Y:S01]  /*67d20*/  IADD3 R32, P1, R32, R52, RZ ;  /* 0x0000003420207210 */ /* 0x000fe20007f3e0ff */
[----:B------:R-:W-:Y:S01]  /*67d30*/  IMAD.X R13, R40, 0x1, R55, P6 ;  /* 0x00000001280d7824 */ /* 0x000fe200030e0637 */
[----:B------:R-:W-:Y:S01]  /*67d40*/  SHF.R.S32.HI R39, RZ, 0x1f, R36 ;  /* 0x0000001fff277819 */ /* 0x000fe20000011424 */
[----:B0-----:R-:W2:Y:S01]  /*67d50*/  LDL.LU.64 R18, [R1+0x2a68] ;  /* 0x002a680001127983 */ /* 0x001ea20000300a00 */
[----:B------:R-:W-:-:S03]  /*67d60*/  ULDC UR10, c[0x0][0x248] ;  /* 0x00009200000a7ab9 */ /* 0x000fc60000000800 */
[----:B------:R-:W-:Y:S04]  /*67d70*/  STL.64 [R1+0xa48], R46 ;  /* 0x000a482e01007387 */ /* 0x000fe80000100a00 */
[----:B------:R-:W-:Y:S01]  /*67d80*/  STL.64 [R1+0xa40], R44 ;  /* 0x000a402c01007387 */ /* 0x000fe20000100a00 */
[----:B------:R-:W-:-:S03]  /*67d90*/  IMAD.X R17, R40, 0x1, R54, P4 ;  /* 0x0000000128117824 */ /* 0x000fc600020e0636 */
[----:B------:R0:W-:Y:S01]  /*67da0*/  STL.64 [R1+0xa38], R26 ;  /* 0x000a381a01007387 */ /* 0x0001e20000100a00 */
[----:B------:R-:W-:-:S03]  /*67db0*/  IADD3 R40, P4, R36, R2, RZ ;  /* 0x0000000224287210 */ /* 0x000fc60007f9e0ff */
[----:B------:R1:W-:Y:S01]  /*67dc0*/  STL.64 [R1+0xa30], R30 ;  /* 0x000a301e01007387 */ /* 0x0003e20000100a00 */
[----:B------:R-:W-:-:S03]  /*67dd0*/  IMAD.X R33, R37, 0x1, R54, P1 ;  /* 0x0000000125217824 */ /* 0x000fc600008e0636 */
[----:B------:R3:W-:Y:S01]  /*67de0*/  STL.64 [R1+0xa20], R28 ;  /* 0x000a201c01007387 */ /* 0x0007e20000100a00 */
[C---:B0-----:R-:W-:Y:S02]  /*67df0*/  IADD3 R26, P0, R36.reuse, R48, RZ ;  /* 0x00000030241a7210 */ /* 0x041fe40007f1e0ff */
[----:B-1----:R-:W-:-:S03]  /*67e00*/  IADD3 R30, P5, R36, R49, RZ ;  /* 0x00000031241e7210 */ /* 0x002fc60007fbe0ff */
[C---:B------:R-:W-:Y:S01]  /*67e10*/  IMAD.X R27, R39.reuse, 0x1, R7, P0 ;  /* 0x00000001271b7824 */ /* 0x040fe200000e0607 */
[C---:B---3--:R-:W-:Y:S01]  /*67e20*/  IADD3 R28, P3, R36.reuse, R6, RZ ;  /* 0x00000006241c7210 */ /* 0x048fe20007f7e0ff */
[C---:B------:R-:W-:Y:S01]  /*67e30*/  IMAD.X R31, R39.reuse, 0x1, R5, P5 ;  /* 0x00000001271f7824 */ /* 0x040fe200028e0605 */
[----:B------:R0:W-:Y:S01]  /*67e40*/  STL.64 [R1+0xa08], R32 ;  /* 0x000a082001007387 */ /* 0x0001e20000100a00 */
[C---:B------:R-:W-:Y:S02]  /*67e50*/  IMAD.X R41, R39.reuse, 0x1, R3, P4 ;  /* 0x0000000127297824 */ /* 0x040fe400020e0603 */
[----:B------:R-:W-:Y:S01]  /*67e60*/  IMAD.X R29, R39, 0x1, R0, P3 ;  /* 0x00000001271d7824 */ /* 0x000fe200018e0600 */
[----:B------:R1:W-:Y:S01]  /*67e70*/  STL.64 [R1+0xa00], R26 ;  /* 0x000a001a01007387 */ /* 0x0003e20000100a00 */
[C---:B------:R-:W-:Y:S01]  /*67e80*/  VIADD R24, R36.reuse, UR12 ;  /* 0x0000000c24187c36 */ /* 0x040fe20008000000 */
[----:B------:R-:W-:Y:S02]  /*67e90*/  ULDC UR12, c[0x0][0x248] ;  /* 0x00009200000c7ab9 */ /* 0x000fe40000000800 */
[----:B------:R3:W-:Y:S01]  /*67ea0*/  STL.64 [R1+0x9f8], R30 ;  /* 0x0009f81e01007387 */ /* 0x0007e20000100a00 */
[----:B0-----:R-:W-:-:S03]  /*67eb0*/  IADD3 R32, P1, R36, R4, RZ ;  /* 0x0000000424207210 */ /* 0x001fc60007f3e0ff */
[----:B------:R-:W-:Y:S01]  /*67ec0*/  STL.64 [R1+0x9e0], R40 ;  /* 0x0009e02801007387 */ /* 0x000fe20000100a00 */
[----:B-1----:R-:W-:-:S03]  /*67ed0*/  IADD3 R26, P0, R36, R50, RZ ;  /* 0x00000032241a7210 */ /* 0x002fc60007f1e0ff */
[----:B------:R0:W-:Y:S01]  /*67ee0*/  STL.64 [R1+0x9d8], R28 ;  /* 0x0009d81c01007387 */ /* 0x0001e20000100a00 */
[C---:B---3--:R-:W-:Y:S01]  /*67ef0*/  IADD3 R30, P5, R36.reuse, R51, RZ ;  /* 0x00000033241e7210 */ /* 0x048fe20007fbe0ff */
[C---:B------:R-:W-:Y:S01]  /*67f00*/  IMAD.X R33, R39.reuse, 0x1, R55, P1 ;  /* 0x0000000127217824 */ /* 0x040fe200008e0637 */
[----:B------:R-:W-:Y:S01]  /*67f10*/  IADD3 R36, P4, R36, R52, RZ ;  /* 0x0000003424247210 */ /* 0x000fe20007f9e0ff */
[C---:B------:R-:W-:Y:S01]  /*67f20*/  IMAD.X R27, R39.reuse, 0x1, R56, P0 ;  /* 0x00000001271b7824 */ /* 0x040fe200000e0638 */
[----:B------:R-:W-:Y:S01]  /*67f30*/  SHF.R.S32.HI R38, RZ, 0x1f, R24 ;  /* 0x0000001fff267819 */ /* 0x000fe20000011418 */
[C---:B------:R-:W-:Y:S01]  /*67f40*/  IMAD.X R31, R39.reuse, 0x1, R53, P5 ;  /* 0x00000001271f7824 */ /* 0x040fe200028e0635 */
[----:B0-----:R-:W-:Y:S01]  /*67f50*/  IADD3 R28, P3, R24, R48, RZ ;  /* 0x00000030181c7210 */ /* 0x001fe20007f7e0ff */
[----:B------:R-:W-:Y:S01]  /*67f60*/  IMAD.X R37, R39, 0x1, R54, P4 ;  /* 0x0000000127257824 */ /* 0x000fe200020e0636 */
[----:B------:R0:W-:Y:S03]  /*67f70*/  STL.64 [R1+0x9b8], R32 ;  /* 0x0009b82001007387 */ /* 0x0001e60000100a00 */
[----:B------:R-:W-:Y:S01]  /*67f80*/  IMAD.X R29, R38, 0x1, R7, P3 ;  /* 0x00000001261d7824 */ /* 0x000fe200018e0607 */
[----:B------:R1:W-:Y:S04]  /*67f90*/  STL.64 [R1+0x9b0], R26 ;  /* 0x0009b01a01007387 */ /* 0x0003e80000100a00 */
[----:B------:R3:W-:Y:S01]  /*67fa0*/  STL.64 [R1+0x9a8], R30 ;  /* 0x0009a81e01007387 */ /* 0x0007e20000100a00 */
[----:B0-----:R-:W-:-:S03]  /*67fb0*/  IADD3 R32, P1, R24, R49, RZ ;  /* 0x0000003118207210 */ /* 0x001fc60007f3e0ff */
[----:B------:R0:W-:Y:S01]  /*67fc0*/  STL.64 [R1+0x990], R36 ;  /* 0x0009902401007387 */ /* 0x0001e20000100a00 */
[----:B-1----:R-:W-:-:S03]  /*67fd0*/  IADD3 R26, P0, R24, R2, RZ ;  /* 0x00000002181a7210 */ /* 0x002fc60007f1e0ff */
[----:B------:R1:W-:Y:S01]  /*67fe0*/  STL.64 [R1+0x988], R28 ;  /* 0x0009881c01007387 */ /* 0x0003e20000100a00 */
[----:B---3--:R-:W-:Y:S01]  /*67ff0*/  IADD3 R30, P5, R24, R6, RZ ;  /* 0x00000006181e7210 */ /* 0x008fe20007fbe0ff */
[C---:B------:R-:W-:Y:S02]  /*68000*/  IMAD.X R33, R38.reuse, 0x1, R5, P1 ;  /* 0x0000000126217824 */ /* 0x040fe400008e0605 */
[----:B------:R-:W-:Y:S01]  /*68010*/  IMAD.X R27, R38, 0x1, R3, P0 ;  /* 0x00000001261b7824 */ /* 0x000fe200000e0603 */
[----:B0-----:R-:W-:Y:S01]  /*68020*/  IADD3 R36, P4, R24, R4, RZ ;  /* 0x0000000418247210 */ /* 0x001fe20007f9e0ff */
[----:B------:R-:W-:Y:S01]  /*68030*/  IMAD.X R31, R38, 0x1, R0, P5 ;  /* 0x00000001261f7824 */ /* 0x000fe200028e0600 */
[C---:B-1----:R-:W-:Y:S01]  /*68040*/  IADD3 R28, P3, R24.reuse, R50, RZ ;  /* 0x00000032181c7210 */ /* 0x042fe20007f7e0ff */
[----:B------:R-:W-:Y:S01]  /*68050*/  VIADD R23, R24, UR14 ;  /* 0x0000000e18177c36 */ /* 0x000fe20008000000 */
[----:B------:R0:W-:Y:S01]  /*68060*/  STL.64 [R1+0x980], R32 ;  /* 0x0009802001007387 */ /* 0x0001e20000100a00 */
[C---:B------:R-:W-:Y:S01]  /*68070*/  IMAD.X R37, R38.reuse, 0x1, R55, P4 ;  /* 0x0000000126257824 */ /* 0x040fe200020e0637 */
[----:B------:R-:W-:Y:S01]  /*68080*/  ULDC UR14, c[0x0][0x248] ;  /* 0x00009200000e7ab9 */ /* 0x000fe20000000800 */
[----:B------:R-:W-:Y:S01]  /*68090*/  IMAD.X R29, R38, 0x1, R56, P3 ;  /* 0x00000001261d7824 */ /* 0x000fe200018e0638 */
[----:B------:R1:W-:Y:S04]  /*680a0*/  STL.64 [R1+0x978], R26 ;  /* 0x0009781a01007387 */ /* 0x0003e80000100a00 */
[----:B------:R3:W-:Y:S01]  /*680b0*/  STL.64 [R1+0x970], R30 ;  /* 0x0009701e01007387 */ /* 0x0007e20000100a00 */
[----:B0-----:R-:W-:-:S03]  /*680c0*/  IADD3 R32, P1, R24, R51, RZ ;  /* 0x0000003318207210 */ /* 0x001fc60007f3e0ff */
[----:B------:R0:W-:Y:S01]  /*680d0*/  STL.64 [R1+0x968], R36 ;  /* 0x0009682401007387 */ /* 0x0001e20000100a00 */
[----:B-1----:R-:W-:Y:S02]  /*680e0*/  IADD3 R26, P0, R24, R52, RZ ;  /* 0x00000034181a7210 */ /* 0x002fe40007f1e0ff */
[----:B------:R-:W-:Y:S02]  /*680f0*/  SHF.R.S32.HI R24, RZ, 0x1f, R23 ;  /* 0x0000001fff187819 */ /* 0x000fe40000011417 */
[C---:B---3--:R-:W-:Y:S01]  /*68100*/  IADD3 R30, P5, R23.reuse, R48, RZ ;  /* 0x00000030171e7210 */ /* 0x048fe20007fbe0ff */
[----:B------:R1:W-:Y:S01]  /*68110*/  STL.64 [R1+0x960], R28 ;  /* 0x0009601c01007387 */ /* 0x0003e20000100a00 */
[C---:B------:R-:W-:Y:S01]  /*68120*/  IMAD.X R33, R38.reuse, 0x1, R53, P1 ;  /* 0x0000000126217824 */ /* 0x040fe200008e0635 */
[C---:B0-----:R-:W-:Y:S01]  /*68130*/  IADD3 R36, P4, R23.reuse, R49, RZ ;  /* 0x0000003117247210 */ /* 0x041fe20007f9e0ff */
[----:B------:R-:W-:Y:S02]  /*68140*/  IMAD.X R27, R38, 0x1, R54, P0 ;  /* 0x00000001261b7824 */ /* 0x000fe400000e0636 */
[C---:B------:R-:W-:Y:S01]  /*68150*/  IMAD.X R31, R24.reuse, 0x1, R7, P5 ;  /* 0x00000001181f7824 */ /* 0x040fe200028e0607 */
[C---:B-1----:R-:W-:Y:S01]  /*68160*/  IADD3 R28, P3, R23.reuse, R2, RZ ;  /* 0x00000002171c7210 */ /* 0x042fe20007f7e0ff */
[C---:B------:R-:W-:Y:S01]  /*68170*/  IMAD.X R37, R24.reuse, 0x1, R5, P4 ;  /* 0x0000000118257824 */ /* 0x040fe200020e0605 */
        /* <DEDUP_REMOVED lines=8> */
[C---:B---3--:R-:W-:Y:S01]  /*68200*/  IADD3 R30, P5, R23.reuse, R50, RZ ;  /* 0x00000032171e7210 */ /* 0x048fe20007fbe0ff */
[C---:B------:R-:W-:Y:S02]  /*68210*/  IMAD.X R33, R24.reuse, 0x1, R0, P1 ;  /* 0x0000000118217824 */ /* 0x040fe400008e0600 */
[C---:B------:R-:W-:Y:S01]  /*68220*/  VIADD R21, R23.reuse, UR16 ;  /* 0x0000001017157c36 */ /* 0x040fe20008000000 */
[----:B------:R-:W-:Y:S01]  /*68230*/  ULDC UR16, c[0x0][0x248] ;  /* 0x0000920000107ab9 */ /* 0x000fe20000000800 */
[C---:B0-----:R-:W-:Y:S01]  /*68240*/  IADD3 R36, P4, R23.reuse, R51, RZ ;  /* 0x0000003317247210 */ /* 0x041fe20007f9e0ff */
[C---:B------:R-:W-:Y:S01]  /*68250*/  IMAD.X R27, R24.reuse, 0x1, R55, P0 ;  /* 0x00000001181b7824 */ /* 0x040fe200000e0637 */
[----:B-1----:R-:W-:Y:S01]  /*68260*/  IADD3 R28, P3, R23, R52, RZ ;  /* 0x00000034171c7210 */ /* 0x002fe20007f7e0ff */
[C---:B------:R-:W-:Y:S01]  /*68270*/  IMAD.X R31, R24.reuse, 0x1, R56, P5 ;  /* 0x00000001181f7824 */ /* 0x040fe200028e0638 */
[----:B------:R0:W-:Y:S01]  /*68280*/  STL.64 [R1+0x920], R32 ;  /* 0x0009202001007387 */ /* 0x0001e20000100a00 */
[C---:B------:R-:W-:Y:S01]  /*68290*/  IMAD.X R37, R24.reuse, 0x1, R53, P4 ;  /* 0x0000000118257824 */ /* 0x040fe200020e0635 */
[----:B------:R-:W-:Y:S01]  /*682a0*/  SHF.R.S32.HI R23, RZ, 0x1f, R21 ;  /* 0x0000001fff177819 */ /* 0x000fe20000011415 */
        /* <DEDUP_REMOVED lines=12> */
[----:B-1----:R-:W-:-:S03]  /*68370*/  IADD3 R28, P3, R21, R4, RZ ;  /* 0x00000004151c7210 */ /* 0x002fc60007f7e0ff */
[----:B------:R-:W-:Y:S01]  /*68380*/  IMAD.X R37, R23, 0x1, R0, P4 ;  /* 0x0000000117257824 */ /* 0x000fe200020e0600 */
[----:B------:R0:W-:Y:S01]  /*68390*/  STL.64 [R1+0x8e8], R32 ;  /* 0x0008e82001007387 */ /* 0x0001e20000100a00 */
[----:B------:R-:W-:Y:S01]  /*683a0*/  VIADD R22, R21, UR54 ;  /* 0x0000003615167c36 */ /* 0x000fe20008000000 */
[----:B------:R-:W-:Y:S01]  /*683b0*/  ULDC UR54, c[0x0][0x248] ;  /* 0x0000920000367ab9 */ /* 0x000fe20000000800 */
        /* <DEDUP_REMOVED lines=8> */
[C---:B------:R-:W-:Y:S01]  /*68440*/  IMAD.X R33, R23.reuse, 0x1, R56, P1 ;  /* 0x0000000117217824 */ /* 0x040fe200008e0638 */
[----:B------:R-:W-:Y:S01]  /*68450*/  SHF.R.S32.HI R21, RZ, 0x1f, R22 ;  /* 0x0000001fff157819 */ /* 0x000fe20000011416 */
[C---:B------:R-:W-:Y:S01]  /*68460*/  IMAD.X R27, R23.reuse, 0x1, R53, P0 ;  /* 0x00000001171b7824 */ /* 0x040fe200000e0635 */
[C---:B0-----:R-:W-:Y:S01]  /*68470*/  IADD3 R36, P4, R22.reuse, R48, RZ ;  /* 0x0000003016247210 */ /* 0x041fe20007f9e0ff */
[----:B------:R-:W-:Y:S01]  /*68480*/  IMAD.X R31, R23, 0x1, R54, P5 ;  /* 0x00000001171f7824 */ /* 0x000fe200028e0636 */
[----:B-1----:R-:W-:-:S03]  /*68490*/  IADD3 R28, P3, R22, R49, RZ ;  /* 0x00000031161c7210 */ /* 0x002fc60007f7e0ff */
[C---:B------:R-:W-:Y:S01]  /*684a0*/  IMAD.X R37, R21.reuse, 0x1, R7, P4 ;  /* 0x0000000115257824 */ /* 0x040fe200020e0607 */
[----:B------:R0:W-:Y:S01]  /*684b0*/  STL.64 [R1+0x8b0], R32 ;  /* 0x0008b02001007387 */ /* 0x0001e20000100a00 */
[----:B------:R-:W-:-:S03]  /*684c0*/  IMAD.X R29, R21, 0x1, R5, P3 ;  /* 0x00000001151d7824 */ /* 0x000fc600018e0605 */
[----:B------:R1:W-:Y:S04]  /*684d0*/  STL.64 [R1+0x8a8], R26 ;  /* 0x0008a81a01007387 */ /* 0x0003e80000100a00 */
[----:B------:R3:W-:Y:S01]  /*684e0*/  STL.64 [R1+0x890], R30 ;  /* 0x0008901e01007387 */ /* 0x0007e20000100a00 */
[----:B0-----:R-:W-:-:S03]  /*684f0*/  IADD3 R32, P1, R22, R2, RZ ;  /* 0x0000000216207210 */ /* 0x001fc60007f3e0ff */
[----:B------:R0:W-:Y:S01]  /*68500*/  STL.64 [R1+0x888], R36 ;  /* 0x0008882401007387 */ /* 0x0001e20000100a00 */
[----:B-1----:R-:W-:-:S03]  /*68510*/  IADD3 R26, P0, R22, R6, RZ ;  /* 0x00000006161a7210 */ /* 0x002fc60007f1e0ff */
[----:B------:R1:W-:Y:S01]  /*68520*/  STL.64 [R1+0x880], R28 ;  /* 0x0008801c01007387 */ /* 0x0003e20000100a00 */
[C---:B---3--:R-:W-:Y:S01]  /*68530*/  IADD3 R30, P5, R22.reuse, R4, RZ ;  /* 0x00000004161e7210 */ /* 0x048fe20007fbe0ff */
[C---:B------:R-:W-:Y:S01]  /*68540*/  VIADD R20, R22.reuse, UR55 ;  /* 0x0000003716147c36 */ /* 0x040fe20008000000 */
[----:B------:R-:W-:Y:S01]  /*68550*/  ULDC UR55, c[0x0][0x248] ;  /* 0x0000920000377ab9 */ /* 0x000fe20000000800 */
[C---:B------:R-:W-:Y:S01]  /*68560*/  IMAD.X R33, R21.reuse, 0x1, R3, P1 ;  /* 0x0000000115217824 */ /* 0x040fe200008e0603 */
[C---:B0-----:R-:W-:Y:S01]  /*68570*/  IADD3 R36, P4, R22.reuse, R50, RZ ;  /* 0x0000003216247210 */ /* 0x041fe20007f9e0ff */
[C---:B------:R-:W-:Y:S01]  /*68580*/  IMAD.X R27, R21.reuse, 0x1, R0, P0 ;  /* 0x00000001151b7824 */ /* 0x040fe200000e0600 */
[C---:B-1----:R-:W-:Y:S01]  /*68590*/  IADD3 R28, P3, R22.reuse, R51, RZ ;  /* 0x00000033161c7210 */ /* 0x042fe20007f7e0ff */
[C---:B------:R-:W-:Y:S01]  /*685a0*/  IMAD.X R31, R21.reuse, 0x1, R55, P5 ;  /* 0x00000001151f7824 */ /* 0x040fe200028e0637 */
[----:B------:R-:W-:Y:S01]  /*685b0*/  IADD3 R22, P1, R22, R52, RZ ;  /* 0x0000003416167210 */ /* 0x000fe20007f3e0ff */
[C---:B------:R-:W-:Y:S01]  /*685c0*/  IMAD.X R37, R21.reuse, 0x1, R56, P4 ;  /* 0x0000000115257824 */ /* 0x040fe200020e0638 */
[----:B------:R0:W-:Y:S01]  /*685d0*/  STL.64 [R1+0x878], R32 ;  /* 0x0008782001007387 */ /* 0x0001e20000100a00 */
[----:B------:R-:W-:-:S02]  /*685e0*/  IMAD.X R29, R21, 0x1, R53, P3 ;  /* 0x00000001151d7824 */ /* 0x000fc400018e0635 */
[----:B------:R-:W-:Y:S01]  /*685f0*/  IMAD.X R23, R21, 0x1, R54, P1 ;  /* 0x0000000115177824 */ /* 0x000fe200008e0636 */
[----:B------:R1:W-:Y:S04]  /*68600*/  STL.64 [R1+0x870], R26 ;  /* 0x0008701a01007387 */ /* 0x0003e80000100a00 */
[----:B------:R3:W-:Y:S01]  /*68610*/  STL.64 [R1+0x868], R30 ;  /* 0x0008681e01007387 */ /* 0x0007e20000100a00 */
[----:B0-----:R-:W-:-:S03]  /*68620*/  SHF.R.S32.HI R32, RZ, 0x1f, R20 ;  /* 0x0000001fff207819 */ /* 0x001fc60000011414 */
[----:B------:R0:W-:Y:S01]  /*68630*/  STL.64 [R1+0x860], R36 ;  /* 0x0008602401007387 */ /* 0x0001e20000100a00 */
[----:B-1----:R-:W-:-:S03]  /*68640*/  IADD3 R26, P0, R20, R48, RZ ;  /* 0x00000030141a7210 */ /* 0x002fc60007f1e0ff */
[----:B------:R1:W-:Y:S01]  /*68650*/  STL.64 [R1+0x858], R28 ;  /* 0x0008581c01007387 */ /* 0x0003e20000100a00 */
[----:B---3--:R-:W-:-:S03]  /*68660*/  IADD3 R30, P5, R20, R49, RZ ;  /* 0x00000031141e7210 */ /* 0x008fc60007fbe0ff */
[----:B------:R3:W-:Y:S01]  /*68670*/  STL.64 [R1+0x850], R22 ;  /* 0x0008501601007387 */ /* 0x0007e20000100a00 */
[----:B------:R-:W-:Y:S01]  /*68680*/  IMAD.X R27, R32, 0x1, R7, P0 ;  /* 0x00000001201b7824 */ /* 0x000fe200000e0607 */
[----:B0-----:R-:W-:Y:S01]  /*68690*/  IADD3 R36, P4, R20, R2, RZ ;  /* 0x0000000214247210 */ /* 0x001fe20007f9e0ff */
[----:B------:R-:W-:Y:S01]  /*686a0*/  IMAD.X R31, R32, 0x1, R5, P5 ;  /* 0x00000001201f7824 */ /* 0x000fe200028e0605 */
[----:B-1----:R-:W-:-:S03]  /*686b0*/  IADD3 R28, P3, R20, R6, RZ ;  /* 0x00000006141c7210 */ /* 0x002fc60007f7e0ff */
[----:B------:R-:W-:Y:S01]  /*686c0*/  IMAD.X R37, R32, 0x1, R3, P4 ;  /* 0x0000000120257824 */ /* 0x000fe200020e0603 */
[----:B---3--:R-:W-:Y:S01]  /*686d0*/  IADD3 R22, P1, R20, R4, RZ ;  /* 0x0000000414167210 */ /* 0x008fe20007f3e0ff */
[----:B------:R-:W-:Y:S01]  /*686e0*/  IMAD.X R29, R32, 0x1, R0, P3 ;  /* 0x00000001201d7824 */ /* 0x000fe200018e0600 */
[----:B------:R0:W-:Y:S01]  /*686f0*/  STL.64 [R1+0x848], R26 ;  /* 0x0008481a01007387 */ /* 0x0001e20000100a00 */
[----:B------:R-:W-:Y:S01]  /*68700*/  VIADD R58, R20, UR53 ;  /* 0x00000035143a7c36 */ /* 0x000fe20008000000 */
[----:B------:R-:W-:Y:S01]  /*68710*/  ULDC UR53, c[0x0][0x248] ;  /* 0x0000920000357ab9 */ /* 0x000fe20000000800 */
[----:B------:R-:W-:Y:S01]  /*68720*/  IMAD.X R23, R32, 0x1, R55, P1 ;  /* 0x0000000120177824 */ /* 0x000fe200008e0637 */
[----:B------:R1:W-:Y:S02]  /*68730*/  STL.64 [R1+0x840], R30 ;  /* 0x0008401e01007387 */ /* 0x0003e40000100a00 */
[----:B------:R-:W-:Y:S02]  /*68740*/  SHF.R.S32.HI R24, RZ, 0x1f, R58 ;  /* 0x0000001fff187819 */ /* 0x000fe4000001143a */
[----:B------:R-:W-:Y:S01]  /*68750*/  STL.64 [R1+0x838], R36 ;  /* 0x0008382401007387 */ /* 0x000fe20000100a00 */
[----:B0-----:R-:W-:-:S03]  /*68760*/  IADD3 R26, P0, R20, R50, RZ ;  /* 0x00000032141a7210 */ /* 0x001fc60007f1e0ff */
[----:B------:R0:W-:Y:S01]  /*68770*/  STL.64 [R1+0x830], R28 ;  /* 0x0008301c01007387 */ /* 0x0001e20000100a00 */
[C---:B-1----:R-:W-:Y:S02]  /*68780*/  IADD3 R30, P5, R20.reuse, R51, RZ ;  /* 0x00000033141e7210 */ /* 0x042fe40007fbe0ff */
[----:B------:R-:W-:Y:S01]  /*68790*/  IADD3 R20, P4, R20, R52, RZ ;  /* 0x0000003414147210 */ /* 0x000fe20007f9e0ff */
[----:B------:R1:W-:Y:S01]  /*687a0*/  STL.64 [R1+0x818], R22 ;  /* 0x0008181601007387 */ /* 0x0003e20000100a00 */
[C---:B------:R-:W-:Y:S02]  /*687b0*/  IMAD.X R27, R32.reuse, 0x1, R56, P0 ;  /* 0x00000001201b7824 */ /* 0x040fe400000e0638 */
[----:B------:R-:W-:Y:S01]  /*687c0*/  IMAD.X R31, R32, 0x1, R53, P5 ;  /* 0x00000001201f7824 */ /* 0x000fe200028e0635 */
[----:B0-----:R-:W-:Y:S01]  /*687d0*/  IADD3 R28, P3, R58, R48, RZ ;  /* 0x000000303a1c7210 */ /* 0x001fe20007f7e0ff */
        /* <DEDUP_REMOVED lines=14> */
[C---:B0-----:R-:W-:Y:S01]  /*688c0*/  IADD3 R28, P3, R58.reuse, R50, RZ ;  /* 0x000000323a1c7210 */ /* 0x041fe20007f7e0ff */
[C---:B------:R-:W-:Y:S01]  /*688d0*/  VIADD R59, R58.reuse, UR56 ;  /* 0x000000383a3b7c36 */ /* 0x040fe20008000000 */
[----:B-1----:R-:W-:Y:S01]  /*688e0*/  IADD3 R22, P1, R58, R51, RZ ;  /* 0x000000333a167210 */ /* 0x002fe20007f3e0ff */
[C---:B------:R-:W-:Y:S01]  /*688f0*/  IMAD.X R21, R24.reuse, 0x1, R55, P4 ;  /* 0x0000000118157824 */ /* 0x040fe200020e0637 */
[----:B------:R0:W-:Y:S01]  /*68900*/  STL.64 [R1+0x7e0], R26 ;  /* 0x0007e01a01007387 */ /* 0x0001e20000100a00 */
[C---:B------:R-:W-:Y:S01]  /*68910*/  IMAD.X R29, R24.reuse, 0x1, R56, P3 ;  /* 0x00000001181d7824 */ /* 0x040fe200018e0638 */
[----:B------:R-:W-:Y:S01]  /*68920*/  ULDC UR56, c[0x0][0x248] ;  /* 0x0000920000387ab9 */ /* 0x000fe20000000800 */
[----:B------:R-:W-:Y:S01]  /*68930*/  IMAD.X R23, R24, 0x1, R53, P1 ;  /* 0x0000000118177824 */ /* 0x000fe200008e0635 */
[----:B------:R1:W-:Y:S04]  /*68940*/  STL.64 [R1+0x7d8], R30 ;  /* 0x0007d81e01007387 */ /* 0x0003e80000100a00 */
[----:B------:R3:W-:Y:S01]  /*68950*/  STL.64 [R1+0x7c8], R20 ;  /* 0x0007c81401007387 */ /* 0x0007e20000100a00 */
[----:B0-----:R-:W-:-:S02]  /*68960*/  IADD3 R26, P0, R58, R52, RZ ;  /* 0x000000343a1a7210 */ /* 0x001fc40007f1e0ff */
[----:B------:R-:W-:Y:S02]  /*68970*/  SHF.R.S32.HI R58, RZ, 0x1f, R59 ;  /* 0x0000001fff3a7819 */ /* 0x000fe4000001143b */
[C---:B-1----:R-:W-:Y:S01]  /*68980*/  IADD3 R30, P5, R59.reuse, R48, RZ ;  /* 0x000000303b1e7210 */ /* 0x042fe20007fbe0ff */
[----:B------:R0:W-:Y:S01]  /*68990*/  STL.64 [R1+0x7c0], R28 ;  /* 0x0007c01c01007387 */ /* 0x0001e20000100a00 */
[----:B---3--:R-:W-:-:S03]  /*689a0*/  IADD3 R20, P4, R59, R49, RZ ;  /* 0x000000313b147210 */ /* 0x008fc60007f9e0ff */
[----:B------:R1:W-:Y:S01]  /*689b0*/  STL.64 [R1+0x7b8], R22 ;  /* 0x0007b81601007387 */ /* 0x0003e20000100a00 */
[----:B------:R-:W-:Y:S02]  /*689c0*/  IMAD.X R27, R24, 0x1, R54, P0 ;  /* 0x00000001181b7824 */ /* 0x000fe400000e0636 */
[C---:B------:R-:W-:Y:S02]  /*689d0*/  IMAD.X R31, R58.reuse, 0x1, R7, P5 ;  /* 0x000000013a1f7824 */ /* 0x040fe400028e0607 */
[----:B------:R-:W-:Y:S01]  /*689e0*/  IMAD.X R21, R58, 0x1, R5, P4 ;  /* 0x000000013a157824 */ /* 0x000fe200020e0605 */
[C---:B0-----:R-:W-:Y:S02]  /*689f0*/  IADD3 R28, P3, R59.reuse, R2, RZ ;  /* 0x000000023b1c7210 */ /* 0x041fe40007f7e0ff */
[----:B-1----:R-:W-:-:S03]  /*68a00*/  IADD3 R22, P1, R59, R6, RZ ;  /* 0x000000063b167210 */ /* 0x002fc60007f3e0ff */
[C---:B------:R-:W-:Y:S01]  /*68a10*/  IMAD.X R29, R58.reuse, 0x1, R3, P3 ;  /* 0x000000013a1d7824 */ /* 0x040fe200018e0603 */
[----:B------:R0:W-:Y:S01]  /*68a20*/  STL.64 [R1+0x7a0], R26 ;  /* 0x0007a01a01007387 */ /* 0x0001e20000100a00 */
[C---:B------:R-:W-:Y:S01]  /*68a30*/  VIADD R60, R59.reuse, UR59 ;  /* 0x0000003b3b3c7c36 */ /* 0x040fe20008000000 */
[----:B------:R-:W-:Y:S01]  /*68a40*/  IADD3 R24, P0, R59, R4, RZ ;  /* 0x000000043b187210 */ /* 0x000fe20007f1e0ff */
[----:B------:R-:W-:Y:S01]  /*68a50*/  IMAD.X R23, R58, 0x1, R0, P1 ;  /* 0x000000013a177824 */ /* 0x000fe200008e0600 */
[----:B------:R1:W-:Y:S01]  /*68a60*/  STL.64 [R1+0x798], R30 ;  /* 0x0007981e01007387 */ /* 0x0003e20000100a00 */
[----:B------:R-:W-:-:S03]  /*68a70*/  ULDC UR59, c[0x0][0x248] ;  /* 0x00009200003b7ab9 */ /* 0x000fc60000000800 */
[----:B------:R3:W-:Y:S04]  /*68a80*/  STL.64 [R1+0x790], R20 ;  /* 0x0007901401007387 */ /* 0x0007e80000100a00 */
[----:B------:R4:W-:Y:S01]  /*68a90*/  STL.64 [R1+0x788], R28 ;  /* 0x0007881c01007387 */ /* 0x0009e20000100a00 */
[----:B0-----:R-:W-:Y:S01]  /*68aa0*/  IMAD.MOV.U32 R27, RZ, RZ, R25 ;  /* 0x000000ffff1b7224 */ /* 0x001fe200078e0019 */
[C---:B-1----:R-:W-:Y:S02]  /*68ab0*/  IADD3 R30, P5, R59.reuse, R50, RZ ;  /* 0x000000323b1e7210 */ /* 0x042fe40007fbe0ff */
[----:B------:R0:W-:Y:S01]  /*68ac0*/  STL.64 [R1+0x780], R22 ;  /* 0x0007801601007387 */ /* 0x0001e20000100a00 */
[C---:B---3--:R-:W-:Y:S01]  /*68ad0*/  IADD3 R20, P4, R59.reuse, R51, RZ ;  /* 0x000000333b147210 */ /* 0x048fe20007f9e0ff */
[C---:B------:R-:W-:Y:S01]  /*68ae0*/  IMAD.X R25, R58.reuse, 0x1, R55, P0 ;  /* 0x000000013a197824 */ /* 0x040fe200000e0637 */
[----:B----4-:R-:W-:Y:S01]  /*68af0*/  IADD3 R28, P3, R59, R52, RZ ;  /* 0x000000343b1c7210 */ /* 0x010fe20007f7e0ff */
[C---:B------:R-:W-:Y:S01]  /*68b00*/  IMAD.X R31, R58.reuse, 0x1, R56, P5 ;  /* 0x000000013a1f7824 */ /* 0x040fe200028e0638 */
[----:B------:R-:W-:Y:S01]  /*68b10*/  SHF.R.S32.HI R59, RZ, 0x1f, R60 ;  /* 0x0000001fff3b7819 */ /* 0x000fe2000001143c */
[----:B------:R-:W-:Y:S01]  /*68b20*/  IMAD.X R21, R58, 0x1, R53, P4 ;  /* 0x000000013a157824 */ /* 0x000fe200020e0635 */
        /* <DEDUP_REMOVED lines=12> */
[C---:B------:R-:W-:Y:S01]  /*68bf0*/  IMAD.X R31, R59.reuse, 0x1, R3, P5 ;  /* 0x000000013b1f7824 */ /* 0x040fe200028e0603 */
[C---:B0-----:R-:W-:Y:S01]  /*68c00*/  IADD3 R28, P3, R60.reuse, R4, RZ ;  /* 0x000000043c1c7210 */ /* 0x041fe20007f7e0ff */
[C---:B------:R-:W-:Y:S01]  /*68c10*/  IMAD.X R21, R59.reuse, 0x1, R0, P4 ;  /* 0x000000013b157824 */ /* 0x040fe200020e0600 */
[C---:B-1----:R-:W-:Y:S01]  /*68c20*/  IADD3 R22, P1, R60.reuse, R50, RZ ;  /* 0x000000323c167210 */ /* 0x042fe20007f3e0ff */
[----:B------:R-:W-:Y:S01]  /*68c30*/  VIADD R61, R60, UR52 ;  /* 0x000000343c3d7c36 */ /* 0x000fe20008000000 */
[----:B------:R0:W-:Y:S01]  /*68c40*/  STL.64 [R1+0x740], R24 ;  /* 0x0007401801007387 */ /* 0x0001e20000100a00 */
[C---:B------:R-:W-:Y:S01]  /*68c50*/  IMAD.X R29, R59.reuse, 0x1, R55, P3 ;  /* 0x000000013b1d7824 */ /* 0x040fe200018e0637 */
[----:B------:R-:W-:Y:S01]  /*68c60*/  ULDC UR52, c[0x0][0x248] ;  /* 0x0000920000347ab9 */ /* 0x000fe20000000800 */
[----:B------:R-:W-:Y:S01]  /*68c70*/  IMAD.X R23, R59, 0x1, R56, P1 ;  /* 0x000000013b177824 */ /* 0x000fe200008e0638 */
[----:B------:R1:W-:Y:S01]  /*68c80*/  STL.64 [R1+0x738], R30 ;  /* 0x0007381e01007387 */ /* 0x0003e20000100a00 */
[----:B------:R-:W-:-:S03]  /*68c90*/  SHF.R.S32.HI R58, RZ, 0x1f, R61 ;  /* 0x0000001fff3a7819 */ /* 0x000fc6000001143d */
[----:B------:R3:W-:Y:S01]  /*68ca0*/  STL.64 [R1+0x730], R20 ;  /* 0x0007301401007387 */ /* 0x0007e20000100a00 */
[----:B0-----:R-:W-:-:S03]  /*68cb0*/  IADD3 R24, P0, R60, R51, RZ ;  /* 0x000000333c187210 */ /* 0x001fc60007f1e0ff */
[----:B------:R0:W-:Y:S01]  /*68cc0*/  STL.64 [R1+0x718], R28 ;  /* 0x0007181c01007387 */ /* 0x0001e20000100a00 */
[----:B-1----:R-:W-:-:S03]  /*68cd0*/  IADD3 R30, P5, R60, R52, RZ ;  /* 0x000000343c1e7210 */ /* 0x002fc60007fbe0ff */
[----:B------:R1:W-:Y:S01]  /*68ce0*/  STL.64 [R1+0x710], R22 ;  /* 0x0007101601007387 */ /* 0x0003e20000100a00 */
[----:B---3--:R-:W-:Y:S01]  /*68cf0*/  IADD3 R20, P4, R61, R48, RZ ;  /* 0x000000303d147210 */ /* 0x008fe20007f9e0ff */
[----:B------:R-:W-:Y:S01]  /*68d00*/  IMAD.X R25, R59, 0x1, R53, P0 ;  /* 0x000000013b197824 */ /* 0x000fe200000e0635 */
[C---:B------:R-:W-:Y:S02]  /*68d10*/  IADD3 R26, P0, R61.reuse, R6, RZ ;  /* 0x000000063d1a7210 */ /* 0x040fe40007f1e0ff */
[C---:B0-----:R-:W-:Y:S01]  /*68d20*/  IADD3 R28, P3, R61.reuse, R49, RZ ;  /* 0x000000313d1c7210 */ /* 0x041fe20007f7e0ff */
[C---:B------:R-:W-:Y:S01]  /*68d30*/  IMAD.X R21, R58.reuse, 0x1, R7, P4 ;  /* 0x000000013a157824 */ /* 0x040fe200020e0607 */
[----:B-1----:R-:W-:Y:S01]  /*68d40*/  IADD3 R22, P1, R61, R2, RZ ;  /* 0x000000023d167210 */ /* 0x002fe20007f3e0ff */
[----:B------:R-:W-:Y:S02]  /*68d50*/  IMAD.X R31, R59, 0x1, R54, P5 ;  /* 0x000000013b1f7824 */ /* 0x000fe400028e0636 */
[----:B------:R-:W-:Y:S01]  /*68d60*/  IMAD.X R29, R58, 0x1, R5, P3 ;  /* 0x000000013a1d7824 */ /* 0x000fe200018e0605 */
[----:B------:R0:W-:Y:S01]  /*68d70*/  STL.64 [R1+0x2a50], R24 ;  /* 0x002a501801007387 */ /* 0x0001e20000100a00 */
[----:B------:R-:W-:-:S02]  /*68d80*/  IMAD.MOV.U32 R45, RZ, RZ, R27 ;  /* 0x000000ffff2d7224 */ /* 0x000fc400078e001b */
[C---:B------:R-:W-:Y:S01]  /*68d90*/  IMAD.X R23, R58.reuse, 0x1, R3, P1 ;  /* 0x000000013a177824 */ /* 0x040fe200008e0603 */
[----:B------:R1:W-:Y:S01]  /*68da0*/  STL.64 [R1+0x6f8], R20 ;  /* 0x0006f81401007387 */ /* 0x0003e20000100a00 */
[----:B------:R-:W-:Y:S02]  /*68db0*/  IMAD.X R27, R58, 0x1, R0, P0 ;  /* 0x000000013a1b7824 */ /* 0x000fe400000e0600 */
[C---:B------:R-:W-:Y:S01]  /*68dc0*/  VIADD R60, R61.reuse, UR4 ;  /* 0x000000043d3c7c36 */ /* 0x040fe20008000000 */
[----:B------:R-:W-:Y:S01]  /*68dd0*/  STL.64 [R1+0x700], R30 ;  /* 0x0007001e01007387 */ /* 0x000fe20000100a00 */
[----:B0-----:R-:W-:-:S03]  /*68de0*/  IADD3 R24, P5, R61, R4, RZ ;  /* 0x000000043d187210 */ /* 0x001fc60007fbe0ff */
[----:B------:R0:W-:Y:S01]  /*68df0*/  STL.64 [R1+0x6f0], R28 ;  /* 0x0006f01c01007387 */ /* 0x0001e20000100a00 */
[----:B-1----:R-:W-:-:S03]  /*68e00*/  IADD3 R20, P4, R61, R50, RZ ;  /* 0x000000323d147210 */ /* 0x002fc60007f9e0ff */
[----:B------:R1:W-:Y:S01]  /*68e10*/  STL.64 [R1+0x6e8], R22 ;  /* 0x0006e81601007387 */ /* 0x0003e20000100a00 */
[----:B------:R-:W-:Y:S01]  /*68e20*/  SHF.R.S32.HI R59, RZ, 0x1f, R60 ;  /* 0x0000001fff3b7819 */ /* 0x000fe2000001143c */
[C---:B------:R-:W-:Y:S01]  /*68e30*/  IMAD.X R25, R58.reuse, 0x1, R55, P5 ;  /* 0x000000013a197824 */ /* 0x040fe200028e0637 */
[----:B------:R-:W-:Y:S01]  /*68e40*/  ULDC UR4, c[0x0][0x228] ;  /* 0x00008a0000047ab9 */ /* 0x000fe20000000800 */
[----:B------:R3:W-:Y:S01]  /*68e50*/  STL.64 [R1+0x6e0], R26 ;  /* 0x0006e01a01007387 */ /* 0x0007e20000100a00 */
[C---:B0-----:R-:W-:Y:S01]  /*68e60*/  IADD3 R28, P3, R61.reuse, R51, RZ ;  /* 0x000000333d1c7210 */ /* 0x041fe20007f7e0ff */
[----:B------:R-:W-:Y:S01]  /*68e70*/  IMAD.X R21, R58, 0x1, R56, P4 ;  /* 0x000000013a157824 */ /* 0x000fe200020e0638 */
[----:B-1----:R-:W-:-:S03]  /*68e80*/  IADD3 R22, P1, R61, R52, RZ ;  /* 0x000000343d167210 */ /* 0x002fc60007f3e0ff */
[----:B------:R-:W-:Y:S01]  /*68e90*/  IMAD.X R29, R58, 0x1, R53, P3 ;  /* 0x000000013a1d7824 */ /* 0x000fe200018e0635 */
[----:B---3--:R-:W-:Y:S01]  /*68ea0*/  IADD3 R26, P0, R60, R48, RZ ;  /* 0x000000303c1a7210 */ /* 0x008fe20007f1e0ff */
        /* <DEDUP_REMOVED lines=10> */
[C---:B------:R-:W-:Y:S01]  /*68f50*/  IMAD.X R25, R59.reuse, 0x1, R5, P5 ;  /* 0x000000013b197824 */ /* 0x040fe200028e0605 */
[C---:B0-----:R-:W-:Y:S01]  /*68f60*/  IADD3 R22, P1, R60.reuse, R4, RZ ;  /* 0x000000043c167210 */ /* 0x041fe20007f3e0ff */
[C---:B------:R-:W-:Y:S01]  /*68f70*/  IMAD.X R21, R59.reuse, 0x1, R3, P4 ;  /* 0x000000013b157824 */ /* 0x040fe200020e0603 */
[C---:B-1----:R-:W-:Y:S01]  /*68f80*/  IADD3 R26, P0, R60.reuse, R50, RZ ;  /* 0x000000323c1a7210 */ /* 0x042fe20007f1e0ff */
[C---:B------:R-:W-:Y:S02]  /*68f90*/  IMAD.X R29, R59.reuse, 0x1, R0, P3 ;  /* 0x000000013b1d7824 */ /* 0x040fe400018e0600 */
[----:B------:R-:W-:Y:S02]  /*68fa0*/  VIADD R61, R60, UR51 ;  /* 0x000000333c3d7c36 */ /* 0x000fe40008000000 */
[C---:B------:R-:W-:Y:S01]  /*68fb0*/  IMAD.X R23, R59.reuse, 0x1, R55, P1 ;  /* 0x000000013b177824 */ /* 0x040fe200008e0637 */
[----:B------:R0:W-:Y:S01]  /*68fc0*/  STL.64 [R1+0x680], R24 ;  /* 0x0006801801007387 */ /* 0x0001e20000100a00 */
[----:B------:R-:W-:Y:S01]  /*68fd0*/  IMAD.X R27, R59, 0x1, R56, P0 ;  /* 0x000000013b1b7824 */ /* 0x000fe200000e0638 */
[----:B------:R-:W-:-:S02]  /*68fe0*/  SHF.R.S32.HI R58, RZ, 0x1f, R61 ;  /* 0x0000001fff3a7819 */ /* 0x000fc4000001143d */
[----:B------:R1:W-:Y:S04]  /*68ff0*/  STL.64 [R1+0x678], R20 ;  /* 0x0006781401007387 */ /* 0x0003e80000100a00 */
[----:B------:R3:W-:Y:S01]  /*69000*/  STL.64 [R1+0x670], R28 ;  /* 0x0006701c01007387 */ /* 0x0007e20000100a00 */
[----:B0-----:R-:W-:-:S03]  /*69010*/  IADD3 R24, P5, R60, R51, RZ ;  /* 0x000000333c187210 */ /* 0x001fc60007fbe0ff */
[----:B------:R0:W-:Y:S01]  /*69020*/  STL.64 [R1+0x668], R22 ;  /* 0x0006681601007387 */ /* 0x0001e20000100a00 */
[----:B-1----:R-:W-:-:S03]  /*69030*/  IADD3 R20, P4, R60, R52, RZ ;  /* 0x000000343c147210 */ /* 0x002fc60007f9e0ff */
[----:B------:R1:W-:Y:S01]  /*69040*/  STL.64 [R1+0x660], R26 ;  /* 0x0006601a01007387 */ /* 0x0003e20000100a00 */
[----:B---3--:R-:W-:Y:S01]  /*69050*/  IADD3 R28, P3, R61, R48, RZ ;  /* 0x000000303d1c7210 */ /* 0x008fe20007f7e0ff */
[----:B------:R-:W-:Y:S01]  /*69060*/  IMAD.X R25, R59, 0x1, R53, P5 ;  /* 0x000000013b197824 */ /* 0x000fe200028e0635 */
[----:B0-----:R-:W-:Y:S01]  /*69070*/  IADD3 R22, P1, R61, R49, RZ ;  /* 0x000000313d167210 */ /* 0x001fe20007f3e0ff */
[----:B------:R-:W-:Y:S01]  /*69080*/  IMAD.X R21, R59, 0x1, R54, P4 ;  /* 0x000000013b157824 */ /* 0x000fe200020e0636 */
[----:B-1----:R-:W-:Y:S01]  /*69090*/  IADD3 R26, P0, R61, R2, RZ ;  /* 0x000000023d1a7210 */ /* 0x002fe20007f1e0ff */
[C---:B------:R-:W-:Y:S02]  /*690a0*/  IMAD.X R29, R58.reuse, 0x1, R7, P3 ;  /* 0x000000013a1d7824 */ /* 0x040fe400018e0607 */
        /* <DEDUP_REMOVED lines=14> */
[----:B------:R-:W-:Y:S02]  /*69190*/  VIADD R60, R61, UR50 ;  /* 0x000000323d3c7c36 */ /* 0x000fe40008000000 */
[C---:B------:R-:W-:Y:S02]  /*691a0*/  IMAD.X R29, R58.reuse, 0x1, R56, P3 ;  /* 0x000000013a1d7824 */ /* 0x040fe400018e0638 */
        /* <DEDUP_REMOVED lines=13> */
[C---:B0-----:R-:W-:Y:S02]  /*69280*/  IADD3 R22, P1, R60.reuse, R6, RZ ;  /* 0x000000063c167210 */ /* 0x041fe40007f3e0ff */
[C---:B-1----:R-:W-:Y:S01]  /*69290*/  IADD3 R26, P0, R60.reuse, R4, RZ ;  /* 0x000000043c1a7210 */ /* 0x042fe20007f1e0ff */
[----:B------:R-:W-:Y:S02]  /*692a0*/  IMAD.X R29, R61, 0x1, R3, P3 ;  /* 0x000000013d1d7824 */ /* 0x000fe400018e0603 */
[----:B------:R-:W-:-:S02]  /*692b0*/  VIADD R59, R60, UR49 ;  /* 0x000000313c3b7c36 */ /* 0x000fc40008000000 */
[C---:B------:R-:W-:Y:S01]  /*692c0*/  IMAD.X R27, R61.reuse, 0x1, R55, P0 ;  /* 0x000000013d1b7824 */ /* 0x040fe200000e0637 */
[----:B------:R0:W-:Y:S01]  /*692d0*/  STL.64 [R1+0x5e8], R24 ;  /* 0x0005e81801007387 */ /* 0x0001e20000100a00 */
[----:B------:R-:W-:Y:S01]  /*692e0*/  IMAD.X R23, R61, 0x1, R0, P1 ;  /* 0x000000013d177824 */ /* 0x000fe200008e0600 */
[----:B------:R-:W-:Y:S02]  /*692f0*/  SHF.R.S32.HI R58, RZ, 0x1f, R59 ;  /* 0x0000001fff3a7819 */ /* 0x000fe4000001143b */
[----:B------:R1:W-:Y:S01]  /*69300*/  STL.64 [R1+0x5e0], R20 ;  /* 0x0005e01401007387 */ /* 0x0003e20000100a00 */
[----:B------:R-:W-:-:S03]  /*69310*/  IADD3 R30, P3, R60, R52, RZ ;  /* 0x000000343c1e7210 */ /* 0x000fc60007f7e0ff */
[----:B------:R3:W-:Y:S01]  /*69320*/  STL.64 [R1+0x5d8], R28 ;  /* 0x0005d81c01007387 */ /* 0x0007e20000100a00 */
[----:B0-----:R-:W-:-:S03]  /*69330*/  IADD3 R24, P5, R60, R50, RZ ;  /* 0x000000323c187210 */ /* 0x001fc60007fbe0ff */
[----:B------:R-:W-:Y:S01]  /*69340*/  STL.64 [R1+0x2a58], R26 ;  /* 0x002a581a01007387 */ /* 0x000fe20000100a00 */
[----:B-1----:R-:W-:-:S03]  /*69350*/  IADD3 R20, P4, R60, R51, RZ ;  /* 0x000000333c147210 */ /* 0x002fc60007f9e0ff */
[----:B------:R0:W-:Y:S01]  /*69360*/  STL.64 [R1+0x5d0], R22 ;  /* 0x0005d01601007387 */ /* 0x0001e20000100a00 */
[----:B---3--:R-:W-:Y:S01]  /*69370*/  IADD3 R28, P1, R59, R48, RZ ;  /* 0x000000303b1c7210 */ /* 0x008fe20007f3e0ff */
[C---:B------:R-:W-:Y:S02]  /*69380*/  IMAD.X R25, R61.reuse, 0x1, R56, P5 ;  /* 0x000000013d197824 */ /* 0x040fe400028e0638 */
[----:B------:R-:W-:Y:S02]  /*69390*/  IMAD.X R21, R61, 0x1, R53, P4 ;  /* 0x000000013d157824 */ /* 0x000fe400020e0635 */
[C---:B------:R-:W-:Y:S01]  /*693a0*/  IMAD.X R29, R58.reuse, 0x1, R7, P1 ;  /* 0x000000013a1d7824 */ /* 0x040fe200008e0607 */
[----:B0-----:R-:W-:Y:S01]  /*693b0*/  IADD3 R22, P0, R59, R49, RZ ;  /* 0x000000313b167210 */ /* 0x001fe20007f1e0ff */
[----:B------:R-:W-:Y:S01]  /*693c0*/  IMAD.X R31, R61, 0x1, R54, P3 ;  /* 0x000000013d1f7824 */ /* 0x000fe200018e0636 */
[----:B------:R0:W-:Y:S03]  /*693d0*/  STL.64 [R1+0x5c0], R24 ;  /* 0x0005c01801007387 */ /* 0x0001e60000100a00 */
[----:B------:R-:W-:Y:S01]  /*693e0*/  IMAD.X R23, R58, 0x1, R5, P0 ;  /* 0x000000013a177824 */ /* 0x000fe200000e0605 */
[----:B------:R1:W-:Y:S01]  /*693f0*/  STL.64 [R1+0x5b8], R20 ;  /* 0x0005b81401007387 */ /* 0x0003e20000100a00 */
[----:B------:R-:W-:-:S03]  /*69400*/  IADD3 R26, P3, R59, R4, RZ ;  /* 0x000000043b1a7210 */ /* 0x000fc60007f7e0ff */
[----:B------:R3:W-:Y:S01]  /*69410*/  STL.64 [R1+0x590], R28 ;  /* 0x0005901c01007387 */ /* 0x0007e20000100a00 */
[----:B0-----:R-:W-:-:S03]  /*69420*/  IADD3 R24, P5, R59, R2, RZ ;  /* 0x000000023b187210 */ /* 0x001fc60007fbe0ff */
[----:B------:R-:W-:Y:S01]  /*69430*/  STL.64 [R1+0x598], R30 ;  /* 0x0005981e01007387 */ /* 0x000fe20000100a00 */
[----:B-1----:R-:W-:-:S03]  /*69440*/  IADD3 R20, P4, R59, R6, RZ ;  /* 0x000000063b147210 */ /* 0x002fc60007f9e0ff */
[----:B------:R0:W-:Y:S01]  /*69450*/  STL.64 [R1+0x588], R22 ;  /* 0x0005881601007387 */ /* 0x0001e20000100a00 */
[C---:B------:R-:W-:Y:S01]  /*69460*/  IMAD.X R25, R58.reuse, 0x1, R3, P5 ;  /* 0x000000013a197824 */ /* 0x040fe200028e0603 */
[C---:B---3--:R-:W-:Y:S01]  /*69470*/  IADD3 R28, P1, R59.reuse, R50, RZ ;  /* 0x000000323b1c7210 */ /* 0x048fe20007f3e0ff */
[C---:B------:R-:W-:Y:S02]  /*69480*/  IMAD.X R21, R58.reuse, 0x1, R0, P4 ;  /* 0x000000013a157824 */ /* 0x040fe400020e0600 */
[C---:B------:R-:W-:Y:S02]  /*69490*/  VIADD R60, R59.reuse, UR48 ;  /* 0x000000303b3c7c36 */ /* 0x040fe40008000000 */
[C---:B------:R-:W-:Y:S01]  /*694a0*/  IMAD.X R27, R58.reuse, 0x1, R55, P3 ;  /* 0x000000013a1b7824 */ /* 0x040fe200018e0637 */
[C---:B0-----:R-:W-:Y:S01]  /*694b0*/  IADD3 R22, P0, R59.reuse, R51, RZ ;  /* 0x000000333b167210 */ /* 0x041fe20007f1e0ff */
[C---:B------:R-:W-:Y:S01]  /*694c0*/  IMAD.X R29, R58.reuse, 0x1, R56, P1 ;  /* 0x000000013a1d7824 */ /* 0x040fe200008e0638 */
[----:B------:R0:W-:Y:S03]  /*694d0*/  STL.64 [R1+0x580], R24 ;  /* 0x0005801801007387 */ /* 0x0001e60000100a00 */
[----:B------:R-:W-:Y:S01]  /*694e0*/  IMAD.X R23, R58, 0x1, R53, P0 ;  /* 0x000000013a177824 */ /* 0x000fe200000e0635 */
[----:B------:R1:W-:Y:S04]  /*694f0*/  STL.64 [R1+0x578], R20 ;  /* 0x0005781401007387 */ /* 0x0003e80000100a00 */
[----:B------:R3:W-:Y:S01]  /*69500*/  STL.64 [R1+0x570], R26 ;  /* 0x0005701a01007387 */ /* 0x0007e20000100a00 */
[----:B0-----:R-:W-:-:S03]  /*69510*/  IADD3 R24, P5, R59, R52, RZ ;  /* 0x000000343b187210 */ /* 0x001fc60007fbe0ff */
[----:B------:R0:W-:Y:S01]  /*69520*/  STL.64 [R1+0x568], R28 ;  /* 0x0005681c01007387 */ /* 0x0001e20000100a00 */
[----:B------:R-:W-:Y:S02]  /*69530*/  SHF.R.S32.HI R59, RZ, 0x1f, R60 ;  /* 0x0000001fff3b7819 */ /* 0x000fe4000001143c */
[C---:B-1----:R-:W-:Y:S01]  /*69540*/  IADD3 R20, P4, R60.reuse, R48, RZ ;  /* 0x000000303c147210 */ /* 0x042fe20007f9e0ff */
[----:B------:R1:W-:Y:S01]  /*69550*/  STL.64 [R1+0x560], R22 ;  /* 0x0005601601007387 */ /* 0x0003e20000100a00 */
[----:B---3--:R-:W-:Y:S01]  /*69560*/  IADD3 R26, P3, R60, R49, RZ ;  /* 0x000000313c1a7210 */ /* 0x008fe20007f7e0ff */
[----:B------:R-:W-:Y:S01]  /*69570*/  IMAD.X R25, R58, 0x1, R54, P5 ;  /* 0x000000013a197824 */ /* 0x000fe200028e0636 */
[C---:B0-----:R-:W-:Y:S01]  /*69580*/  IADD3 R28, P1, R60.reuse, R2, RZ ;  /* 0x000000023c1c7210 */ /* 0x041fe20007f3e0ff */
[C---:B------:R-:W-:Y:S01]  /*69590*/  IMAD.X R21, R59.reuse, 0x1, R7, P4 ;  /* 0x000000013b157824 */ /* 0x040fe200020e0607 */
[----:B-1----:R-:W-:Y:S01]  /*695a0*/  IADD3 R22, P0, R60, R6, RZ ;  /* 0x000000063c167210 */ /* 0x002fe20007f1e0ff */
[----:B------:R-:W-:-:S02]  /*695b0*/  IMAD.X R27, R59, 0x1, R5, P3 ;  /* 0x000000013b1b7824 */ /* 0x000fc400018e0605 */
[C---:B------:R-:W-:Y:S01]  /*695c0*/  IMAD.X R29, R59.reuse, 0x1, R3, P1 ;  /* 0x000000013b1d7824 */ /* 0x040fe200008e0603 */
[----:B------:R0:W-:Y:S01]  /*695d0*/  STL.64 [R1+0x550], R24 ;  /* 0x0005501801007387 */ /* 0x0001e20000100a00 */
[----:B------:R-:W-:Y:S02]  /*695e0*/  IMAD.X R23, R59, 0x1, R0, P0 ;  /* 0x000000013b177824 */ /* 0x000fe400000e0600 */
[C---:B------:R-:W-:Y:S01]  /*695f0*/  VIADD R61, R60.reuse, UR47 ;  /* 0x0000002f3c3d7c36 */ /* 0x040fe20008000000 */
[----:B------:R1:W-:Y:S04]  /*69600*/  STL.64 [R1+0x548], R20 ;  /* 0x0005481401007387 */ /* 0x0003e80000100a00 */
[----:B------:R3:W-:Y:S01]  /*69610*/  STL.64 [R1+0x540], R26 ;  /* 0x0005401a01007387 */ /* 0x0007e20000100a00 */
[----:B0-----:R-:W-:-:S03]  /*69620*/  IADD3 R24, P5, R60, R4, RZ ;  /* 0x000000043c187210 */ /* 0x001fc60007fbe0ff */
[----:B------:R0:W-:Y:S01]  /*69630*/  STL.64 [R1+0x538], R28 ;  /* 0x0005381c01007387 */ /* 0x0001e20000100a00 */
[----:B-1----:R-:W-:-:S03]  /*69640*/  IADD3 R20, P4, R60, R50, RZ ;  /* 0x000000323c147210 */ /* 0x002fc60007f9e0ff */
[----:B------:R1:W-:Y:S01]  /*69650*/  STL.64 [R1+0x530], R22 ;  /* 0x0005301601007387 */ /* 0x0003e20000100a00 */
[----:B------:R-:W-:Y:S02]  /*69660*/  SHF.R.S32.HI R58, RZ, 0x1f, R61 ;  /* 0x0000001fff3a7819 */ /* 0x000fe4000001143d */
[C---:B---3--:R-:W-:Y:S01]  /*69670*/  IADD3 R26, P3, R60.reuse, R51, RZ ;  /* 0x000000333c1a7210 */ /* 0x048fe20007f7e0ff */
[C---:B------:R-:W-:Y:S01]  /*69680*/  IMAD.X R25, R59.reuse, 0x1, R55, P5 ;  /* 0x000000013b197824 */ /* 0x040fe200028e0637 */
[----:B0-----:R-:W-:Y:S01]  /*69690*/  IADD3 R28, P1, R60, R52, RZ ;  /* 0x000000343c1c7210 */ /* 0x001fe20007f3e0ff */
[----:B------:R-:W-:Y:S01]  /*696a0*/  IMAD.X R21, R59, 0x1, R56, P4 ;  /* 0x000000013b157824 */ /* 0x000fe200020e0638 */
[----:B-1----:R-:W-:Y:S01]  /*696b0*/  IADD3 R22, P0, R61, R48, RZ ;  /* 0x000000303d167210 */ /* 0x002fe20007f1e0ff */
[C---:B------:R-:W-:Y:S02]  /*696c0*/  IMAD.X R27, R59.reuse, 0x1, R53, P3 ;  /* 0x000000013b1b7824 */ /* 0x040fe400018e0635 */
[----:B------:R-:W-:Y:S01]  /*696d0*/  IMAD.X R29, R59, 0x1, R54, P1 ;  /* 0x000000013b1d7824 */ /* 0x000fe200008e0636 */
        /* <DEDUP_REMOVED lines=17> */
[----:B------:R-:W-:-:S03]  /*697f0*/  IMAD.X R23, R58, 0x1, R56, P0 ;  /* 0x000000013a177824 */ /* 0x000fc600000e0638 */
[----:B------:R1:W-:Y:S04]  /*69800*/  STL.64 [R1+0x4e0], R20 ;  /* 0x0004e01401007387 */ /* 0x0003e80000100a00 */
[----:B------:R3:W-:Y:S01]  /*69810*/  STL.64 [R1+0x4d8], R26 ;  /* 0x0004d81a01007387 */ /* 0x0007e20000100a00 */
[----:B0-----:R-:W-:-:S03]  /*69820*/  IADD3 R24, P5, R61, R51, RZ ;  /* 0x000000333d187210 */ /* 0x001fc60007fbe0ff */
[----:B------:R-:W-:Y:S01]  /*69830*/  STL.64 [R1+0x4d0], R28 ;  /* 0x0004d01c01007387 */ /* 0x000fe20000100a00 */
[----:B-1----:R-:W-:-:S03]  /*69840*/  IADD3 R20, P4, R61, R52, RZ ;  /* 0x000000343d147210 */ /* 0x002fc60007f9e0ff */
[----:B------:R0:W-:Y:S01]  /*69850*/  STL.64 [R1+0x4c8], R22 ;  /* 0x0004c81601007387 */ /* 0x0001e20000100a00 */
[----:B------:R-:W-:Y:S02]  /*69860*/  SHF.R.S32.HI R61, RZ, 0x1f, R60 ;  /* 0x0000001fff3d7819 */ /* 0x000fe4000001143c */
[----:B---3--:R-:W-:Y:S01]  /*69870*/  IADD3 R26, P3, R60, R48, RZ ;  /* 0x000000303c1a7210 */ /* 0x008fe20007f7e0ff */
[C---:B------:R-:W-:Y:S02]  /*69880*/  IMAD.X R25, R58.reuse, 0x1, R53, P5 ;  /* 0x000000013a197824 */ /* 0x040fe400028e0635 */
[----:B------:R-:W-:Y:S02]  /*69890*/  IMAD.X R21, R58, 0x1, R54, P4 ;  /* 0x000000013a157824 */ /* 0x000fe400020e0636 */
[C---:B------:R-:W-:Y:S01]  /*698a0*/  IMAD.X R27, R61.reuse, 0x1, R7, P3 ;  /* 0x000000013d1b7824 */ /* 0x040fe200018e0607 */
[C---:B0-----:R-:W-:Y:S02]  /*698b0*/  IADD3 R22, P0, R60.reuse, R2, RZ ;  /* 0x000000023c167210 */ /* 0x041fe40007f1e0ff */
[----:B------:R-:W-:Y:S01]  /*698c0*/  IADD3 R28, P1, R60, R49, RZ ;  /* 0x000000313c1c7210 */ /* 0x000fe20007f3e0ff */
[----:B------:R0:W-:Y:S02]  /*698d0*/  STL.64 [R1+0x4c0], R24 ;  /* 0x0004c01801007387 */ /* 0x0001e40000100a00 */
[----:B------:R-:W-:-:S02]  /*698e0*/  IMAD.X R23, R61, 0x1, R3, P0 ;  /* 0x000000013d177824 */ /* 0x000fc400000e0603 */
[----:B------:R1:W-:Y:S01]  /*698f0*/  STL.64 [R1+0x4b0], R20 ;  /* 0x0004b01401007387 */ /* 0x0003e20000100a00 */
[----:B------:R-:W-:Y:S01]  /*69900*/  IMAD.X R29, R61, 0x1, R5, P1 ;  /* 0x000000013d1d7824 */ /* 0x000fe200008e0605 */
[C---:B------:R-:W-:Y:S02]  /*69910*/  IADD3 R44, P1, R60.reuse, R51, RZ ;  /* 0x000000333c2c7210 */ /* 0x040fe40007f3e0ff */
[----:B------:R3:W-:Y:S01]  /*69920*/  STL.64 [R1+0x4a8], R26 ;  /* 0x0004a81a01007387 */ /* 0x0007e20000100a00 */
[----:B0-----:R-:W-:-:S03]  /*69930*/  IADD3 R24, P5, R60, R6, RZ ;  /* 0x000000063c187210 */ /* 0x001fc60007fbe0ff */
[----:B------:R0:W-:Y:S01]  /*69940*/  STL.64 [R1+0x498], R22 ;  /* 0x0004981601007387 */ /* 0x0001e20000100a00 */
[C---:B-1----:R-:W-:Y:S01]  /*69950*/  IADD3 R20, P4, R60.reuse, R4, RZ ;  /* 0x000000043c147210 */ /* 0x042fe20007f9e0ff */
[C---:B------:R-:W-:Y:S01]  /*69960*/  IMAD.X R25, R61.reuse, 0x1, R0, P5 ;  /* 0x000000013d197824 */ /* 0x040fe200028e0600 */
[C---:B---3--:R-:W-:Y:S01]  /*69970*/  IADD3 R26, P3, R60.reuse, R50, RZ ;  /* 0x000000323c1a7210 */ /* 0x048fe20007f7e0ff */
[C---:B------:R-:W-:Y:S02]  /*69980*/  VIADD R59, R60.reuse, UR45 ;  /* 0x0000002d3c3b7c36 */ /* 0x040fe40008000000 */
[C---:B------:R-:W-:Y:S01]  /*69990*/  IMAD.X R21, R61.reuse, 0x1, R55, P4 ;  /* 0x000000013d157824 */ /* 0x040fe200020e0637 */
[----:B0-----:R-:W-:Y:S01]  /*699a0*/  IADD3 R22, P0, R60, R52, RZ ;  /* 0x000000343c167210 */ /* 0x001fe20007f1e0ff */
[----:B------:R-:W-:Y:S02]  /*699b0*/  IMAD.MOV.U32 R47, RZ, RZ, R45 ;  /* 0x000000ffff2f7224 */ /* 0x000fe400078e002d */
[C---:B------:R-:W-:Y:S01]  /*699c0*/  IMAD.X R27, R61.reuse, 0x1, R56, P3 ;  /* 0x000000013d1b7824 */ /* 0x040fe200018e0638 */
[----:B------:R0:W-:Y:S01]  /*699d0*/  STL.64 [R1+0x4a0], R28 ;  /* 0x0004a01c01007387 */ /* 0x0001e20000100a00 */
[----:B------:R-:W-:-:S02]  /*699e0*/  IMAD.X R45, R61, 0x1, R53, P1 ;  /* 0x000000013d2d7824 */ /* 0x000fc400008e0635 */
[----:B------:R-:W-:Y:S01]  /*699f0*/  IMAD.X R23, R61, 0x1, R54, P0 ;  /* 0x000000013d177824 */ /* 0x000fe200000e0636 */
[----:B------:R1:W-:Y:S01]  /*69a00*/  STL.64 [R1+0x490], R24 ;  /* 0x0004901801007387 */ /* 0x0003e20000100a00 */
[----:B------:R-:W-:-:S03]  /*69a10*/  SHF.R.S32.HI R58, RZ, 0x1f, R59 ;  /* 0x0000001fff3a7819 */ /* 0x000fc6000001143b */
[----:B------:R3:W-:Y:S04]  /*69a20*/  STL.64 [R1+0x480], R20 ;  /* 0x0004801401007387 */ /* 0x0007e80000100a00 */
[----:B------:R4:W-:Y:S01]  /*69a30*/  STL.64 [R1+0x478], R26 ;  /* 0x0004781a01007387 */ /* 0x0009e20000100a00 */
[C---:B0-----:R-:W-:Y:S02]  /*69a40*/  IADD3 R28, P1, R59.reuse, R6, RZ ;  /* 0x000000063b1c7210 */ /* 0x041fe40007f3e0ff */
[C---:B-1----:R-:W-:Y:S01]  /*69a50*/  IADD3 R24, P5, R59.reuse, R48, RZ ;  /* 0x000000303b187210 */ /* 0x042fe20007fbe0ff */
[----:B------:R-:W-:Y:S01]  /*69a60*/  STL.64 [R1+0x2a30], R44 ;  /* 0x002a302c01007387 */ /* 0x000fe20000100a00 */
[----:B---3--:R-:W-:-:S03]  /*69a70*/  IADD3 R20, P4, R59, R49, RZ ;  /* 0x000000313b147210 */ /* 0x008fc60007f9e0ff */
[----:B------:R0:W-:Y:S01]  /*69a80*/  STL.64 [R1+0x460], R22 ;  /* 0x0004601601007387 */ /* 0x0001e20000100a00 */
[C---:B----4-:R-:W-:Y:S01]  /*69a90*/  IADD3 R26, P3, R59.reuse, R2, RZ ;  /* 0x000000023b1a7210 */ /* 0x050fe20007f7e0ff */
[C---:B------:R-:W-:Y:S02]  /*69aa0*/  IMAD.X R25, R58.reuse, 0x1, R7, P5 ;  /* 0x000000013a197824 */ /* 0x040fe400028e0607 */
[C---:B------:R-:W-:Y:S02]  /*69ab0*/  IMAD.X R21, R58.reuse, 0x1, R5, P4 ;  /* 0x000000013a157824 */ /* 0x040fe400020e0605 */
[C---:B------:R-:W-:Y:S01]  /*69ac0*/  IMAD.X R27, R58.reuse, 0x1, R3, P3 ;  /* 0x000000013a1b7824 */ /* 0x040fe200018e0603 */
[C---:B0-----:R-:W-:Y:S01]  /*69ad0*/  IADD3 R22, P0, R59.reuse, R4, RZ ;  /* 0x000000043b167210 */ /* 0x041fe20007f1e0ff */
[----:B------:R-:W-:Y:S01]  /*69ae0*/  IMAD.X R29, R58, 0x1, R0, P1 ;  /* 0x000000013a1d7824 */ /* 0x000fe200008e0600 */
[----:B------:R0:W-:Y:S01]  /*69af0*/  STL.64 [R1+0x458], R24 ;  /* 0x0004581801007387 */ /* 0x0001e20000100a00 */
[----:B------:R-:W-:-:S02]  /*69b00*/  VIADD R60, R59, UR44 ;  /* 0x0000002c3b3c7c36 */ /* 0x000fc40008000000 */
[----:B------:R-:W-:Y:S01]  /*69b10*/  IMAD.X R23, R58, 0x1, R55, P0 ;  /* 0x000000013a177824 */ /* 0x000fe200000e0637 */
[----:B------:R1:W-:Y:S04]  /*69b20*/  STL.64 [R1+0x450], R20 ;  /* 0x0004501401007387 */ /* 0x0003e80000100a00 */
[----:B------:R3:W-:Y:S01]  /*69b30*/  STL.64 [R1+0x448], R26 ;  /* 0x0004481a01007387 */ /* 0x0007e20000100a00 */
[----:B0-----:R-:W-:-:S03]  /*69b40*/  IADD3 R24, P5, R59, R50, RZ ;  /* 0x000000323b187210 */ /* 0x001fc60007fbe0ff */
[----:B------:R0:W-:Y:S01]  /*69b50*/  STL.64 [R1+0x440], R28 ;  /* 0x0004401c01007387 */ /* 0x0001e20000100a00 */
[----:B-1----:R-:W-:-:S03]  /*69b60*/  IADD3 R20, P4, R59, R51, RZ ;  /* 0x000000333b147210 */ /* 0x002fc60007f9e0ff */
[----:B------:R1:W-:Y:S01]  /*69b70*/  STL.64 [R1+0x428], R22 ;  /* 0x0004281601007387 */ /* 0x0003e20000100a00 */
[----:B---3--:R-:W-:Y:S02]  /*69b80*/  IADD3 R26, P3, R59, R52, RZ ;  /* 0x000000343b1a7210 */ /* 0x008fe40007f7e0ff */
[----:B------:R-:W-:Y:S01]  /*69b90*/  SHF.R.S32.HI R59, RZ, 0x1f, R60 ;  /* 0x0000001fff3b7819 */ /* 0x000fe2000001143c */
[----:B------:R-:W-:Y:S01]  /*69ba0*/  IMAD.X R25, R58, 0x1, R56, P5 ;  /* 0x000000013a197824 */ /* 0x000fe200028e0638 */
[----:B0-----:R-:W-:Y:S01]  /*69bb0*/  IADD3 R28, P1, R60, R48, RZ ;  /* 0x000000303c1c7210 */ /* 0x001fe20007f3e0ff */
[----:B------:R-:W-:Y:S01]  /*69bc0*/  IMAD.X R21, R58, 0x1, R53, P4 ;  /* 0x000000013a157824 */ /* 0x000fe200020e0635 */
[----:B-1----:R-:W-:Y:S01]  /*69bd0*/  IADD3 R22, P0, R60, R49, RZ ;  /* 0x000000313c167210 */ /* 0x002fe20007f1e0ff */
[----:B------:R-:W-:Y:S02]  /*69be0*/  IMAD.X R27, R58, 0x1, R54, P3 ;  /* 0x000000013a1b7824 */ /* 0x000fe400018e0636 */
        /* <DEDUP_REMOVED lines=42> */
[C---:B---3--:R-:W-:Y:S01]  /*69e90*/  IADD3 R26, P3, R61.reuse, R51, RZ ;  /* 0x000000333d1a7210 */ /* 0x048fe20007f7e0ff */
[----:B------:R-:W-:Y:S01]  /*69ea0*/  IMAD.X R25, R60, 0x1, R55, P5 ;  /* 0x000000013c197824 */ /* 0x000fe200028e0637 */
[----:B0-----:R-:W-:Y:S02]  /*69eb0*/  IADD3 R28, P1, R61, R52, RZ ;  /* 0x000000343d1c7210 */ /* 0x001fe40007f3e0ff */
[----:B------:R-:W-:Y:S02]  /*69ec0*/  SHF.R.S32.HI R61, RZ, 0x1f, R58 ;  /* 0x0000001fff3d7819 */ /* 0x000fe4000001143a */
[----:B-1----:R-:W-:Y:S01]  /*69ed0*/  IADD3 R22, P0, R58, R48, RZ ;  /* 0x000000303a167210 */ /* 0x002fe20007f1e0ff */
[C---:B------:R-:W-:Y:S02]  /*69ee0*/  IMAD.X R21, R60.reuse, 0x1, R56, P4 ;  /* 0x000000013c157824 */ /* 0x040fe400020e0638 */
[----:B------:R-:W-:Y:S01]  /*69ef0*/  IMAD.X R27, R60, 0x1, R53, P3 ;  /* 0x000000013c1b7824 */ /* 0x000fe200018e0635 */
[----:B------:R0:W-:Y:S01]  /*69f00*/  STL.64 [R1+0x388], R24 ;  /* 0x0003881801007387 */ /* 0x0001e20000100a00 */
[----:B------:R-:W-:-:S03]  /*69f10*/  IMAD.X R23, R61, 0x1, R7, P0 ;  /* 0x000000013d177824 */ /* 0x000fc600000e0607 */
[----:B------:R1:W-:Y:S01]  /*69f20*/  STL.64 [R1+0x380], R20 ;  /* 0x0003801401007387 */ /* 0x0003e20000100a00 */
[----:B------:R-:W-:Y:S01]  /*69f30*/  IMAD.X R29, R60, 0x1, R54, P1 ;  /* 0x000000013c1d7824 */ /* 0x000fe200008e0636 */
[C---:B------:R-:W-:Y:S02]  /*69f40*/  IADD3 R46, P1, R58.reuse, R4, RZ ;  /* 0x000000043a2e7210 */ /* 0x040fe40007f3e0ff */
[----:B------:R3:W-:Y:S01]  /*69f50*/  STL.64 [R1+0x378], R26 ;  /* 0x0003781a01007387 */ /* 0x0007e20000100a00 */
[----:B0-----:R-:W-:-:S03]  /*69f60*/  IADD3 R24, P5, R58, R49, RZ ;  /* 0x000000313a187210 */ /* 0x001fc60007fbe0ff */
[----:B------:R0:W-:Y:S01]  /*69f70*/  STL.64 [R1+0x368], R22 ;  /* 0x0003681601007387 */ /* 0x0001e20000100a00 */
[C---:B-1----:R-:W-:Y:S01]  /*69f80*/  IADD3 R20, P4, R58.reuse, R2, RZ ;  /* 0x000000023a147210 */ /* 0x042fe20007f9e0ff */
[----:B------:R-:W-:Y:S01]  /*69f90*/  IMAD.X R25, R61, 0x1, R5, P5 ;  /* 0x000000013d197824 */ /* 0x000fe200028e0605 */
[----:B---3--:R-:W-:-:S03]  /*69fa0*/  IADD3 R26, P3, R58, R6, RZ ;  /* 0x000000063a1a7210 */ /* 0x008fc60007f7e0ff */
[C---:B------:R-:W-:Y:S01]  /*69fb0*/  IMAD.X R21, R61.reuse, 0x1, R3, P4 ;  /* 0x000000013d157824 */ /* 0x040fe200020e0603 */
[C---:B0-----:R-:W-:Y:S01]  /*69fc0*/  IADD3 R22, P0, R58.reuse, R50, RZ ;  /* 0x000000323a167210 */ /* 0x041fe20007f1e0ff */
[----:B------:R-:W-:Y:S02]  /*69fd0*/  IMAD.MOV.U32 R31, RZ, RZ, R47 ;  /* 0x000000ffff1f7224 */ /* 0x000fe400078e002f */
[C---:B------:R-:W-:Y:S01]  /*69fe0*/  IMAD.X R27, R61.reuse, 0x1, R0, P3 ;  /* 0x000000013d1b7824 */ /* 0x040fe200018e0600 */
[----:B------:R0:W-:Y:S01]  /*69ff0*/  STL.64 [R1+0x370], R28 ;  /* 0x0003701c01007387 */ /* 0x0001e20000100a00 */
[----:B------:R-:W-:Y:S02]  /*6a000*/  VIADD R59, R58, UR41 ;  /* 0x000000293a3b7c36 */ /* 0x000fe40008000000 */
[C---:B------:R-:W-:Y:S01]  /*6a010*/  IMAD.X R47, R61.reuse, 0x1, R55, P1 ;  /* 0x000000013d2f7824 */ /* 0x040fe200008e0637 */
[----:B------:R1:W-:Y:S01]  /*6a020*/  STL.64 [R1+0x360], R24 ;  /* 0x0003601801007387 */ /* 0x0003e20000100a00 */
[----:B------:R-:W-:-:S03]  /*6a030*/  IMAD.X R23, R61, 0x1, R56, P0 ;  /* 0x000000013d177824 */ /* 0x000fc600000e0638 */
[----:B------:R3:W-:Y:S04]  /*6a040*/  STL.64 [R1+0x358], R20 ;  /* 0x0003581401007387 */ /* 0x0007e80000100a00 */
[----:B------:R4:W-:Y:S01]  /*6a050*/  STL.64 [R1+0x350], R26 ;  /* 0x0003501a01007387 */ /* 0x0009e20000100a00 */
[----:B0-----:R-:W-:Y:S02]  /*6a060*/  IADD3 R28, P3, R59, R48, RZ ;  /* 0x000000303b1c7210 */ /* 0x001fe40007f7e0ff */
[C---:B-1----:R-:W-:Y:S01]  /*6a070*/  IADD3 R24, P5, R58.reuse, R51, RZ ;  /* 0x000000333a187210 */ /* 0x042fe20007fbe0ff */
[----:B------:R-:W-:Y:S01]  /*6a080*/  STL.64 [R1+0x2a18], R46 ;  /* 0x002a182e01007387 */ /* 0x000fe20000100a00 */
[----:B---3--:R-:W-:-:S03]  /*6a090*/  IADD3 R20, P4, R58, R52, RZ ;  /* 0x000000343a147210 */ /* 0x008fc60007f9e0ff */
[----:B------:R0:W-:Y:S01]  /*6a0a0*/  STL.64 [R1+0x338], R22 ;  /* 0x0003381601007387 */ /* 0x0001e20000100a00 */
[----:B------:R-:W-:Y:S02]  /*6a0b0*/  SHF.R.S32.HI R58, RZ, 0x1f, R59 ;  /* 0x0000001fff3a7819 */ /* 0x000fe4000001143b */
[----:B----4-:R-:W-:Y:S01]  /*6a0c0*/  IADD3 R26, P1, R59, R49, RZ ;  /* 0x000000313b1a7210 */ /* 0x010fe20007f3e0ff */
[C---:B------:R-:W-:Y:S02]  /*6a0d0*/  IMAD.X R25, R61.reuse, 0x1, R53, P5 ;  /* 0x000000013d197824 */ /* 0x040fe400028e0635 */
[----:B------:R-:W-:Y:S02]  /*6a0e0*/  IMAD.X R21, R61, 0x1, R54, P4 ;  /* 0x000000013d157824 */ /* 0x000fe400020e0636 */
        /* <DEDUP_REMOVED lines=14> */
[C---:B------:R-:W-:Y:S01]  /*6a1d0*/  VIADD R60, R59.reuse, UR40 ;  /* 0x000000283b3c7c36 */ /* 0x040fe20008000000 */
[----:B-1----:R-:W-:Y:S01]  /*6a1e0*/  IADD3 R22, P0, R59, R52, RZ ;  /* 0x000000343b167210 */ /* 0x002fe20007f1e0ff */
[C---:B------:R-:W-:Y:S02]  /*6a1f0*/  IMAD.X R21, R58.reuse, 0x1, R55, P4 ;  /* 0x000000013a157824 */ /* 0x040fe400020e0637 */
        /* <DEDUP_REMOVED lines=15> */
[----:B-1----:R-:W-:Y:S01]  /*6a2f0*/  IADD3 R22, P0, R60, R4, RZ ;  /* 0x000000043c167210 */ /* 0x002fe20007f1e0ff */
[C---:B------:R-:W-:Y:S02]  /*6a300*/  IMAD.X R29, R61.reuse, 0x1, R3, P3 ;  /* 0x000000013d1d7824 */ /* 0x040fe400018e0603 */
[C---:B------:R-:W-:Y:S01]  /*6a310*/  IMAD.X R27, R61.reuse, 0x1, R0, P1 ;  /* 0x000000013d1b7824 */ /* 0x040fe200008e0600 */
[----:B------:R0:W-:Y:S01]  /*6a320*/  STL.64 [R1+0x2c0], R24 ;  /* 0x0002c01801007387 */ /* 0x0001e20000100a00 */
[----:B------:R-:W-:-:S02]  /*6a330*/  IMAD.X R23, R61, 0x1, R55, P0 ;  /* 0x000000013d177824 */ /* 0x000fc400000e0637 */
[C---:B------:R-:W-:Y:S01]  /*6a340*/  VIADD R59, R60.reuse, UR39 ;  /* 0x000000273c3b7c36 */ /* 0x040fe20008000000 */
        /* <DEDUP_REMOVED lines=9> */
[----:B------:R-:W-:Y:S01]  /*6a3e0*/  IMAD.X R21, R61, 0x1, R53, P4 ;  /* 0x000000013d157824 */ /* 0x000fe200020e0635 */
[----:B0-----:R-:W-:Y:S01]  /*6a3f0*/  IADD3 R26, P1, R59, R48, RZ ;  /* 0x000000303b1a7210 */ /* 0x001fe20007f3e0ff */
[----:B------:R-:W-:Y:S01]  /*6a400*/  IMAD.X R29, R61, 0x1, R54, P3 ;  /* 0x000000013d1d7824 */ /* 0x000fe200018e0636 */
[----:B-1----:R-:W-:Y:S01]  /*6a410*/  IADD3 R22, P0, R59, R49, RZ ;  /* 0x000000313b167210 */ /* 0x002fe20007f1e0ff */
[----:B------:R0:W-:Y:S02]  /*6a420*/  STL.64 [R1+0x298], R24 ;  /* 0x0002981801007387 */ /* 0x0001e40000100a00 */
[----:B------:R-:W-:-:S02]  /*6a430*/  IMAD.X R27, R60, 0x1, R7, P1 ;  /* 0x000000013c1b7824 */ /* 0x000fc400008e0607 */
[----:B------:R-:W-:Y:S01]  /*6a440*/  IMAD.X R23, R60, 0x1, R5, P0 ;  /* 0x000000013c177824 */ /* 0x000fe200000e0605 */
[----:B------:R1:W-:Y:S01]  /*6a450*/  STL.64 [R1+0x290], R20 ;  /* 0x0002901401007387 */ /* 0x0003e20000100a00 */
[----:B------:R-:W-:-:S03]  /*6a460*/  IADD3 R32, P3, R59, R4, RZ ;  /* 0x000000043b207210 */ /* 0x000fc60007f7e0ff */
        /* <DEDUP_REMOVED lines=8> */
[----:B------:R-:W-:Y:S02]  /*6a4f0*/  VIADD R58, R59, UR38 ;  /* 0x000000263b3a7c36 */ /* 0x000fe40008000000 */
[C---:B------:R-:W-:Y:S01]  /*6a500*/  IMAD.X R29, R60.reuse, 0x1, R56, P1 ;  /* 0x000000013c1d7824 */ /* 0x040fe200008e0638 */
[----:B------:R0:W-:Y:S01]  /*6a510*/  STL.64 [R1+0x278], R26 ;  /* 0x0002781a01007387 */ /* 0x0001e20000100a00 */
[C---:B------:R-:W-:Y:S02]  /*6a520*/  IMAD.X R33, R60.reuse, 0x1, R55, P3 ;  /* 0x000000013c217824 */ /* 0x040fe400018e0637 */
[----:B------:R-:W-:Y:S01]  /*6a530*/  IMAD.X R23, R60, 0x1, R53, P0 ;  /* 0x000000013c177824 */ /* 0x000fe200000e0635 */
[----:B------:R1:W-:Y:S01]  /*6a540*/  STL.64 [R1+0x268], R24 ;  /* 0x0002681801007387 */ /* 0x0003e20000100a00 */
[----:B------:R-:W-:-:S03]  /*6a550*/  SHF.R.S32.HI R61, RZ, 0x1f, R58 ;  /* 0x0000001fff3d7819 */ /* 0x000fc6000001143a */
[----:B------:R3:W-:Y:S01]  /*6a560*/  STL.64 [R1+0x2a00], R20 ;  /* 0x002a001401007387 */ /* 0x0007e20000100a00 */
[----:B0-----:R-:W-:-:S03]  /*6a570*/  IADD3 R26, P5, R59, R52, RZ ;  /* 0x000000343b1a7210 */ /* 0x001fc60007fbe0ff */
[----:B------:R0:W-:Y:S01]  /*6a580*/  STL.64 [R1+0x238], R28 ;  /* 0x0002381c01007387 */ /* 0x0001e20000100a00 */
[----:B-1----:R-:W-:-:S03]  /*6a590*/  IADD3 R24, P4, R58, R48, RZ ;  /* 0x000000303a187210 */ /* 0x002fc60007f9e0ff */
[----:B------:R-:W-:Y:S01]  /*6a5a0*/  STL.64 [R1+0x240], R32 ;  /* 0x0002402001007387 */ /* 0x000fe20000100a00 */
[----:B---3--:R-:W-:-:S03]  /*6a5b0*/  IADD3 R20, P3, R58, R49, RZ ;  /* 0x000000313a147210 */ /* 0x008fc60007f7e0ff */
[----:B------:R1:W-:Y:S01]  /*6a5c0*/  STL.64 [R1+0x230], R22 ;  /* 0x0002301601007387 */ /* 0x0003e20000100a00 */
[----:B------:R-:W-:Y:S01]  /*6a5d0*/  IMAD.X R27, R60, 0x1, R54, P5 ;  /* 0x000000013c1b7824 */ /* 0x000fe200028e0636 */
[C---:B0-----:R-:W-:Y:S01]  /*6a5e0*/  IADD3 R28, P1, R58.reuse, R2, RZ ;  /* 0x000000023a1c7210 */ /* 0x041fe20007f3e0ff */
[C---:B------:R-:W-:Y:S02]  /*6a5f0*/  IMAD.X R21, R61.reuse, 0x1, R5, P3 ;  /* 0x000000013d157824 */ /* 0x040fe400018e0605 */
[C---:B------:R-:W-:Y:S01]  /*6a600*/  IMAD.X R25, R61.reuse, 0x1, R7, P4 ;  /* 0x000000013d197824 */ /* 0x040fe200020e0607 */
[C---:B-1----:R-:W-:Y:S01]  /*6a610*/  IADD3 R22, P0, R58.reuse, R6, RZ ;  /* 0x000000063a167210 */ /* 0x042fe20007f1e0ff */
[C---:B------:R-:W-:Y:S01]  /*6a620*/  IMAD.X R29, R61.reuse, 0x1, R3, P1 ;  /* 0x000000013d1d7824 */ /* 0x040fe200008e0603 */
[----:B------:R0:W-:Y:S01]  /*6a630*/  STL.64 [R1+0x228], R26 ;  /* 0x0002281a01007387 */ /* 0x0001e20000100a00 */
[C---:B------:R-:W-:Y:S02]  /*6a640*/  VIADD R59, R58.reuse, UR37 ;  /* 0x000000253a3b7c36 */ /* 0x040fe40008000000 */
[----:B------:R-:W-:Y:S01]  /*6a650*/  IMAD.X R23, R61, 0x1, R0, P0 ;  /* 0x000000013d177824 */ /* 0x000fe200000e0600 */
[----:B------:R1:W-:Y:S01]  /*6a660*/  STL.64 [R1+0x218], R20 ;  /* 0x0002181401007387 */ /* 0x0003e20000100a00 */
[----:B------:R-:W-:-:S03]  /*6a670*/  IADD3 R32, P5, R58, R4, RZ ;  /* 0x000000043a207210 */ /* 0x000fc60007fbe0ff */
[----:B------:R3:W-:Y:S01]  /*6a680*/  STL.64 [R1+0x220], R24 ;  /* 0x0002201801007387 */ /* 0x0007e20000100a00 */
[----:B0-----:R-:W-:-:S03]  /*6a690*/  IADD3 R26, P4, R58, R50, RZ ;  /* 0x000000323a1a7210 */ /* 0x001fc60007f9e0ff */
[----:B------:R-:W-:Y:S01]  /*6a6a0*/  STL.64 [R1+0x2a08], R28 ;  /* 0x002a081c01007387 */ /* 0x000fe20000100a00 */
[----:B------:R-:W-:Y:S02]  /*6a6b0*/  SHF.R.S32.HI R60, RZ, 0x1f, R59 ;  /* 0x0000001fff3c7819 */ /* 0x000fe4000001143b */
[C---:B-1----:R-:W-:Y:S01]  /*6a6c0*/  IADD3 R20, P3, R58.reuse, R51, RZ ;  /* 0x000000333a147210 */ /* 0x042fe20007f7e0ff */
[----:B------:R0:W-:Y:S01]  /*6a6d0*/  STL.64 [R1+0x208], R22 ;  /* 0x0002081601007387 */ /* 0x0001e20000100a00 */
[C---:B------:R-:W-:Y:S01]  /*6a6e0*/  IMAD.X R27, R61.reuse, 0x1, R56, P4 ;  /* 0x000000013d1b7824 */ /* 0x040fe200020e0638 */
[----:B---3--:R-:W-:Y:S01]  /*6a6f0*/  IADD3 R24, P1, R58, R52, RZ ;  /* 0x000000343a187210 */ /* 0x008fe20007f3e0ff */
[C---:B------:R-:W-:Y:S02]  /*6a700*/  IMAD.X R33, R61.reuse, 0x1, R55, P5 ;  /* 0x000000013d217824 */ /* 0x040fe400028e0637 */
[C---:B------:R-:W-:Y:S02]  /*6a710*/  IMAD.X R21, R61.reuse, 0x1, R53, P3 ;  /* 0x000000013d157824 */ /* 0x040fe400018e0635 */
[----:B------:R-:W-:Y:S01]  /*6a720*/  IMAD.X R25, R61, 0x1, R54, P1 ;  /* 0x000000013d197824 */ /* 0x000fe200008e0636 */
[C---:B0-----:R-:W-:Y:S01]  /*6a730*/  IADD3 R22, P0, R59.reuse, R48, RZ ;  /* 0x000000303b167210 */ /* 0x041fe20007f1e0ff */
[----:B------:R0:W-:Y:S01]  /*6a740*/  STL.64 [R1+0x1e8], R26 ;  /* 0x0001e81a01007387 */ /* 0x0001e20000100a00 */
[----:B------:R-:W-:-:S03]  /*6a750*/  IADD3 R28, P5, R59, R49, RZ ;  /* 0x000000313b1c7210 */ /* 0x000fc60007fbe0ff */
[----:B------:R-:W-:Y:S01]  /*6a760*/  IMAD.X R23, R60, 0x1, R7, P0 ;  /* 0x000000013c177824 */ /* 0x000fe200000e0607 */
[----:B------:R-:W-:Y:S04]  /*6a770*/  STL.64 [R1+0x1f0], R32 ;  /* 0x0001f02001007387 */ /* 0x000fe80000100a00 */
[----:B------:R1:W-:Y:S01]  /*6a780*/  STL.64 [R1+0x1e0], R20 ;  /* 0x0001e01401007387 */ /* 0x0003e20000100a00 */
[----:B0-----:R-:W-:-:S03]  /*6a790*/  IADD3 R26, P4, R59, R2, RZ ;  /* 0x000000023b1a7210 */ /* 0x001fc60007f9e0ff */
[----:B------:R0:W-:Y:S01]  /*6a7a0*/  STL.64 [R1+0x1d0], R24 ;  /* 0x0001d01801007387 */ /* 0x0001e20000100a00 */
[----:B------:R-:W-:-:S03]  /*6a7b0*/  IMAD.X R29, R60, 0x1, R5, P5 ;  /* 0x000000013c1d7824 */ /* 0x000fc600028e0605 */
[----:B------:R3:W-:Y:S01]  /*6a7c0*/  STL.64 [R1+0x1c8], R22 ;  /* 0x0001c81601007387 */ /* 0x0007e20000100a00 */
[C---:B-1----:R-:W-:Y:S01]  /*6a7d0*/  IADD3 R20, P3, R59.reuse, R6, RZ ;  /* 0x000000063b147210 */ /* 0x042fe20007f7e0ff */
[----:B------:R-:W-:Y:S01]  /*6a7e0*/  IMAD.X R27, R60, 0x1, R3, P4 ;  /* 0x000000013c1b7824 */ /* 0x000fe200020e0603 */
[----:B0-----:R-:W-:-:S03]  /*6a7f0*/  IADD3 R24, P1, R59, R4, RZ ;  /* 0x000000043b187210 */ /* 0x001fc60007f3e0ff */
[C---:B------:R-:W-:Y:S01]  /*6a800*/  IMAD.X R21, R60.reuse, 0x1, R0, P3 ;  /* 0x000000013c157824 */ /* 0x040fe200018e0600 */
[C---:B---3--:R-:W-:Y:S01]  /*6a810*/  IADD3 R22, P0, R59.reuse, R50, RZ ;  /* 0x000000323b167210 */ /* 0x048fe20007f1e0ff */
[C---:B------:R-:W-:Y:S02]  /*6a820*/  VIADD R58, R59.reuse, UR36 ;  /* 0x000000243b3a7c36 */ /* 0x040fe40008000000 */
[C---:B------:R-:W-:Y:S01]  /*6a830*/  IMAD.X R25, R60.reuse, 0x1, R55, P1 ;  /* 0x000000013c197824 */ /* 0x040fe200008e0637 */
[----:B------:R0:W-:Y:S01]  /*6a840*/  STL.64 [R1+0x1c0], R28 ;  /* 0x0001c01c01007387 */ /* 0x0001e20000100a00 */
[----:B------:R-:W-:Y:S01]  /*6a850*/  IMAD.X R23, R60, 0x1, R56, P0 ;  /* 0x000000013c177824 */ /* 0x000fe200000e0638 */
[----:B------:R-:W-:Y:S02]  /*6a860*/  SHF.R.S32.HI R61, RZ, 0x1f, R58 ;  /* 0x0000001fff3d7819 */ /* 0x000fe4000001143a */
        /* <DEDUP_REMOVED lines=38> */
[C---:B------:R-:W-:Y:S01]  /*6aad0*/  IMAD.X R29, R60.reuse, 0x1, R7, P5 ;  /* 0x000000013c1d7824 */ /* 0x040fe200028e0607 */
[C---:B---3--:R-:W-:Y:S01]  /*6aae0*/  IADD3 R20, P3, R59.reuse, R2, RZ ;  /* 0x000000023b147210 */ /* 0x048fe20007f7e0ff */
[C---:B------:R-:W-:Y:S01]  /*6aaf0*/  IMAD.X R27, R60.reuse, 0x1, R5, P4 ;  /* 0x000000013c1b7824 */ /* 0x040fe200020e0605 */
[C---:B------:R-:W-:Y:S02]  /*6ab00*/  IADD3 R30, P5, R59.reuse, R50, RZ ;  /* 0x000000323b1e7210 */ /* 0x040fe40007fbe0ff */
[C---:B0-----:R-:W-:Y:S02]  /*6ab10*/  IADD3 R24, P1, R59.reuse, R6, RZ ;  /* 0x000000063b187210 */ /* 0x041fe40007f3e0ff */
[----:B-1----:R-:W-:Y:S01]  /*6ab20*/  IADD3 R22, P0, R59, R4, RZ ;  /* 0x000000043b167210 */ /* 0x002fe20007f1e0ff */
[----:B------:R-:W-:Y:S01]  /*6ab30*/  IMAD.X R21, R60, 0x1, R3, P3 ;  /* 0x000000013c157824 */ /* 0x000fe200018e0603 */
[----:B------:R0:W-:Y:S01]  /*6ab40*/  STL.64 [R1], R28 ;  /* 0x0000001c01007387 */ /* 0x0001e20000100a00 */
[----:B------:R-:W-:-:S02]  /*6ab50*/  IMAD.MOV.U32 R37, RZ, RZ, R31 ;  /* 0x000000ffff257224 */ /* 0x000fc400078e001f */
[C---:B------:R-:W-:Y:S02]  /*6ab60*/  IMAD.X R23, R60.reuse, 0x1, R55, P0 ;  /* 0x000000013c177824 */ /* 0x040fe400000e0637 */
[C---:B------:R-:W-:Y:S01]  /*6ab70*/  IMAD.X R25, R60.reuse, 0x1, R0, P1 ;  /* 0x000000013c197824 */ /* 0x040fe200008e0600 */
[----:B------:R1:W-:Y:S01]  /*6ab80*/  STL.64 [R1+0x188], R26 ;  /* 0x0001881a01007387 */ /* 0x0003e20000100a00 */
[C---:B------:R-:W-:Y:S02]  /*6ab90*/  VIADD R58, R59.reuse, UR34 ;  /* 0x000000223b3a7c36 */ /* 0x040fe40008000000 */
[----:B------:R-:W-:Y:S01]  /*6aba0*/  IMAD.X R31, R60, 0x1, R56, P5 ;  /* 0x000000013c1f7824 */ /* 0x000fe200028e0638 */
[----:B------:R3:W-:Y:S01]  /*6abb0*/  STL.64 [R1+0x180], R20 ;  /* 0x0001801401007387 */ /* 0x0007e20000100a00 */
[----:B0-----:R-:W-:-:S03]  /*6abc0*/  IADD3 R28, P4, R59, R51, RZ ;  /* 0x000000333b1c7210 */ /* 0x001fc60007f9e0ff */
[----:B------:R0:W-:Y:S01]  /*6abd0*/  STL.64 [R1+0x29e0], R22 ;  /* 0x0029e01601007387 */ /* 0x0001e20000100a00 */
[----:B------:R-:W-:-:S03]  /*6abe0*/  SHF.R.S32.HI R61, RZ, 0x1f, R58 ;  /* 0x0000001fff3d7819 */ /* 0x000fc6000001143a */
[----:B------:R4:W-:Y:S01]  /*6abf0*/  STL.64 [R1+0x1d8], R24 ;  /* 0x0001d81801007387 */ /* 0x0009e20000100a00 */
[----:B-1----:R-:W-:Y:S02]  /*6ac00*/  IADD3 R26, P1, R58, R48, RZ ;  /* 0x000000303a1a7210 */ /* 0x002fe40007f3e0ff */
[----:B---3--:R-:W-:Y:S01]  /*6ac10*/  IADD3 R20, P3, R59, R52, RZ ;  /* 0x000000343b147210 */ /* 0x008fe20007f7e0ff */
[----:B------:R1:W-:Y:S01]  /*6ac20*/  STL.64 [R1+0x200], R30 ;  /* 0x0002001e01007387 */ /* 0x0003e20000100a00 */
[----:B------:R-:W-:Y:S01]  /*6ac30*/  IMAD.X R29, R60, 0x1, R53, P4 ;  /* 0x000000013c1d7824 */ /* 0x000fe200020e0635 */
[----:B0-----:R-:W-:Y:S02]  /*6ac40*/  IADD3 R22, P4, R58, R6, RZ ;  /* 0x000000063a167210 */ /* 0x001fe40007f9e0ff */
[----:B------:R-:W-:Y:S01]  /*6ac50*/  IMAD.X R21, R60, 0x1, R54, P3 ;  /* 0x000000013c157824 */ /* 0x000fe200018e0636 */
[C---:B----4-:R-:W-:Y:S01]  /*6ac60*/  IADD3 R24, P0, R58.reuse, R49, RZ ;  /* 0x000000313a187210 */ /* 0x050fe20007f1e0ff */
[----:B------:R-:W-:Y:S01]  /*6ac70*/  IMAD.X R27, R61, 0x1, R7, P1 ;  /* 0x000000013d1b7824 */ /* 0x000fe200008e0607 */
[----:B-1----:R-:W-:-:S03]  /*6ac80*/  IADD3 R30, P5, R58, R2, RZ ;  /* 0x000000023a1e7210 */ /* 0x002fc60007fbe0ff */
[C---:B------:R-:W-:Y:S01]  /*6ac90*/  IMAD.X R25, R61.reuse, 0x1, R5, P0 ;  /* 0x000000013d197824 */ /* 0x040fe200000e0605 */
[----:B------:R0:W-:Y:S01]  /*6aca0*/  STL.64 [R1+0x258], R20 ;  /* 0x0002581401007387 */ /* 0x0001e20000100a00 */
[----:B------:R-:W-:-:S03]  /*6acb0*/  IMAD.X R31, R61, 0x1, R3, P5 ;  /* 0x000000013d1f7824 */ /* 0x000fc600028e0603 */
[----:B------:R1:W-:Y:S01]  /*6acc0*/  STL.64 [R1+0x1f8], R28 ;  /* 0x0001f81c01007387 */ /* 0x0003e20000100a00 */
[----:B------:R-:W-:Y:S02]  /*6acd0*/  IMAD.X R23, R61, 0x1, R0, P4 ;  /* 0x000000013d177824 */ /* 0x000fe400020e0600 */
[C---:B------:R-:W-:Y:S01]  /*6ace0*/  VIADD R59, R58.reuse, UR31 ;  /* 0x0000001f3a3b7c36 */ /* 0x040fe20008000000 */
[----:B------:R3:W-:Y:S01]  /*6acf0*/  STL.64 [R1+0x250], R26 ;  /* 0x0002501a01007387 */ /* 0x0007e20000100a00 */
[----:B0-----:R-:W-:-:S03]  /*6ad00*/  IADD3 R20, P3, R58, R4, RZ ;  /* 0x000000043a147210 */ /* 0x001fc60007f7e0ff */
[----:B------:R-:W-:Y:S01]  /*6ad10*/  STL.64 [R1+0x29e8], R30 ;  /* 0x0029e81e01007387 */ /* 0x000fe20000100a00 */
[----:B-1----:R-:W-:-:S03]  /*6ad20*/  IADD3 R28, P1, R58, R50, RZ ;  /* 0x000000323a1c7210 */ /* 0x002fc60007f3e0ff */
[----:B------:R0:W-:Y:S01]  /*6ad30*/  STL.64 [R1+0x248], R24 ;  /* 0x0002481801007387 */ /* 0x0001e20000100a00 */
[C---:B------:R-:W-:Y:S01]  /*6ad40*/  IMAD.X R21, R61.reuse, 0x1, R55, P3 ;  /* 0x000000013d157824 */ /* 0x040fe200018e0637 */
[C---:B---3--:R-:W-:Y:S02]  /*6ad50*/  IADD3 R26, P0, R58.reuse, R51, RZ ;  /* 0x000000333a1a7210 */ /* 0x048fe40007f1e0ff */
[----:B------:R1:W-:Y:S01]  /*6ad60*/  STL.64 [R1+0x2f0], R22 ;  /* 0x0002f01601007387 */ /* 0x0003e20000100a00 */
[----:B------:R-:W-:Y:S01]  /*6ad70*/  SHF.R.S32.HI R60, RZ, 0x1f, R59 ;  /* 0x0000001fff3c7819 */ /* 0x000fe2000001143b */
[C---:B------:R-:W-:Y:S02]  /*6ad80*/  IMAD.X R29, R61.reuse, 0x1, R56, P1 ;  /* 0x000000013d1d7824 */ /* 0x040fe400008e0638 */
[----:B------:R-:W-:Y:S01]  /*6ad90*/  IMAD.X R27, R61, 0x1, R53, P0 ;  /* 0x000000013d1b7824 */ /* 0x000fe200000e0635 */
[----:B0-----:R-:W-:Y:S02]  /*6ada0*/  IADD3 R24, P5, R58, R52, RZ ;  /* 0x000000343a187210 */ /* 0x001fe40007fbe0ff */
[----:B-1----:R-:W-:-:S03]  /*6adb0*/  IADD3 R22, P4, R59, R48, RZ ;  /* 0x000000303b167210 */ /* 0x002fc60007f9e0ff */
        /* <DEDUP_REMOVED lines=11> */
[----:B------:R-:W-:Y:S01]  /*6ae70*/  IMAD.X R29, R60, 0x1, R3, P1 ;  /* 0x000000013c1d7824 */ /* 0x000fe200008e0603 */
[----:B0-----:R-:W-:-:S03]  /*6ae80*/  IADD3 R24, P5, R59, R4, RZ ;  /* 0x000000043b187210 */ /* 0x001fc60007fbe0ff */
[C---:B------:R-:W-:Y:S01]  /*6ae90*/  IMAD.X R27, R60.reuse, 0x1, R0, P0 ;  /* 0x000000013c1b7824 */ /* 0x040fe200000e0600 */
[C---:B-1----:R-:W-:Y:S01]  /*6aea0*/  IADD3 R22, P4, R59.reuse, R50, RZ ;  /* 0x000000323b167210 */ /* 0x042fe20007f9e0ff */
[C---:B------:R-:W-:Y:S01]  /*6aeb0*/  VIADD R58, R59.reuse, UR30 ;  /* 0x0000001e3b3a7c36 */ /* 0x040fe20008000000 */
[----:B------:R0:W-:Y:S01]  /*6aec0*/  STL.64 [R1+0x3c0], R20 ;  /* 0x0003c01401007387 */ /* 0x0001e20000100a00 */
[C---:B------:R-:W-:Y:S02]  /*6aed0*/  IMAD.X R25, R60.reuse, 0x1, R55, P5 ;  /* 0x000000013c197824 */ /* 0x040fe400028e0637 */
[----:B------:R-:W-:Y:S01]  /*6aee0*/  IMAD.X R23, R60, 0x1, R56, P4 ;  /* 0x000000013c177824 */ /* 0x000fe200020e0638 */
[----:B------:R1:W-:Y:S04]  /*6aef0*/  STL.64 [R1+0x3b8], R28 ;  /* 0x0003b81c01007387 */ /* 0x0003e80000100a00 */
[----:B------:R3:W-:Y:S01]  /*6af00*/  STL.64 [R1+0x3e8], R26 ;  /* 0x0003e81a01007387 */ /* 0x0007e20000100a00 */
[----:B0-----:R-:W-:-:S03]  /*6af10*/  IADD3 R20, P3, R59, R51, RZ ;  /* 0x000000333b147210 */ /* 0x001fc60007f7e0ff */
[----:B------:R0:W-:Y:S01]  /*6af20*/  STL.64 [R1+0x438], R24 ;  /* 0x0004381801007387 */ /* 0x0001e20000100a00 */
[----:B-1----:R-:W-:Y:S02]  /*6af30*/  IADD3 R28, P1, R59, R52, RZ ;  /* 0x000000343b1c7210 */ /* 0x002fe40007f3e0ff */
[----:B------:R-:W-:Y:S02]  /*6af40*/  SHF.R.S32.HI R59, RZ, 0x1f, R58 ;  /* 0x0000001fff3b7819 */ /* 0x000fe4000001143a */
[----:B---3--:R-:W-:Y:S01]  /*6af50*/  IADD3 R26, P0, R58, R48, RZ ;  /* 0x000000303a1a7210 */ /* 0x008fe20007f1e0ff */
[----:B------:R1:W-:Y:S01]  /*6af60*/  STL.64 [R1+0x430], R22 ;  /* 0x0004301601007387 */ /* 0x0003e20000100a00 */
[----:B------:R-:W-:Y:S01]  /*6af70*/  IMAD.X R21, R60, 0x1, R53, P3 ;  /* 0x000000013c157824 */ /* 0x000fe200018e0635 */
[----:B0-----:R-:W-:Y:S01]  /*6af80*/  IADD3 R24, P5, R58, R49, RZ ;  /* 0x000000313a187210 */ /* 0x001fe20007fbe0ff */
[----:B------:R-:W-:Y:S02]  /*6af90*/  IMAD.X R29, R60, 0x1, R54, P1 ;  /* 0x000000013c1d7824 */ /* 0x000fe400008e0636 */
[C---:B------:R-:W-:Y:S01]  /*6afa0*/  IMAD.X R27, R59.reuse, 0x1, R7, P0 ;  /* 0x000000013b1b7824 */ /* 0x040fe200000e0607 */
[----:B------:R0:W-:Y:S01]  /*6afb0*/  STL.64 [R1+0x488], R20 ;  /* 0x0004881401007387 */ /* 0x0001e20000100a00 */
[----:B------:R-:W-:Y:S01]  /*6afc0*/  IMAD.X R25, R59, 0x1, R5, P5 ;  /* 0x000000013b197824 */ /* 0x000fe200028e0605 */
[----:B-1----:R-:W-:-:S02]  /*6afd0*/  IADD3 R22, P4, R58, R2, RZ ;  /* 0x000000023a167210 */ /* 0x002fc40007f9e0ff */
[----:B------:R1:W-:Y:S03]  /*6afe0*/  STL.64 [R1+0x468], R28 ;  /* 0x0004681c01007387 */ /* 0x0003e60000100a00 */
[----:B------:R-:W-:Y:S01]  /*6aff0*/  IMAD.X R23, R59, 0x1, R3, P4 ;  /* 0x000000013b177824 */ /* 0x000fe200020e0603 */
[----:B------:R3:W-:Y:S01]  /*6b000*/  STL.64 [R1+0x4b8], R26 ;  /* 0x0004b81a01007387 */ /* 0x0007e20000100a00 */
[----:B0-----:R-:W-:-:S03]  /*6b010*/  IADD3 R20, P3, R58, R6, RZ ;  /* 0x000000063a147210 */ /* 0x001fc60007f7e0ff */
[----:B------:R0:W-:Y:S01]  /*6b020*/  STL.64 [R1+0x528], R24 ;  /* 0x0005281801007387 */ /* 0x0001e20000100a00 */
[----:B-1----:R-:W-:-:S03]  /*6b030*/  IADD3 R28, P1, R58, R4, RZ ;  /* 0x000000043a1c7210 */ /* 0x002fc60007f3e0ff */
[----:B------:R1:W-:Y:S01]  /*6b040*/  STL.64 [R1+0x520], R22 ;  /* 0x0005201601007387 */ /* 0x0003e20000100a00 */
[C---:B------:R-:W-:Y:S01]  /*6b050*/  IMAD.X R21, R59.reuse, 0x1, R0, P3 ;  /* 0x000000013b157824 */ /* 0x040fe200018e0600 */
[C---:B---3--:R-:W-:Y:S01]  /*6b060*/  IADD3 R26, P0, R58.reuse, R50, RZ ;  /* 0x000000323a1a7210 */ /* 0x048fe20007f1e0ff */
[C---:B------:R-:W-:Y:S01]  /*6b070*/  VIADD R61, R58.reuse, UR29 ;  /* 0x0000001d3a3d7c36 */ /* 0x040fe20008000000 */
        /* <DEDUP_REMOVED lines=26> */
[----:B------:R-:W-:Y:S01]  /*6b220*/  STL.64 [R1+0x610], R26 ;  /* 0x0006101a01007387 */ /* 0x000fe20000100a00 */
[----:B0-----:R-:W-:-:S03]  /*6b230*/  IADD3 R20, P3, R61, R50, RZ ;  /* 0x000000323d147210 */ /* 0x001fc60007f7e0ff */
[----:B------:R0:W-:Y:S01]  /*6b240*/  STL.64 [R1+0x6d8], R24 ;  /* 0x0006d81801007387 */ /* 0x0001e20000100a00 */
[----:B-1----:R-:W-:-:S03]  /*6b250*/  IADD3 R28, P0, R61, R52, RZ ;  /* 0x000000343d1c7210 */ /* 0x002fc60007f1e0ff */
[----:B------:R1:W-:Y:S01]  /*6b260*/  STL.64 [R1+0x6a8], R22 ;  /* 0x0006a81601007387 */ /* 0x0003e20000100a00 */
[----:B------:R-:W-:Y:S01]  /*6b270*/  SHF.R.S32.HI R61, RZ, 0x1f, R58 ;  /* 0x0000001fff3d7819 */ /* 0x000fe2000001143a */
[----:B------:R-:W-:Y:S02]  /*6b280*/  IMAD.X R21, R60, 0x1, R56, P3 ;  /* 0x000000013c157824 */ /* 0x000fe400018e0638 */
[----:B------:R-:W-:Y:S01]  /*6b290*/  IMAD.MOV.U32 R39, RZ, RZ, R37 ;  /* 0x000000ffff277224 */ /* 0x000fe200078e0025 */
[----:B0-----:R-:W-:Y:S01]  /*6b2a0*/  IADD3 R24, P5, R58, R48, RZ ;  /* 0x000000303a187210 */ /* 0x001fe20007fbe0ff */
[----:B------:R-:W-:Y:S01]  /*6b2b0*/  IMAD.X R37, R60, 0x1, R53, P1 ;  /* 0x000000013c257824 */ /* 0x000fe200008e0635 */
[----:B-1----:R-:W-:Y:S01]  /*6b2c0*/  IADD3 R22, P4, R58, R49, RZ ;  /* 0x000000313a167210 */ /* 0x002fe20007f9e0ff */
[----:B------:R-:W-:Y:S01]  /*6b2d0*/  IMAD.X R29, R60, 0x1, R54, P0 ;  /* 0x000000013c1d7824 */ /* 0x000fe200000e0636 */
[----:B------:R0:W-:Y:S01]  /*6b2e0*/  STL.64 [R1+0x6a0], R20 ;  /* 0x0006a01401007387 */ /* 0x0001e20000100a00 */
[----:B------:R-:W-:-:S02]  /*6b2f0*/  IMAD.X R25, R61, 0x1, R7, P5 ;  /* 0x000000013d197824 */ /* 0x000fc400028e0607 */
[----:B------:R-:W-:Y:S01]  /*6b300*/  IMAD.X R23, R61, 0x1, R5, P4 ;  /* 0x000000013d177824 */ /* 0x000fe200020e0605 */
[----:B------:R-:W-:Y:S01]  /*6b310*/  STL.64 [R1+0x2a20], R36 ;  /* 0x002a202401007387 */ /* 0x000fe20000100a00 */
[----:B------:R-:W-:-:S03]  /*6b320*/  IADD3 R26, P1, R58, R6, RZ ;  /* 0x000000063a1a7210 */ /* 0x000fc60007f3e0ff */
[----:B------:R1:W-:Y:S01]  /*6b330*/  STL.64 [R1+0x6d0], R28 ;  /* 0x0006d01c01007387 */ /* 0x0003e20000100a00 */
[----:B0-----:R-:W-:-:S03]  /*6b340*/  IADD3 R20, P3, R58, R2, RZ ;  /* 0x000000023a147210 */ /* 0x001fc60007f7e0ff */
[----:B------:R0:W-:Y:S01]  /*6b350*/  STL.64 [R1+0x6c8], R24 ;  /* 0x0006c81801007387 */ /* 0x0001e20000100a00 */
[----:B------:R-:W-:-:S03]  /*6b360*/  IMAD.X R27, R61, 0x1, R0, P1 ;  /* 0x000000013d1b7824 */ /* 0x000fc600008e0600 */
[----:B------:R3:W-:Y:S01]  /*6b370*/  STL.64 [R1+0x728], R22 ;  /* 0x0007281601007387 */ /* 0x0007e20000100a00 */
[----:B------:R-:W-:Y:S01]  /*6b380*/  IMAD.X R21, R61, 0x1, R3, P3 ;  /* 0x000000013d157824 */ /* 0x000fe200018e0603 */
[C---:B-1----:R-:W-:Y:S01]  /*6b390*/  IADD3 R28, P0, R58.reuse, R4, RZ ;  /* 0x000000043a1c7210 */ /* 0x042fe20007f1e0ff */
[C---:B------:R-:W-:Y:S01]  /*6b3a0*/  VIADD R59, R58.reuse, UR27 ;  /* 0x0000001b3a3b7c36 */ /* 0x040fe20008000000 */
[----:B0-----:R-:W-:-:S03]  /*6b3b0*/  IADD3 R24, P5, R58, R50, RZ ;  /* 0x000000323a187210 */ /* 0x001fc60007fbe0ff */
[C---:B------:R-:W-:Y:S01]  /*6b3c0*/  IMAD.X R29, R61.reuse, 0x1, R55, P0 ;  /* 0x000000013d1d7824 */ /* 0x040fe200000e0637 */
[C---:B---3--:R-:W-:Y:S01]  /*6b3d0*/  IADD3 R22, P4, R58.reuse, R51, RZ ;  /* 0x000000333a167210 */ /* 0x048fe20007f9e0ff */
[C---:B------:R-:W-:Y:S01]  /*6b3e0*/  IMAD.X R25, R61.reuse, 0x1, R56, P5 ;  /* 0x000000013d197824 */ /* 0x040fe200028e0638 */
[----:B------:R0:W-:Y:S01]  /*6b3f0*/  STL.64 [R1+0x720], R20 ;  /* 0x0007201401007387 */ /* 0x0001e20000100a00 */
[----:B------:R-:W-:Y:S02]  /*6b400*/  SHF.R.S32.HI R60, RZ, 0x1f, R59 ;  /* 0x0000001fff3c7819 */ /* 0x000fe4000001143b */
[----:B------:R-:W-:Y:S01]  /*6b410*/  IMAD.X R23, R61, 0x1, R53, P4 ;  /* 0x000000013d177824 */ /* 0x000fe200020e0635 */
[----:B------:R1:W-:Y:S04]  /*6b420*/  STL.64 [R1+0x778], R26 ;  /* 0x0007781a01007387 */ /* 0x0003e80000100a00 */
[----:B------:R3:W-:Y:S01]  /*6b430*/  STL.64 [R1+0x7b0], R28 ;  /* 0x0007b01c01007387 */ /* 0x0007e20000100a00 */
[----:B0-----:R-:W-:-:S03]  /*6b440*/  IADD3 R20, P3, R58, R52, RZ ;  /* 0x000000343a147210 */ /* 0x001fc60007f7e0ff */
[----:B------:R0:W-:Y:S01]  /*6b450*/  STL.64 [R1+0x7a8], R24 ;  /* 0x0007a81801007387 */ /* 0x0001e20000100a00 */
[----:B-1----:R-:W-:-:S03]  /*6b460*/  IADD3 R26, P1, R59, R48, RZ ;  /* 0x000000303b1a7210 */ /* 0x002fc60007f3e0ff */
[----:B------:R1:W-:Y:S01]  /*6b470*/  STL.64 [R1+0x800], R22 ;  /* 0x0008001601007387 */ /* 0x0003e20000100a00 */
[----:B------:R-:W-:Y:S01]  /*6b480*/  IMAD.X R21, R61, 0x1, R54, P3 ;  /* 0x000000013d157824 */ /* 0x000fe200018e0636 */
        /* <DEDUP_REMOVED lines=18> */
[----:B------:R-:W-:Y:S02]  /*6b5b0*/  SHF.R.S32.HI R61, RZ, 0x1f, R58 ;  /* 0x0000001fff3d7819 */ /* 0x000fe4000001143a */
[----:B0-----:R-:W-:Y:S01]  /*6b5c0*/  IADD3 R24, P5, R59, R52, RZ ;  /* 0x000000343b187210 */ /* 0x001fe20007fbe0ff */
[----:B------:R-:W-:Y:S01]  /*6b5d0*/  IMAD.X R29, R60, 0x1, R53, P0 ;  /* 0x000000013c1d7824 */ /* 0x000fe200000e0635 */
        /* <DEDUP_REMOVED lines=20> */
[----:B------:R1:W-:Y:S02]  /*6b720*/  STL.64 [R1+0x9a0], R26 ;  /* 0x0009a01a01007387 */ /* 0x0003e40000100a00 */
[----:B------:R-:W-:Y:S02]  /*6b730*/  SHF.R.S32.HI R60, RZ, 0x1f, R59 ;  /* 0x0000001fff3c7819 */ /* 0x000fe4000001143b */
[----:B------:R3:W-:Y:S01]  /*6b740*/  STL.64 [R1+0x998], R28 ;  /* 0x0009981c01007387 */ /* 0x0007e20000100a00 */
[----:B0-----:R-:W-:-:S03]  /*6b750*/  IADD3 R20, P3, R58, R51, RZ ;  /* 0x000000333a147210 */ /* 0x001fc60007f7e0ff */
[----:B------:R0:W-:Y:S01]  /*6b760*/  STL.64 [R1+0x9d0], R24 ;  /* 0x0009d01801007387 */ /* 0x0001e20000100a00 */
[----:B-1----:R-:W-:-:S03]  /*6b770*/  IADD3 R26, P1, R58, R52, RZ ;  /* 0x000000343a1a7210 */ /* 0x002fc60007f3e0ff */
[----:B------:R1:W-:Y:S01]  /*6b780*/  STL.64 [R1+0x9c8], R22 ;  /* 0x0009c81601007387 */ /* 0x0003e20000100a00 */
[----:B------:R-:W-:Y:S01]  /*6b790*/  IMAD.X R21, R61, 0x1, R53, P3 ;  /* 0x000000013d157824 */ /* 0x000fe200018e0635 */
[----:B---3--:R-:W-:Y:S01]  /*6b7a0*/  IADD3 R28, P0, R59, R48, RZ ;  /* 0x000000303b1c7210 */ /* 0x008fe20007f1e0ff */
[----:B------:R-:W-:Y:S01]  /*6b7b0*/  IMAD.X R27, R61, 0x1, R54, P1 ;  /* 0x000000013d1b7824 */ /* 0x000fe200008e0636 */
[C---:B0-----:R-:W-:Y:S02]  /*6b7c0*/  IADD3 R24, P5, R59.reuse, R49, RZ ;  /* 0x000000313b187210 */ /* 0x041fe40007fbe0ff */
[----:B-1----:R-:W-:-:S03]  /*6b7d0*/  IADD3 R22, P4, R59, R2, RZ ;  /* 0x000000023b167210 */ /* 0x002fc60007f9e0ff */
[C---:B------:R-:W-:Y:S01]  /*6b7e0*/  IMAD.X R25, R60.reuse, 0x1, R5, P5 ;  /* 0x000000013c197824 */ /* 0x040fe200028e0605 */
[----:B------:R0:W-:Y:S01]  /*6b7f0*/  STL.64 [R1+0xa18], R20 ;  /* 0x000a181401007387 */ /* 0x0001e20000100a00 */
[C---:B------:R-:W-:Y:S02]  /*6b800*/  IMAD.X R29, R60.reuse, 0x1, R7, P0 ;  /* 0x000000013c1d7824 */ /* 0x040fe400000e0607 */
[----:B------:R-:W-:Y:S01]  /*6b810*/  IMAD.X R23, R60, 0x1, R3, P4 ;  /* 0x000000013c177824 */ /* 0x000fe200020e0603 */
[----:B------:R1:W-:Y:S01]  /*6b820*/  STL.64 [R1+0x9f0], R26 ;  /* 0x0009f01a01007387 */ /* 0x0003e20000100a00 */
[----:B------:R-:W-:-:S03]  /*6b830*/  IADD3 R38, P0, R59, R50, RZ ;  /* 0x000000323b267210 */ /* 0x000fc60007f1e0ff */
[----:B------:R3:W-:Y:S01]  /*6b840*/  STL.64 [R1+0xa10], R24 ;  /* 0x000a101801007387 */ /* 0x0007e20000100a00 */
[----:B0-----:R-:W-:-:S03]  /*6b850*/  IADD3 R20, P3, R59, R6, RZ ;  /* 0x000000063b147210 */ /* 0x001fc60007f7e0ff */
[----:B------:R-:W-:Y:S01]  /*6b860*/  STL.64 [R1+0x9e8], R28 ;  /* 0x0009e81c01007387 */ /* 0x000fe20000100a00 */
[C---:B------:R-:W-:Y:S01]  /*6b870*/  VIADD R58, R59.reuse, UR24 ;  /* 0x000000183b3a7c36 */ /* 0x040fe20008000000 */
[C---:B-1----:R-:W-:Y:S02]  /*6b880*/  IADD3 R26, P1, R59.reuse, R4, RZ ;  /* 0x000000043b1a7210 */ /* 0x042fe40007f3e0ff */
[----:B------:R0:W-:Y:S01]  /*6b890*/  STL.64 [R1+0xac0], R22 ;  /* 0x000ac01601007387 */ /* 0x0001e20000100a00 */
[C---:B------:R-:W-:Y:S01]  /*6b8a0*/  IMAD.X R21, R60.reuse, 0x1, R0, P3 ;  /* 0x000000013c157824 */ /* 0x040fe200018e0600 */
[C---:B---3--:R-:W-:Y:S01]  /*6b8b0*/  IADD3 R24, P5, R59.reuse, R51, RZ ;  /* 0x000000333b187210 */ /* 0x048fe20007fbe0ff */
[----:B------:R-:W-:Y:S02]  /*6b8c0*/  IMAD.MOV.U32 R41, RZ, RZ, R39 ;  /* 0x000000ffff297224 */ /* 0x000fe400078e0027 */
[C---:B------:R-:W-:Y:S01]  /*6b8d0*/  IMAD.X R39, R60.reuse, 0x1, R56, P0 ;  /* 0x000000013c277824 */ /* 0x040fe200000e0638 */
[----:B------:R1:W-:Y:S01]  /*6b8e0*/  STL.64 [R1+0xad8], R20 ;  /* 0x000ad81401007387 */ /* 0x0003e20000100a00 */
[C---:B------:R-:W-:Y:S01]  /*6b8f0*/  IMAD.X R27, R60.reuse, 0x1, R55, P1 ;  /* 0x000000013c1b7824 */ /* 0x040fe200008e0637 */
[----:B0-----:R-:W-:Y:S01]  /*6b900*/  IADD3 R22, P4, R59, R52, RZ ;  /* 0x000000343b167210 */ /* 0x001fe20007f9e0ff */
[C---:B------:R-:W-:Y:S01]  /*6b910*/  IMAD.X R25, R60.reuse, 0x1, R53, P5 ;  /* 0x000000013c197824 */ /* 0x040fe200028e0635 */
[----:B------:R-:W-:Y:S01]  /*6b920*/  SHF.R.S32.HI R61, RZ, 0x1f, R58 ;  /* 0x0000001fff3d7819 */ /* 0x000fe2000001143a */
[----:B------:R-:W-:Y:S02]  /*6b930*/  STL.64 [R1+0x2a38], R38 ;  /* 0x002a382601007387 */ /* 0x000fe40000100a00 */
[----:B------:R-:W-:Y:S01]  /*6b940*/  IMAD.X R23, R60, 0x1, R54, P4 ;  /* 0x000000013c177824 */ /* 0x000fe200020e0636 */
[C---:B-1----:R-:W-:Y:S01]  /*6b950*/  IADD3 R20, P3, R58.reuse, R48, RZ ;  /* 0x000000303a147210 */ /* 0x042fe20007f7e0ff */
[----:B------:R0:W-:Y:S01]  /*6b960*/  STL.64 [R1+0xad0], R26 ;  /* 0x000ad01a01007387 */ /* 0x0001e20000100a00 */
[----:B------:R-:W-:-:S03]  /*6b970*/  IADD3 R28, P1, R58, R49, RZ ;  /* 0x000000313a1c7210 */ /* 0x000fc60007f3e0ff */
[----:B------:R1:W-:Y:S01]  /*6b980*/  STL.64 [R1+0xae8], R24 ;  /* 0x000ae81801007387 */ /* 0x0003e20000100a00 */
[----:B------:R-:W-:-:S03]  /*6b990*/  IMAD.X R21, R61, 0x1, R7, P3 ;  /* 0x000000013d157824 */ /* 0x000fc600018e0607 */
[----:B------:R3:W-:Y:S01]  /*6b9a0*/  STL.64 [R1+0xb00], R22 ;  /* 0x000b001601007387 */ /* 0x0007e20000100a00 */
[C---:B0-----:R-:W-:Y:S01]  /*6b9b0*/  IADD3 R26, P0, R58.reuse, R2, RZ ;  /* 0x000000023a1a7210 */ /* 0x041fe20007f1e0ff */
[----:B------:R-:W-:Y:S01]  /*6b9c0*/  IMAD.X R29, R61, 0x1, R5, P1 ;  /* 0x000000013d1d7824 */ /* 0x000fe200008e0605 */
[----:B-1----:R-:W-:-:S03]  /*6b9d0*/  IADD3 R24, P5, R58, R6, RZ ;  /* 0x000000063a187210 */ /* 0x002fc60007fbe0ff */
[C---:B------:R-:W-:Y:S01]  /*6b9e0*/  IMAD.X R27, R61.reuse, 0x1, R3, P0 ;  /* 0x000000013d1b7824 */ /* 0x040fe200000e0603 */
[C---:B---3--:R-:W-:Y:S01]  /*6b9f0*/  IADD3 R22, P4, R58.reuse, R4, RZ ;  /* 0x000000043a167210 */ /* 0x048fe20007f9e0ff */
[----:B------:R0:W-:Y:S01]  /*6ba00*/  STL.64 [R1+0xaf8], R20 ;  /* 0x000af81401007387 */ /* 0x0001e20000100a00 */
[C---:B------:R-:W-:Y:S02]  /*6ba10*/  IMAD.X R25, R61.reuse, 0x1, R0, P5 ;  /* 0x000000013d197824 */ /* 0x040fe400028e0600 */
[C---:B------:R-:W-:Y:S02]  /*6ba20*/  VIADD R59, R58.reuse, UR22 ;  /* 0x000000163a3b7c36 */ /* 0x040fe40008000000 */
[----:B------:R-:W-:Y:S01]  /*6ba30*/  IMAD.X R23, R61, 0x1, R55, P4 ;  /* 0x000000013d177824 */ /* 0x000fe200020e0637 */
[----:B------:R1:W-:Y:S01]  /*6ba40*/  STL.64 [R1+0xaf0], R28 ;  /* 0x000af01c01007387 */ /* 0x0003e20000100a00 */
[----:B0-----:R-:W-:-:S03]  /*6ba50*/  IADD3 R20, P3, R58, R50, RZ ;  /* 0x000000323a147210 */ /* 0x001fc60007f7e0ff */
[----:B------:R0:W-:Y:S01]  /*6ba60*/  STL.64 [R1+0xb08], R26 ;  /* 0x000b081a01007387 */ /* 0x0001e20000100a00 */
[----:B------:R-:W-:-:S03]  /*6ba70*/  SHF.R.S32.HI R60, RZ, 0x1f, R59 ;  /* 0x0000001fff3c7819 */ /* 0x000fc6000001143b */
[----:B------:R3:W-:Y:S01]  /*6ba80*/  STL.64 [R1+0xb18], R24 ;  /* 0x000b181801007387 */ /* 0x0007e20000100a00 */
[C---:B-1----:R-:W-:Y:S01]  /*6ba90*/  IADD3 R28, P1, R58.reuse, R51, RZ ;  /* 0x000000333a1c7210 */ /* 0x042fe20007f3e0ff */
[C---:B------:R-:W-:Y:S02]  /*6baa0*/  IMAD.X R21, R61.reuse, 0x1, R56, P3 ;  /* 0x000000013d157824 */ /* 0x040fe400018e0638 */
[----:B------:R1:W-:Y:S01]  /*6bab0*/  STL.64 [R1+0xb10], R22 ;  /* 0x000b101601007387 */ /* 0x0003e20000100a00 */
[----:B0-----:R-:W-:Y:S01]  /*6bac0*/  IADD3 R26, P0, R58, R52, RZ ;  /* 0x000000343a1a7210 */ /* 0x001fe20007f1e0ff */
[----:B------:R-:W-:Y:S01]  /*6bad0*/  IMAD.X R29, R61, 0x1, R53, P1 ;  /* 0x000000013d1d7824 */ /* 0x000fe200008e0635 */
[----:B---3--:R-:W-:-:S03]  /*6bae0*/  IADD3 R24, P5, R59, R48, RZ ;  /* 0x000000303b187210 */ /* 0x008fc60007fbe0ff */
[----:B------:R-:W-:Y:S01]  /*6baf0*/  IMAD.X R27, R61, 0x1, R54, P0 ;  /* 0x000000013d1b7824 */ /* 0x000fe200000e0636 */
[----:B-1----:R-:W-:Y:S01]  /*6bb00*/  IADD3 R22, P4, R59, R49, RZ ;  /* 0x000000313b167210 */ /* 0x002fe20007f9e0ff */
[----:B------:R0:W-:Y:S01]  /*6bb10*/  STL.64 [R1+0xb30], R20 ;  /* 0x000b301401007387 */ /* 0x0001e20000100a00 */
[----:B------:R-:W-:-:S03]  /*6bb20*/  IMAD.X R25, R60, 0x1, R7, P5 ;  /* 0x000000013c197824 */ /* 0x000fc600028e0607 */
        /* <DEDUP_REMOVED lines=10> */
[C---:B0-----:R-:W-:Y:S01]  /*6bbd0*/  IADD3 R24, P5, R59.reuse, R50, RZ ;  /* 0x000000323b187210 */ /* 0x041fe20007fbe0ff */
[C---:B------:R-:W-:Y:S01]  /*6bbe0*/  VIADD R58, R59.reuse, UR20 ;  /* 0x000000143b3a7c36 */ /* 0x040fe20008000000 */
[----:B-1----:R-:W-:Y:S01]  /*6bbf0*/  IADD3 R22, P4, R59, R51, RZ ;  /* 0x000000333b167210 */ /* 0x002fe20007f9e0ff */
        /* <DEDUP_REMOVED lines=29> */
[C---:B0-----:R-:W-:Y:S01]  /*6bdd0*/  IADD3 R26, P0, R58.reuse, R51, RZ ;  /* 0x000000333a1a7210 */ /* 0x041fe20007f1e0ff */
        /* <DEDUP_REMOVED lines=28> */
[----:B-1----:R-:W-:Y:S01]  /*6bfa0*/  IADD3 R28, P1, R59, R52, RZ ;  /* 0x000000343b1c7210 */ /* 0x002fe20007f3e0ff */
[----:B------:R-:W-:Y:S02]  /*6bfb0*/  IMAD.X R21, R60, 0x1, R53, P3 ;  /* 0x000000013c157824 */ /* 0x000fe400018e0635 */
[----:B------:R1:W-:Y:S01]  /*6bfc0*/  STL.64 [R1+0xc08], R22 ;  /* 0x000c081601007387 */ /* 0x0003e20000100a00 */
[----:B0-----:R-:W-:Y:S01]  /*6bfd0*/  IADD3 R26, P0, R58, R48, RZ ;  /* 0x000000303a1a7210 */ /* 0x001fe20007f1e0ff */
[----:B------:R-:W-:Y:S02]  /*6bfe0*/  IMAD.X R29, R60, 0x1, R54, P1 ;  /* 0x000000013c1d7824 */ /* 0x000fe400008e0636 */
[----:B------:R0:W-:Y:S01]  /*6bff0*/  STL.64 [R1+0xc00], R20 ;  /* 0x000c001401007387 */ /* 0x0001e20000100a00 */
[C---:B---3--:R-:W-:Y:S02]  /*6c000*/  IADD3 R24, P5, R58.reuse, R49, RZ ;  /* 0x000000313a187210 */ /* 0x048fe40007fbe0ff */
[C---:B-1----:R-:W-:Y:S01]  /*6c010*/  IADD3 R22, P4, R58.reuse, R2, RZ ;  /* 0x000000023a167210 */ /* 0x042fe20007f9e0ff */
[C---:B------:R-:W-:Y:S01]  /*6c020*/  IMAD.X R27, R61.reuse, 0x1, R7, P0 ;  /* 0x000000013d1b7824 */ /* 0x040fe200000e0607 */
[----:B------:R1:W-:Y:S03]  /*6c030*/  STL.64 [R1+0xbf8], R28 ;  /* 0x000bf81c01007387 */ /* 0x0003e60000100a00 */
[C---:B------:R-:W-:Y:S01]  /*6c040*/  IMAD.X R23, R61.reuse, 0x1, R3, P4 ;  /* 0x000000013d177824 */ /* 0x040fe200020e0603 */
[C---:B0-----:R-:W-:Y:S01]  /*6c050*/  IADD3 R20, P3, R58.reuse, R6, RZ ;  /* 0x000000063a147210 */ /* 0x041fe20007f7e0ff */
[----:B------:R-:W-:Y:S01]  /*6c060*/  IMAD.X R25, R61, 0x1, R5, P5 ;  /* 0x000000013d197824 */ /* 0x000fe200028e0605 */
[C---:B------:R-:W-:Y:S01]  /*6c070*/  IADD3 R40, P1, R58.reuse, R4, RZ ;  /* 0x000000043a287210 */ /* 0x040fe20007f3e0ff */
[----:B------:R0:W-:Y:S01]  /*6c080*/  STL.64 [R1+0xbf0], R26 ;  /* 0x000bf01a01007387 */ /* 0x0001e20000100a00 */
[----:B------:R-:W-:-:S02]  /*6c090*/  VIADD R59, R58, UR14 ;  /* 0x0000000e3a3b7c36 */ /* 0x000fc40008000000 */
[C---:B------:R-:W-:Y:S01]  /*6c0a0*/  IMAD.X R21, R61.reuse, 0x1, R0, P3 ;  /* 0x000000013d157824 */ /* 0x040fe200018e0600 */
[----:B------:R3:W-:Y:S01]  /*6c0b0*/  STL.64 [R1+0xc38], R22 ;  /* 0x000c381601007387 */ /* 0x0007e20000100a00 */
[C---:B-1----:R-:W-:Y:S01]  /*6c0c0*/  IADD3 R28, P0, R58.reuse, R50, RZ ;  /* 0x000000323a1c7210 */ /* 0x042fe20007f1e0ff */
[----:B------:R-:W-:Y:S02]  /*6c0d0*/  IMAD.MOV.U32 R43, RZ, RZ, R41 ;  /* 0x000000ffff2b7224 */ /* 0x000fe400078e0029 */
[----:B------:R1:W-:Y:S01]  /*6c0e0*/  STL.64 [R1+0xc18], R24 ;  /* 0x000c181801007387 */ /* 0x0003e20000100a00 */
[C---:B------:R-:W-:Y:S01]  /*6c0f0*/  IMAD.X R41, R61.reuse, 0x1, R55, P1 ;  /* 0x000000013d297824 */ /* 0x040fe200008e0637 */
[C---:B0-----:R-:W-:Y:S02]  /*6c100*/  IADD3 R26, P5, R58.reuse, R51, RZ ;  /* 0x000000333a1a7210 */ /* 0x041fe40007fbe0ff */
[----:B---3--:R-:W-:Y:S01]  /*6c110*/  IADD3 R22, P4, R58, R52, RZ ;  /* 0x000000343a167210 */ /* 0x008fe20007f9e0ff */
[----:B------:R0:W-:Y:S01]  /*6c120*/  STL.64 [R1+0xc30], R20 ;  /* 0x000c301401007387 */ /* 0x0001e20000100a00 */
[----:B------:R-:W-:Y:S01]  /*6c130*/  SHF.R.S32.HI R60, RZ, 0x1f, R59 ;  /* 0x0000001fff3c7819 */ /* 0x000fe2000001143b */
[----:B------:R-:W-:-:S02]  /*6c140*/  IMAD.X R29, R61, 0x1, R56, P0 ;  /* 0x000000013d1d7824 */ /* 0x000fc400000e0638 */
[----:B-1----:R-:W-:Y:S01]  /*6c150*/  IMAD.MOV.U32 R24, RZ, RZ, R16 ;  /* 0x000000ffff187224 */ /* 0x002fe200078e0010 */
[----:B------:R-:W-:Y:S01]  /*6c160*/  IADD3 R16, P1, R59, R49, RZ ;  /* 0x000000313b107210 */ /* 0x000fe20007f3e0ff */
[C---:B------:R-:W-:Y:S02]  /*6c170*/  IMAD.X R23, R61.reuse, 0x1, R54, P4 ;  /* 0x000000013d177824 */ /* 0x040fe400020e0636 */
[----:B------:R-:W-:Y:S01]  /*6c180*/  IMAD.X R27, R61, 0x1, R53, P5 ;  /* 0x000000013d1b7824 */ /* 0x000fe200028e0635 */
[----:B------:R-:W-:Y:S01]  /*6c190*/  STL.64 [R1+0x2a60], R40 ;  /* 0x002a602801007387 */ /* 0x000fe20000100a00 */
[C---:B0-----:R-:W-:Y:S01]  /*6c1a0*/  IADD3 R20, P3, R59.reuse, R48, RZ ;  /* 0x000000303b147210 */ /* 0x041fe20007f7e0ff */
[----:B------:R-:W-:Y:S02]  /*6c1b0*/  IMAD.MOV.U32 R25, RZ, RZ, R17 ;  /* 0x000000ffff197224 */ /* 0x000fe400078e0011 */
[----:B------:R0:W-:Y:S01]  /*6c1c0*/  STL.64 [R1+0xc28], R28 ;  /* 0x000c281c01007387 */ /* 0x0001e20000100a00 */
[C---:B------:R-:W-:Y:S01]  /*6c1d0*/  IMAD.X R17, R60.reuse, 0x1, R5, P1 ;  /* 0x000000013c117824 */ /* 0x040fe200008e0605 */
[C---:B------:R-:W-:Y:S01]  /*6c1e0*/  IADD3 R32, P0, R59.reuse, R2, RZ ;  /* 0x000000023b207210 */ /* 0x040fe20007f1e0ff */
        /* <DEDUP_REMOVED lines=11> */
[C---:B------:R-:W-:Y:S02]  /*6c2a0*/  VIADD R58, R59.reuse, UR12 ;  /* 0x0000000c3b3a7c36 */ /* 0x040fe40008000000 */
        /* <DEDUP_REMOVED lines=18> */
[----:B-1----:R-:W-:Y:S01]  /*6c3d0*/  IADD3 R20, P0, R58, R4, RZ ;  /* 0x000000043a147210 */ /* 0x002fe20007f1e0ff */
[----:B------:R0:W-:Y:S02]  /*6c3e0*/  STL.64 [R1+0xca8], R28 ;  /* 0x000ca81c01007387 */ /* 0x0001e40000100a00 */
[----:B------:R-:W-:-:S02]  /*6c3f0*/  IMAD.X R17, R61, 0x1, R0, P1 ;  /* 0x000000013d117824 */ /* 0x000fc400008e0600 */
[C---:B------:R-:W-:Y:S01]  /*6c400*/  VIADD R59, R58.reuse, UR10 ;  /* 0x0000000a3a3b7c36 */ /* 0x040fe20008000000 */
[----:B------:R1:W-:Y:S01]  /*6c410*/  STL.64 [R1+0xca0], R22 ;  /* 0x000ca01601007387 */ /* 0x0003e20000100a00 */
[----:B------:R-:W-:Y:S01]  /*6c420*/  IMAD.X R21, R61, 0x1, R55, P0 ;  /* 0x000000013d157824 */ /* 0x000fe200000e0637 */
[----:B------:R-:W-:Y:S02]  /*6c430*/  ULDC UR10, c[0x0][0x228] ;  /* 0x00008a00000a7ab9 */ /* 0x000fe40000000800 */
        /* <DEDUP_REMOVED lines=14> */
[----:B------:R1:W-:Y:S01]  /*6c520*/  STL.64 [R1+0xcc8], R22 ;  /* 0x000cc81601007387 */ /* 0x0003e20000100a00 */
[----:B------:R-:W-:-:S03]  /*6c530*/  IMAD.X R21, R60, 0x1, R5, P0 ;  /* 0x000000013c157824 */ /* 0x000fc600000e0605 */
        /* <DEDUP_REMOVED lines=12> */
[----:B------:R0:W-:Y:S01]  /*6c600*/  STL.64 [R1+0xcf0], R28 ;  /* 0x000cf01c01007387 */ /* 0x0001e20000100a00 */
[C---:B------:R-:W-:Y:S01]  /*6c610*/  IMAD.X R17, R60.reuse, 0x1, R56, P1 ;  /* 0x000000013c117824 */ /* 0x040fe200008e0638 */
[----:B------:R-:W-:Y:S01]  /*6c620*/  SHF.R.S32.HI R61, RZ, 0x1f, R58 ;  /* 0x0000001fff3d7819 */ /* 0x000fe2000001143a */
[----:B------:R-:W-:Y:S01]  /*6c630*/  IMAD.MOV.U32 R44, RZ, RZ, R42 ;  /* 0x000000ffff2c7224 */ /* 0x000fe200078e002a */
[----:B------:R1:W-:Y:S01]  /*6c640*/  STL.64 [R1+0xd08], R22 ;  /* 0x000d081601007387 */ /* 0x0003e20000100a00 */
[----:B------:R-:W-:Y:S01]  /*6c650*/  IMAD.X R21, R60, 0x1, R53, P0 ;  /* 0x000000013c157824 */ /* 0x000fe200000e0635 */
[----:B------:R-:W-:-:S02]  /*6c660*/  ULDC UR8, c[0x0][0x228] ;  /* 0x00008a0000087ab9 */ /* 0x000fc40000000800 */
[----:B------:R3:W-:Y:S01]  /*6c670*/  STL.64 [R1+0xd00], R26 ;  /* 0x000d001a01007387 */ /* 0x0007e20000100a00 */
[----:B0-----:R-:W-:-:S03]  /*6c680*/  IADD3 R28, P5, R59, R52, RZ ;  /* 0x000000343b1c7210 */ /* 0x001fc60007fbe0ff */
[----:B------:R0:W-:Y:S01]  /*6c690*/  STL.64 [R1+0xd18], R16 ;  /* 0x000d181001007387 */ /* 0x0001e20000100a00 */
[----:B-1----:R-:W-:-:S03]  /*6c6a0*/  IADD3 R22, P4, R58, R48, RZ ;  /* 0x000000303a167210 */ /* 0x002fc60007f9e0ff */
[----:B------:R1:W-:Y:S01]  /*6c6b0*/  STL.64 [R1+0xd10], R20 ;  /* 0x000d101401007387 */ /* 0x0003e20000100a00 */
[----:B---3--:R-:W-:Y:S01]  /*6c6c0*/  IMAD.MOV.U32 R26, RZ, RZ, R14 ;  /* 0x000000ffff1a7224 */ /* 0x008fe200078e000e */
[C---:B------:R-:W-:Y:S01]  /*6c6d0*/  IADD3 R14, P3, R58.reuse, R49, RZ ;  /* 0x000000313a0e7210 */ /* 0x040fe20007f7e0ff */
[C---:B------:R-:W-:Y:S01]  /*6c6e0*/  IMAD.X R23, R61.reuse, 0x1, R7, P4 ;  /* 0x000000013d177824 */ /* 0x040fe200020e0607 */
[----:B0-----:R-:W-:Y:S01]  /*6c6f0*/  IADD3 R16, P1, R58, R2, RZ ;  /* 0x000000023a107210 */ /* 0x001fe20007f3e0ff */
[----:B------:R-:W-:Y:S02]  /*6c700*/  IMAD.MOV.U32 R27, RZ, RZ, R15 ;  /* 0x000000ffff1b7224 */ /* 0x000fe400078e000f */
[----:B------:R-:W-:Y:S01]  /*6c710*/  IMAD.X R29, R60, 0x1, R54, P5 ;  /* 0x000000013c1d7824 */ /* 0x000fe200028e0636 */
[----:B-1----:R-:W-:Y:S01]  /*6c720*/  IADD3 R20, P0, R58, R6, RZ ;  /* 0x000000063a147210 */ /* 0x002fe20007f1e0ff */
[C---:B------:R-:W-:Y:S01]  /*6c730*/  IMAD.X R15, R61.reuse, 0x1, R5, P3 ;  /* 0x000000013d0f7824 */ /* 0x040fe200018e0605 */
[----:B------:R0:W-:Y:S01]  /*6c740*/  STL.64 [R1+0xd20], R22 ;  /* 0x000d201601007387 */ /* 0x0001e20000100a00 */
[----:B------:R-:W-:-:S02]  /*6c750*/  IMAD.X R17, R61, 0x1, R3, P1 ;  /* 0x000000013d117824 */ /* 0x000fc400008e0603 */
[----:B------:R-:W-:Y:S01]  /*6c760*/  IMAD.X R21, R61, 0x1, R0, P0 ;  /* 0x000000013d157824 */ /* 0x000fe200000e0600 */
[----:B------:R-:W-:Y:S01]  /*6c770*/  STL.64 [R1+0xd28], R28 ;  /* 0x000d281c01007387 */ /* 0x000fe20000100a00 */
[C---:B------:R-:W-:Y:S01]  /*6c780*/  VIADD R59, R58.reuse, UR6 ;  /* 0x000000063a3b7c36 */ /* 0x040fe20008000000 */
[C---:B------:R-:W-:Y:S01]  /*6c790*/  IADD3 R42, P5, R58.reuse, R4, RZ ;  /* 0x000000043a2a7210 */ /* 0x040fe20007fbe0ff */
[----:B------:R-:W-:Y:S01]  /*6c7a0*/  IMAD.MOV.U32 R45, RZ, RZ, R43 ;  /* 0x000000ffff2d7224 */ /* 0x000fe200078e002b */
[----:B------:R1:W-:Y:S01]  /*6c7b0*/  STL.64 [R1+0xd38], R14 ;  /* 0x000d380e01007387 */ /* 0x0003e20000100a00 */
[----:B------:R-:W-:Y:S01]  /*6c7c0*/  IMAD.MOV.U32 R46, RZ, RZ, R34 ;  /* 0x000000ffff2e7224 */ /* 0x000fe200078e0022 */
[----:B------:R-:W-:Y:S01]  /*6c7d0*/  SHF.R.S32.HI R60, RZ, 0x1f, R59 ;  /* 0x0000001fff3c7819 */ /* 0x000fe2000001143b */
[----:B------:R-:W-:Y:S01]  /*6c7e0*/  IMAD.MOV.U32 R47, RZ, RZ, R35 ;  /* 0x000000ffff2f7224 */ /* 0x000fe200078e0023 */
[----:B0-----:R-:W-:Y:S01]  /*6c7f0*/  IADD3 R22, P4, R58, R50, RZ ;  /* 0x000000323a167210 */ /* 0x001fe20007f9e0ff */
[----:B------:R0:W-:Y:S01]  /*6c800*/  STL.64 [R1+0xd30], R16 ;  /* 0x000d301001007387 */ /* 0x0001e20000100a00 */
[----:B------:R-:W-:-:S03]  /*6c810*/  ULDC UR6, c[0x0][0x228] ;  /* 0x00008a0000067ab9 */ /* 0x000fc60000000800 */
[----:B------:R3:W-:Y:S01]  /*6c820*/  STL.64 [R1+0xd48], R20 ;  /* 0x000d481401007387 */ /* 0x0007e20000100a00 */
[C---:B-1----:R-:W-:Y:S01]  /*6c830*/  IADD3 R14, P3, R58.reuse, R51, RZ ;  /* 0x000000333a0e7210 */ /* 0x042fe20007f7e0ff */
[----:B------:R-:W-:Y:S01]  /*6c840*/  IMAD.X R23, R61, 0x1, R56, P4 ;  /* 0x000000013d177824 */ /* 0x000fe200020e0638 */
[----:B0-----:R-:W-:-:S03]  /*6c850*/  IADD3 R16, P1, R58, R52, RZ ;  /* 0x000000343a107210 */ /* 0x001fc60007f3e0ff */
[----:B------:R-:W-:Y:S01]  /*6c860*/  IMAD.X R15, R61, 0x1, R53, P3 ;  /* 0x000000013d0f7824 */ /* 0x000fe200018e0635 */
[----:B---3--:R-:W-:Y:S01]  /*6c870*/  IADD3 R20, P0, R59, R48, RZ ;  /* 0x000000303b147210 */ /* 0x008fe20007f1e0ff */
[----:B------:R-:W-:-:S03]  /*6c880*/  IMAD.X R17, R61, 0x1, R54, P1 ;  /* 0x000000013d117824 */ /* 0x000fc600008e0636 */
[----:B------:R0:W-:Y:S01]  /*6c890*/  STL.64 [R1+0xd50], R14 ;  /* 0x000d500e01007387 */ /* 0x0001e20000100a00 */
[----:B------:R-:W-:Y:S02]  /*6c8a0*/  IMAD.X R43, R61, 0x1, R55, P5 ;  /* 0x000000013d2b7824 */ /* 0x000fe400028e0637 */
[----:B------:R-:W-:Y:S01]  /*6c8b0*/  IMAD.X R21, R60, 0x1, R7, P0 ;  /* 0x000000013c157824 */ /* 0x000fe200000e0607 */
[C---:B------:R-:W-:Y:S01]  /*6c8c0*/  IADD3 R34, P5, R59.reuse, R49, RZ ;  /* 0x000000313b227210 */ /* 0x040fe20007fbe0ff */
[----:B------:R1:W-:Y:S01]  /*6c8d0*/  STL.64 [R1+0xd58], R22 ;  /* 0x000d581601007387 */ /* 0x0003e20000100a00 */
[----:B------:R-:W-:-:S03]  /*6c8e0*/  IADD3 R28, P4, R59, R2, RZ ;  /* 0x000000023b1c7210 */ /* 0x000fc60007f9e0ff */
[----:B------:R3:W-:Y:S01]  /*6c8f0*/  STL.64 [R1+0xd68], R16 ;  /* 0x000d681001007387 */ /* 0x0007e20000100a00 */
[C---:B------:R-:W-:Y:S01]  /*6c900*/  IMAD.X R35, R60.reuse, 0x1, R5, P5 ;  /* 0x000000013c237824 */ /* 0x040fe200028e0605 */
[C---:B0-----:R-:W-:Y:S02]  /*6c910*/  IADD3 R14, P3, R59.reuse, R6, RZ ;  /* 0x000000063b0e7210 */ /* 0x041fe40007f7e0ff */
[----:B------:R0:W-:Y:S01]  /*6c920*/  STL.64 [R1+0xd60], R20 ;  /* 0x000d601401007387 */ /* 0x0001e20000100a00 */
[C---:B------:R-:W-:Y:S01]  /*6c930*/  IMAD.X R29, R60.reuse, 0x1, R3, P4 ;  /* 0x000000013c1d7824 */ /* 0x040fe200020e0603 */
[C---:B-1----:R-:W-:Y:S02]  /*6c940*/  IADD3 R22, P5, R59.reuse, R51, RZ ;  /* 0x000000333b167210 */ /* 0x042fe40007fbe0ff */
[C---:B---3--:R-:W-:Y:S01]  /*6c950*/  IADD3 R16, P1, R59.reuse, R4, RZ ;  /* 0x000000043b107210 */ /* 0x048fe20007f3e0ff */
[----:B0-----:R-:W-:Y:S01]  /*6c960*/  IMAD.MOV.U32 R20, RZ, RZ, R12 ;  /* 0x000000ffff147224 */ /* 0x001fe200078e000c */
[----:B------:R-:W-:Y:S01]  /*6c970*/  IADD3 R12, P0, R59, R50, RZ ;  /* 0x000000323b0c7210 */ /* 0x000fe20007f1e0ff */
[----:B------:R-:W-:-:S02]  /*6c980*/  IMAD.X R15, R60, 0x1, R0, P3 ;  /* 0x000000013c0f7824 */ /* 0x000fc400018e0600 */
[C---:B------:R-:W-:Y:S02]  /*6c990*/  VIADD R58, R59.reuse, UR55 ;  /* 0x000000373b3a7c36 */ /* 0x040fe40008000000 */
[----:B------:R-:W-:Y:S02]  /*6c9a0*/  IMAD.MOV.U32 R21, RZ, RZ, R13 ;  /* 0x000000ffff157224 */ /* 0x000fe400078e000d */
[C---:B------:R-:W-:Y:S02]  /*6c9b0*/  IMAD.X R17, R60.reuse, 0x1, R55, P1 ;  /* 0x000000013c117824 */ /* 0x040fe400008e0637 */
        /* <DEDUP_REMOVED lines=37> */
[----:B------:R-:W-:Y:S01]  /*6cc10*/  STL.64 [R1+0xde0], R16 ;  /* 0x000de01001007387 */ /* 0x000fe20000100a00 */
[----:B0-----:R-:W-:-:S03]  /*6cc20*/  IADD3 R28, P4, R59, R49, RZ ;  /* 0x000000313b1c7210 */ /* 0x001fc60007f9e0ff */
[----:B------:R0:W-:Y:S01]  /*6cc30*/  STL.64 [R1+0xdd8], R12 ;  /* 0x000dd80c01007387 */ /* 0x0001e20000100a00 */
[----:B-1----:R-:W-:-:S03]  /*6cc40*/  IADD3 R14, P3, R59, R2, RZ ;  /* 0x000000023b0e7210 */ /* 0x002fc60007f7e0ff */
[----:B------:R1:W-:Y:S01]  /*6cc50*/  STL.64 [R1+0xdf8], R22 ;  /* 0x000df81601007387 */ /* 0x0003e20000100a00 */
[C---:B------:R-:W-:Y:S02]  /*6cc60*/  IMAD.X R29, R60.reuse, 0x1, R5, P4 ;  /* 0x000000013c1d7824 */ /* 0x040fe400020e0605 */
[----:B------:R-:W-:Y:S01]  /*6cc70*/  IMAD.X R15, R60, 0x1, R3, P3 ;  /* 0x000000013c0f7824 */ /* 0x000fe200018e0603 */
[C---:B0-----:R-:W-:Y:S02]  /*6cc80*/  IADD3 R12, P0, R59.reuse, R4, RZ ;  /* 0x000000043b0c7210 */ /* 0x041fe40007f1e0ff */
[----:B-1----:R-:W-:-:S03]  /*6cc90*/  IADD3 R22, P5, R59, R50, RZ ;  /* 0x000000323b167210 */ /* 0x002fc60007fbe0ff */
[C---:B------:R-:W-:Y:S01]  /*6cca0*/  IMAD.X R13, R60.reuse, 0x1, R55, P0 ;  /* 0x000000013c0d7824 */ /* 0x040fe200000e0637 */
[C---:B------:R-:W-:Y:S01]  /*6ccb0*/  IADD3 R16, P1, R59.reuse, R6, RZ ;  /* 0x000000063b107210 */ /* 0x040fe20007f3e0ff */
[C---:B------:R-:W-:Y:S02]  /*6ccc0*/  VIADD R58, R59.reuse, UR53 ;  /* 0x000000353b3a7c36 */ /* 0x040fe40008000000 */
[C---:B------:R-:W-:Y:S01]  /*6ccd0*/  IMAD.X R23, R60.reuse, 0x1, R56, P5 ;  /* 0x000000013c177824 */ /* 0x040fe200028e0638 */
[----:B------:R0:W-:Y:S01]  /*6cce0*/  STL.64 [R1+0xe10], R14 ;  /* 0x000e100e01007387 */ /* 0x0001e20000100a00 */
[C---:B------:R-:W-:Y:S01]  /*6ccf0*/  IADD3 R30, P4, R59.reuse, R51, RZ ;  /* 0x000000333b1e7210 */ /* 0x040fe20007f9e0ff */
[----:B------:R-:W-:Y:S02]  /*6cd00*/  IMAD.X R17, R60, 0x1, R0, P1 ;  /* 0x000000013c117824 */ /* 0x000fe400008e0600 */
[----:B------:R1:W-:Y:S04]  /*6cd10*/  STL.64 [R1+0xe18], R28 ;  /* 0x000e181c01007387 */ /* 0x0003e80000100a00 */
[----:B------:R3:W-:Y:S01]  /*6cd20*/  STL.64 [R1+0xe38], R12 ;  /* 0x000e380c01007387 */ /* 0x0007e20000100a00 */
[----:B0-----:R-:W-:-:S03]  /*6cd30*/  IADD3 R14, P3, R59, R52, RZ ;  /* 0x000000343b0e7210 */ /* 0x001fc60007f7e0ff */
[----:B------:R0:W-:Y:S01]  /*6cd40*/  STL.64 [R1+0xe30], R22 ;  /* 0x000e301601007387 */ /* 0x0001e20000100a00 */
[----:B------:R-:W-:Y:S02]  /*6cd50*/  SHF.R.S32.HI R59, RZ, 0x1f, R58 ;  /* 0x0000001fff3b7819 */ /* 0x000fe4000001143a */
[----:B-1----:R-:W-:Y:S01]  /*6cd60*/  IADD3 R28, P1, R58, R48, RZ ;  /* 0x000000303a1c7210 */ /* 0x002fe20007f3e0ff */
[C---:B------:R-:W-:Y:S02]  /*6cd70*/  IMAD.X R15, R60.reuse, 0x1, R54, P3 ;  /* 0x000000013c0f7824 */ /* 0x040fe400018e0636 */
[----:B------:R-:W-:Y:S01]  /*6cd80*/  IMAD.X R31, R60, 0x1, R53, P4 ;  /* 0x000000013c1f7824 */ /* 0x000fe200020e0635 */
[C---:B---3--:R-:W-:Y:S01]  /*6cd90*/  IADD3 R12, P0, R58.reuse, R49, RZ ;  /* 0x000000313a0c7210 */ /* 0x048fe20007f1e0ff */
[C---:B------:R-:W-:Y:S01]  /*6cda0*/  IMAD.X R29, R59.reuse, 0x1, R7, P1 ;  /* 0x000000013b1d7824 */ /* 0x040fe200008e0607 */
[C---:B0-----:R-:W-:Y:S01]  /*6cdb0*/  IADD3 R22, P5, R58.reuse, R2, RZ ;  /* 0x000000023a167210 */ /* 0x041fe20007fbe0ff */
[----:B------:R0:W-:Y:S04]  /*6cdc0*/  STL.64 [R1+0xe20], R14 ;  /* 0x000e200e01007387 */ /* 0x0001e80000100a00 */
[C---:B------:R-:W-:Y:S01]  /*6cdd0*/  IMAD.X R23, R59.reuse, 0x1, R3, P5 ;  /* 0x000000013b177824 */ /* 0x040fe200028e0603 */
[----:B------:R1:W-:Y:S01]  /*6cde0*/  STL.64 [R1+0xe28], R30 ;  /* 0x000e281e01007387 */ /* 0x0003e20000100a00 */
[----:B------:R-:W-:Y:S01]  /*6cdf0*/  IADD3 R36, P4, R58, R6, RZ ;  /* 0x000000063a247210 */ /* 0x000fe20007f9e0ff */
[----:B------:R-:W-:-:S02]  /*6ce00*/  IMAD.X R13, R59, 0x1, R5, P0 ;  /* 0x000000013b0d7824 */ /* 0x000fc400000e0605 */
[----:B------:R3:W-:Y:S01]  /*6ce10*/  STL.64 [R1+0xe48], R28 ;  /* 0x000e481c01007387 */ /* 0x0007e20000100a00 */
[----:B0-----:R-:W-:-:S03]  /*6ce20*/  IADD3 R14, P3, R58, R4, RZ ;  /* 0x000000043a0e7210 */ /* 0x001fc60007f7e0ff */
[----:B------:R0:W-:Y:S01]  /*6ce30*/  STL.64 [R1+0xe60], R22 ;  /* 0x000e601601007387 */ /* 0x0001e20000100a00 */
[C---:B------:R-:W-:Y:S01]  /*6ce40*/  VIADD R61, R58.reuse, UR58 ;  /* 0x0000003a3a3d7c36 */ /* 0x040fe20008000000 */
[C---:B-1----:R-:W-:Y:S01]  /*6ce50*/  IADD3 R30, P0, R58.reuse, R51, RZ ;  /* 0x000000333a1e7210 */ /* 0x042fe20007f1e0ff */
[C---:B------:R-:W-:Y:S02]  /*6ce60*/  IMAD.X R15, R59.reuse, 0x1, R55, P3 ;  /* 0x000000013b0f7824 */ /* 0x040fe400018e0637 */
[----:B---3--:R-:W-:Y:S02]  /*6ce70*/  IMAD.MOV.U32 R28, RZ, RZ, R46 ;  /* 0x000000ffff1c7224 */ /* 0x008fe400078e002e */
[----:B------:R-:W-:Y:S01]  /*6ce80*/  IMAD.MOV.U32 R46, RZ, RZ, R8 ;  /* 0x000000ffff2e7224 */ /* 0x000fe200078e0008 */
[C---:B0-----:R-:W-:Y:S01]  /*6ce90*/  IADD3 R22, P5, R58.reuse, R52, RZ ;  /* 0x000000343a167210 */ /* 0x041fe20007fbe0ff */
[C---:B------:R-:W-:Y:S01]  /*6cea0*/  IMAD.X R37, R59.reuse, 0x1, R0, P4 ;  /* 0x000000013b257824 */ /* 0x040fe200020e0600 */
[----:B------:R-:W-:Y:S01]  /*6ceb0*/  IADD3 R8, P1, R58, R50, RZ ;  /* 0x000000323a087210 */ /* 0x000fe20007f3e0ff */
[----:B------:R-:W-:-:S02]  /*6cec0*/  IMAD.X R31, R59, 0x1, R53, P0 ;  /* 0x000000013b1f7824 */ /* 0x000fc400000e0635 */
[----:B------:R-:W-:Y:S01]  /*6ced0*/  IMAD.X R23, R59, 0x1, R54, P5 ;  /* 0x000000013b177824 */ /* 0x000fe200028e0636 */
[----:B------:R-:W-:Y:S01]  /*6cee0*/  SHF.R.S32.HI R60, RZ, 0x1f, R61 ;  /* 0x0000001fff3c7819 */ /* 0x000fe2000001143d */
[----:B------:R-:W-:Y:S01]  /*6cef0*/  IMAD.MOV.U32 R29, RZ, RZ, R47 ;  /* 0x000000ffff1d7224 */ /* 0x000fe200078e002f */
[----:B------:R-:W-:Y:S01]  /*6cf00*/  IADD3 R38, P4, R61, R48, RZ ;  /* 0x000000303d267210 */ /* 0x000fe20007f9e0ff */
[----:B------:R-:W-:Y:S01]  /*6cf10*/  IMAD.MOV.U32 R47, RZ, RZ, R9 ;  /* 0x000000ffff2f7224 */ /* 0x000fe200078e0009 */
[----:B------:R0:W-:Y:S01]  /*6cf20*/  STL.64 [R1+0xe70], R14 ;  /* 0x000e700e01007387 */ /* 0x0001e20000100a00 */
[----:B------:R-:W-:-:S03]  /*6cf30*/  IMAD.X R9, R59, 0x1, R56, P1 ;  /* 0x000000013b097824 */ /* 0x000fc600008e0638 */
[----:B------:R1:W-:Y:S01]  /*6cf40*/  STL.64 [R1+0xe50], R36 ;  /* 0x000e502401007387 */ /* 0x0003e20000100a00 */
[----:B------:R-:W-:-:S03]  /*6cf50*/  IMAD.X R39, R60, 0x1, R7, P4 ;  /* 0x000000013c277824 */ /* 0x000fc600020e0607 */
        /* <DEDUP_REMOVED lines=77> */
[----:B------:R-:W-:Y:S04]  /*6d430*/  STL.64 [R1+0xf38], R14 ;  /* 0x000f380e01007387 */ /* 0x000fe80000100a00 */
[----:B------:R1:W-:Y:S01]  /*6d440*/  STL.64 [R1+0xf58], R36 ;  /* 0x000f582401007387 */ /* 0x0003e20000100a00 */
[----:B0-----:R-:W-:-:S03]  /*6d450*/  IADD3 R38, P4, R58, R49, RZ ;  /* 0x000000313a267210 */ /* 0x001fc60007f9e0ff */
[----:B------:R0:W-:Y:S04]  /*6d460*/  STL.64 [R1+0xf50], R30 ;  /* 0x000f501e01007387 */ /* 0x0001e80000100a00 */
[----:B------:R3:W-:Y:S01]  /*6d470*/  STL.64 [R1+0xf48], R22 ;  /* 0x000f481601007387 */ /* 0x0007e20000100a00 */
[C---:B-1----:R-:W-:Y:S01]  /*6d480*/  IADD3 R36, P1, R58.reuse, R6, RZ ;  /* 0x000000063a247210 */ /* 0x042fe20007f3e0ff */
[C---:B------:R-:W-:Y:S01]  /*6d490*/  IMAD.X R39, R61.reuse, 0x1, R5, P4 ;  /* 0x000000013d277824 */ /* 0x040fe200020e0605 */
[C---:B------:R-:W-:Y:S02]  /*6d4a0*/  IADD3 R14, P3, R58.reuse, R2, RZ ;  /* 0x000000023a0e7210 */ /* 0x040fe40007f7e0ff */
[C---:B0-----:R-:W-:Y:S01]  /*6d4b0*/  IADD3 R30, P0, R58.reuse, R4, RZ ;  /* 0x000000043a1e7210 */ /* 0x041fe20007f1e0ff */
[C---:B------:R-:W-:Y:S01]  /*6d4c0*/  IMAD.X R37, R61.reuse, 0x1, R0, P1 ;  /* 0x000000013d257824 */ /* 0x040fe200008e0600 */
[C---:B---3--:R-:W-:Y:S01]  /*6d4d0*/  IADD3 R22, P5, R58.reuse, R50, RZ ;  /* 0x000000323a167210 */ /* 0x048fe20007fbe0ff */
[C---:B------:R-:W-:Y:S01]  /*6d4e0*/  VIADD R59, R58.reuse, UR60 ;  /* 0x0000003c3a3b7c36 */ /* 0x040fe20008000000 */
[----:B------:R-:W-:Y:S01]  /*6d4f0*/  IADD3 R40, P4, R58, R51, RZ ;  /* 0x000000333a287210 */ /* 0x000fe20007f9e0ff */
[----:B------:R-:W-:-:S02]  /*6d500*/  IMAD.X R31, R61, 0x1, R55, P0 ;  /* 0x000000013d1f7824 */ /* 0x000fc400000e0637 */
        /* <DEDUP_REMOVED lines=14> */
[C---:B------:R-:W-:Y:S02]  /*6d5f0*/  IMAD.X R37, R60.reuse, 0x1, R7, P1 ;  /* 0x000000013c257824 */ /* 0x040fe400008e0607 */
[C---:B------:R-:W-:Y:S01]  /*6d600*/  IMAD.X R31, R60.reuse, 0x1, R5, P0 ;  /* 0x000000013c1f7824 */ /* 0x040fe200000e0605 */
[C---:B-1----:R-:W-:Y:S01]  /*6d610*/  IADD3 R40, P4, R59.reuse, R6, RZ ;  /* 0x000000063b287210 */ /* 0x042fe20007f9e0ff */
        /* <DEDUP_REMOVED lines=12> */
[----:B------:R-:W-:Y:S02]  /*6d6e0*/  SHF.R.S32.HI R61, RZ, 0x1f, R58 ;  /* 0x0000001fff3d7819 */ /* 0x000fe4000001143a */
[----:B0-----:R-:W-:Y:S01]  /*6d6f0*/  IADD3 R22, P5, R59, R52, RZ ;  /* 0x000000343b167210 */ /* 0x001fe20007fbe0ff */
[C---:B------:R-:W-:Y:S02]  /*6d700*/  IMAD.X R37, R60.reuse, 0x1, R56, P1 ;  /* 0x000000013c257824 */ /* 0x040fe400008e0638 */
[----:B------:R-:W-:Y:S01]  /*6d710*/  IMAD.X R31, R60, 0x1, R53, P0 ;  /* 0x000000013c1f7824 */ /* 0x000fe200000e0635 */
[----:B-1----:R-:W-:Y:S01]  /*6d720*/  IADD3 R40, P4, R58, R48, RZ ;  /* 0x000000303a287210 */ /* 0x002fe20007f9e0ff */
        /* <DEDUP_REMOVED lines=12> */
[C---:B------:R-:W-:Y:S02]  /*6d7f0*/  IMAD.X R37, R61.reuse, 0x1, R3, P1 ;  /* 0x000000013d257824 */ /* 0x040fe400008e0603 */
[C---:B------:R-:W-:Y:S01]  /*6d800*/  VIADD R59, R58.reuse, UR52 ;  /* 0x000000343a3b7c36 */ /* 0x040fe20008000000 */
[----:B-1----:R-:W-:Y:S01]  /*6d810*/  IADD3 R40, P4, R58, R50, RZ ;  /* 0x000000323a287210 */ /* 0x002fe20007f9e0ff */
[C---:B------:R-:W-:Y:S02]  /*6d820*/  IMAD.X R31, R61.reuse, 0x1, R0, P0 ;  /* 0x000000013d1f7824 */ /* 0x040fe400000e0600 */
[C---:B------:R-:W-:Y:S01]  /*6d830*/  IMAD.X R23, R61.reuse, 0x1, R55, P5 ;  /* 0x000000013d177824 */ /* 0x040fe200028e0637 */
[----:B------:R0:W-:Y:S01]  /*6d840*/  STL.64 [R1+0xc78], R38 ;  /* 0x000c782601007387 */ /* 0x0001e20000100a00 */
[----:B------:R-:W-:Y:S01]  /*6d850*/  IMAD.X R41, R61, 0x1, R56, P4 ;  /* 0x000000013d297824 */ /* 0x000fe200020e0638 */
[----:B------:R-:W-:-:S02]  /*6d860*/  IADD3 R60, P4, R59, R2, RZ ;  /* 0x000000023b3c7210 */ /* 0x000fc40007f9e0ff */
[----:B------:R1:W-:Y:S01]  /*6d870*/  STL.64 [R1+0xc40], R36 ;  /* 0x000c402401007387 */ /* 0x0003e20000100a00 */
[----:B------:R-:W-:-:S03]  /*6d880*/  SHF.R.S32.HI R2, RZ, 0x1f, R59 ;  /* 0x0000001fff027819 */ /* 0x000fc6000001143b */
[----:B------:R3:W-:Y:S01]  /*6d890*/  STL.64 [R1+0xba8], R30 ;  /* 0x000ba81e01007387 */ /* 0x0007e20000100a00 */
[----:B0-----:R-:W-:-:S03]  /*6d8a0*/  IADD3 R38, P3, R58, R51, RZ ;  /* 0x000000333a267210 */ /* 0x001fc60007f7e0ff */
[----:B------:R0:W-:Y:S01]  /*6d8b0*/  STL.64 [R1+0xb70], R22 ;  /* 0x000b701601007387 */ /* 0x0001e20000100a00 */
[----:B-1----:R-:W-:Y:S01]  /*6d8c0*/  IADD3 R36, P1, R58, R52, RZ ;  /* 0x000000343a247210 */ /* 0x002fe20007f3e0ff */
[----:B------:R-:W-:Y:S01]  /*6d8d0*/  IMAD.X R39, R61, 0x1, R53, P3 ;  /* 0x000000013d277824 */ /* 0x000fe200018e0635 */
[----:B---3--:R-:W-:-:S03]  /*6d8e0*/  IADD3 R30, P0, R59, R48, RZ ;  /* 0x000000303b1e7210 */ /* 0x008fc60007f1e0ff */
[----:B------:R-:W-:Y:S01]  /*6d8f0*/  IMAD.X R37, R61, 0x1, R54, P1 ;  /* 0x000000013d257824 */ /* 0x000fe200008e0636 */
[C---:B0-----:R-:W-:Y:S01]  /*6d900*/  IADD3 R22, P5, R59.reuse, R49, RZ ;  /* 0x000000313b167210 */ /* 0x041fe20007fbe0ff */
[C---:B------:R-:W-:Y:S01]  /*6d910*/  IMAD.X R31, R2.reuse, 0x1, R7, P0 ;  /* 0x00000001021f7824 */ /* 0x040fe200000e0607 */
[----:B------:R-:W-:Y:S03]  /*6d920*/  STL.64 [R1+0xb20], R40 ;  /* 0x000b202801007387 */ /* 0x000fe60000100a00 */
[C---:B------:R-:W-:Y:S01]  /*6d930*/  IMAD.X R23, R2.reuse, 0x1, R5, P5 ;  /* 0x0000000102177824 */ /* 0x040fe200028e0605 */
[----:B------:R-:W-:Y:S01]  /*6d940*/  STL.64 [R1+0xae0], R38 ;  /* 0x000ae02601007387 */ /* 0x000fe20000100a00 */
[C---:B------:R-:W-:Y:S01]  /*6d950*/  IMAD.X R61, R2.reuse, 0x1, R3, P4 ;  /* 0x00000001023d7824 */ /* 0x040fe200020e0603 */
[----:B------:R-:W-:Y:S02]  /*6d960*/  IADD3 R48, P3, R59, R6, RZ ;  /* 0x000000063b307210 */ /* 0x000fe40007f7e0ff */
[----:B------:R-:W-:Y:S04]  /*6d970*/  STL.64 [R1+0x9c0], R36 ;  /* 0x0009c02401007387 */ /* 0x000fe80000100a00 */
[----:B------:R-:W-:Y:S04]  /*6d980*/  STL.64 [R1+0x758], R30 ;  /* 0x0007581e01007387 */ /* 0x000fe80000100a00 */
[----:B------:R-:W-:Y:S04]  /*6d990*/  STL.64 [R1+0x558], R22 ;  /* 0x0005581601007387 */ /* 0x000fe80000100a00 */
[----:B------:R0:W-:Y:S01]  /*6d9a0*/  STL [R1+0x293c], R60 ;  /* 0x00293c3c01007387 */ /* 0x0001e20000100800 */
[----:B------:R-:W-:-:S03]  /*6d9b0*/  IMAD.X R49, R2, 0x1, R0, P3 ;  /* 0x0000000102317824 */ /* 0x000fc600018e0600 */
[----:B0-----:R-:W3:Y:S04]  /*6d9c0*/  LDL.LU R60, [R1+0x12b4] ;  /* 0x0012b400013c7983 */ /* 0x001ee80000300800 */
[----:B------:R0:W-:Y:S04]  /*6d9d0*/  STL [R1+0x2938], R61 ;  /* 0x0029383d01007387 */ /* 0x0001e80000100800 */
[----:B0-----:R-:W4:Y:S04]  /*6d9e0*/  LDL.LU R61, [R1+0x12b0] ;  /* 0x0012b000013d7983 */ /* 0x001f280000300800 */
[----:B------:R0:W-:Y:S04]  /*6d9f0*/  STL [R1+0x2944], R48 ;  /* 0x0029443001007387 */ /* 0x0001e80000100800 */
[----:B0-----:R-:W4:Y:S04]  /*6da00*/  LDL.LU R48, [R1+0x12bc] ;  /* 0x0012bc0001307983 */ /* 0x001f280000300800 */
[----:B------:R0:W-:Y:S01]  /*6da10*/  STL [R1+0x2940], R49 ;  /* 0x0029403101007387 */ /* 0x0001e20000100800 */
[----:B------:R-:W-:-:S03]  /*6da20*/  IADD3 R6, P1, R59, R4, RZ ;  /* 0x000000043b067210 */ /* 0x000fc60007f3e0ff */
[----:B0-----:R-:W4:Y:S02]  /*6da30*/  LDL.LU R49, [R1+0x12b8] ;  /* 0x0012b80001317983 */ /* 0x001f240000300800 */
[----:B------:R-:W-:Y:S02]  /*6da40*/  IMAD.X R7, R2, 0x1, R55, P1 ;  /* 0x0000000102077824 */ /* 0x000fe400008e0637 */
[----:B------:R0:W-:Y:S04]  /*6da50*/  STL [R1+0x294c], R6 ;  /* 0x00294c0601007387 */ /* 0x0001e80000100800 */
[----:B0-----:R-:W4:Y:S04]  /*6da60*/  LDL.LU R6, [R1+0x12a8] ;  /* 0x0012a80001067983 */ /* 0x001f280000300800 */
[----:B------:R0:W-:Y:S04]  /*6da70*/  STL [R1+0x2934], R7 ;  /* 0x0029340701007387 */ /* 0x0001e80000100800 */
[----:B0-----:R-:W4:Y:S01]  /*6da80*/  LDL.LU R7, [R1+0x12ac] ;  /* 0x0012ac0001077983 */ /* 0x001f220000300800 */
[----:B------:R-:W-:-:S02]  /*6da90*/  IADD3 R4, P5, R59, R51, RZ ;  /* 0x000000333b047210 */ /* 0x000fc40007fbe0ff */
[C---:B------:R-:W-:Y:S01]  /*6daa0*/  IADD3 R50, P0, R59.reuse, R50, RZ ;  /* 0x000000323b327210 */ /* 0x040fe20007f1e0ff */
[----:B------:R-:W4:Y:S01]  /*6dab0*/  LDL.LU R31, [R1+0x5c] ;  /* 0x00005c00011f7983 */ /* 0x000f220000300800 */
[----:B------:R-:W-:Y:S01]  /*6dac0*/  IADD3 R52, P4, R59, R52, RZ ;  /* 0x000000343b347210 */ /* 0x000fe20007f9e0ff */
[C---:B------:R-:W-:Y:S02]  /*6dad0*/  IMAD.X R5, R2.reuse, 0x1, R53, P5 ;  /* 0x0000000102057824 */ /* 0x040fe400028e0635 */
[----:B------:R-:W-:Y:S01]  /*6dae0*/  IMAD.X R51, R2, 0x1, R56, P0 ;  /* 0x0000000102337824 */ /* 0x000fe200000e0638 */
[----:B------:R-:W-:Y:S01]  /*6daf0*/  PRMT R0, R44, 0x7773, RZ ;  /* 0x000077732c007816 */ /* 0x000fe200000000ff */
[----:B------:R-:W-:Y:S01]  /*6db00*/  IMAD.X R53, R2, 0x1, R54, P4 ;  /* 0x0000000102357824 */ /* 0x000fe200020e0636 */
[----:B------:R-:W4:Y:S01]  /*6db10*/  LDL.LU.64 R22, [R1+0xa98] ;  /* 0x000a980001167983 */ /* 0x000f220000300a00 */
[----:B--2---:R-:W-:Y:S02]  /*6db20*/  VIADD R2, R18, 0x3f ;  /* 0x0000003f12027836 */ /* 0x004fe40000000000 */
[----:B------:R-:W-:-:S02]  /*6db30*/  IMAD.MOV.U32 R36, RZ, RZ, R20 ;  /* 0x000000ffff247224 */ /* 0x000fc400078e0014 */
[----:B------:R-:W-:Y:S01]  /*6db40*/  IMAD.MOV.U32 R37, RZ, RZ, R21 ;  /* 0x000000ffff257224 */ /* 0x000fe200078e0015 */
[----:B------:R-:W-:Y:S01]  /*6db50*/  ISETP.GE.AND P1, PT, R2, UR23, PT ;  /* 0x0000001702007c0c */ /* 0x000fe2000bf26270 */
[----:B------:R-:W-:Y:S01]  /*6db60*/  VIADD R2, R18, 0x6 ;  /* 0x0000000612027836 */ /* 0x000fe20000000000 */
[----:B------:R-:W2:Y:S01]  /*6db70*/  LDL.LU.64 R20, [R1+0xa90] ;  /* 0x000a900001147983 */ /* 0x000ea20000300a00 */
[----:B------:R-:W-:Y:S02]  /*6db80*/  PRMT R3, R45, 0x7770, RZ ;  /* 0x000077702d037816 */ /* 0x000fe400000000ff */
[----:B---3--:R-:W-:Y:S01]  /*6db90*/  ISETP.LT.AND P4, PT, R60, UR6, !P2 ;  /* 0x000000063c007c0c */ /* 0x008fe2000d781270 */
[----:B------:R-:W-:Y:S01]  /*6dba0*/  ULDC UR6, c[0x0][0x22c] ;  /* 0x00008b0000067ab9 */ /* 0x000fe20000000800 */
[----:B----4-:R-:W-:Y:S01]  /*6dbb0*/  ISETP.LT.AND P3, PT, R48, UR4, !P2 ;  /* 0x0000000430007c0c */ /* 0x010fe2000d761270 */
[----:B------:R-:W-:Y:S01]  /*6dbc0*/  ULDC UR4, c[0x0][0x228] ;  /* 0x00008a0000047ab9 */ /* 0x000fe20000000800 */
[----:B------:R-:W-:Y:S01]  /*6dbd0*/  ISETP.LT.AND P5, PT, R61, UR8, !P2 ;  /* 0x000000083d007c0c */ /* 0x000fe2000d7a1270 */
[----:B------:R-:W-:Y:S01]  /*6dbe0*/  ULDC UR8, c[0x0][0x228] ;  /* 0x00008a0000087ab9 */ /* 0x000fe20000000800 */
[----:B------:R-:W-:-:S09]  /*6dbf0*/  ISETP.LT.AND P6, PT, R49, UR4, !P2 ;  /* 0x0000000431007c0c */ /* 0x000fd2000d7c1270 */
[----:B------:R0:W-:Y:S01]  /*6dc00*/  @P3 STG.E.U8 desc[UR32][R26.64], R0 ;  /* 0x000000001a003986 */ /* 0x0001e2000c101120 */
[----:B------:R-:W-:Y:S02]  /*6dc10*/  ULDC UR4, c[0x0][0x22c] ;  /* 0x00008b0000047ab9 */ /* 0x000fe40000000800 */
[----:B------:R-:W-:Y:S01]  /*6dc20*/  ISETP.GE.AND P3, PT, R2, UR4, PT ;  /* 0x0000000402007c0c */ /* 0x000fe2000bf66270 */
[----:B------:R-:W-:Y:S01]  /*6dc30*/  ULDC UR4, c[0x0][0x228] ;  /* 0x00008a0000047ab9 */ /* 0x000fe20000000800 */
[----:B------:R-:W-:Y:S01]  /*6dc40*/  PRMT R2, R45, 0x7771, RZ ;  /* 0x000077712d027816 */ /* 0x000fe200000000ff */
[----:B0-----:R-:W-:Y:S02]  /*6dc50*/  IMAD.MOV.U32 R26, RZ, RZ, R24 ;  /* 0x000000ffff1a7224 */ /* 0x001fe400078e0018 */
[----:B------:R-:W-:Y:S02]  /*6dc60*/  IMAD.MOV.U32 R27, RZ, RZ, R25 ;  /* 0x000000ffff1b7224 */ /* 0x000fe400078e0019 */
[----:B------:R-:W3:Y:S01]  /*6dc70*/  LDL.LU.64 R24, [R1+0xa88] ;  /* 0x000a880001187983 */ /* 0x000ee20000300a00 */
[----:B------:R-:W-:-:S03]  /*6dc80*/  VIADD R0, R18, 0x7 ;  /* 0x0000000712007836 */ /* 0x000fc60000000000 */
[----:B------:R-:W-:Y:S02]  /*6dc90*/  @P6 STG.E.U8 desc[UR32][R36.64], R3 ;  /* 0x0000000324006986 */ /* 0x000fe4000c101120 */
[----:B------:R-:W-:Y:S01]  /*6dca0*/  ISETP.GE.AND P0, PT, R0, UR6, PT ;  /* 0x0000000600007c0c */ /* 0x000fe2000bf06270 */
[----:B------:R-:W-:Y:S01]  /*6dcb0*/  ULDC UR6, c[0x0][0x228] ;  /* 0x00008a0000067ab9 */ /* 0x000fe20000000800 */
[----:B------:R0:W-:Y:S01]  /*6dcc0*/  @P4 STG.E.U8 desc[UR32][R28.64], R2 ;  /* 0x000000021c004986 */ /* 0x0001e2000c101120 */
[----:B------:R-:W-:Y:S02]  /*6dcd0*/  PRMT R0, R45, 0x7772, RZ ;  /* 0x000077722d007816 */ /* 0x000fe400000000ff */
[----:B------:R-:W-:Y:S01]  /*6dce0*/  ISETP.LT.AND P2, PT, R7, UR4, !P2 ;  /* 0x0000000407007c0c */ /* 0x000fe2000d741270 */
[----:B------:R-:W-:Y:S01]  /*6dcf0*/  ULDC UR4, c[0x0][0x22c] ;  /* 0x00008b0000047ab9 */ /* 0x000fe20000000800 */
[----:B0-----:R-:W4:Y:S01]  /*6dd00*/  LDL.LU R28, [R1+0x4c] ;  /* 0x00004c00011c7983 */ /* 0x001f220000300800 */
[----:B------:R-:W-:-:S03]  /*6dd10*/  PRMT R2, R45, 0x7773, RZ ;  /* 0x000077732d027816 */ /* 0x000fc600000000ff */
[----:B------:R-:W4:Y:S04]  /*6dd20*/  LDL.LU R29, [R1+0x17c] ;  /* 0x00017c00011d7983 */ /* 0x000f280000300800 */
[----:B------:R-:W4:Y:S04]  /*6dd30*/  LDL.LU.64 R44, [R1+0xa80] ;  /* 0x000a8000012c7983 */ /* 0x000f280000300a00 */
[----:B------:R0:W-:Y:S04]  /*6dd40*/  @P5 STG.E.U8 desc[UR32][R46.64], R0 ;  /* 0x000000002e005986 */ /* 0x0001e8000c101120 */
[----:B------:R1:W-:Y:S04]  /*6dd50*/  @P2 STG.E.U8 desc[UR32][R26.64], R2 ;  /* 0x000000021a002986 */ /* 0x0003e8000c101120 */
[----:B0-----:R-:W4:Y:S04]  /*6dd60*/  LDL.LU.64 R46, [R1+0xa78] ;  /* 0x000a7800012e7983 */ /* 0x001f280000300a00 */
[----:B-1----:R-:W4:Y:S01]  /*6dd70*/  LDL.LU.64 R26, [R1+0xa70] ;  /* 0x000a7000011a7983 */ /* 0x002f220000300a00 */
[----:B------:R-:W-:Y:S01]  /*6dd80*/  ISETP.LT.AND P4, PT, R19, UR6, !P3 ;  /* 0x0000000613007c0c */ /* 0x000fe2000df81270 */
[----:B------:R-:W-:Y:S01]  /*6dd90*/  ULDC UR6, c[0x0][0x228] ;  /* 0x00008a0000067ab9 */ /* 0x000fe20000000800 */
[----:B------:R-:W-:Y:S01]  /*6dda0*/  ISETP.LT.AND P5, PT, R6, UR8, !P3 ;  /* 0x0000000806007c0c */ /* 0x000fe2000dfa1270 */
[----:B------:R-:W-:Y:S01]  /*6ddb0*/  VIADD R0, R18, 0x8 ;  /* 0x0000000812007836 */ /* 0x000fe20000000000 */
[----:B------:R-:W-:Y:S01]  /*6ddc0*/  ISETP.LT.AND P6, PT, R11, UR6, !P3 ;  /* 0x000000060b007c0c */ /* 0x000fe2000dfc1270 */
[----:B------:R-:W-:Y:S01]  /*6ddd0*/  ULDC UR6, c[0x0][0x228] ;  /* 0x00008a0000067ab9 */ /* 0x000fe20000000800 */
[C---:B------:R-:W-:Y:S01]  /*6dde0*/  PRMT R2, R31.reuse, 0x7770, RZ ;  /* 0x000077701f027816 */ /* 0x040fe200000000ff */
[----:B------:R-:W-:Y:S01]  /*6ddf0*/  ULDC UR8, c[0x0][0x228] ;  /* 0x00008a0000087ab9 */ /* 0x000fe20000000800 */
[----:B------:R-:W-:Y:S01]  /*6de00*/  ISETP.GE.AND P2, PT, R0, UR4, PT ;  /* 0x0000000400007c0c */ /* 0x000fe2000bf46270 */
[----:B------:R-:W-:Y:S01]  /*6de10*/  ULDC UR4, c[0x0][0x228] ;  /* 0x00008a0000047ab9 */ /* 0x000fe20000000800 */
[----:B------:R-:W-:-:S02]  /*6de20*/  PRMT R3, R31, 0x7771, RZ ;  /* 0x000077711f037816 */ /* 0x000fc400000000ff */
[C---:B------:R-:W-:Y:S01]  /*6de30*/  PRMT R0, R31.reuse, 0x7772, RZ ;  /* 0x000077721f007816 */ /* 0x040fe200000000ff */
[----:B------:R-:W-:Y:S01]  /*6de40*/  @P4 STG.E.U8 desc[UR32][R22.64], R2 ;  /* 0x0000000216004986 */ /* 0x000fe2000c101120 */
[----:B------:R-:W-:Y:S01]  /*6de50*/  ISETP.LT.AND P4, PT, R48, UR4, !P3 ;  /* 0x0000000430007c0c */ /* 0x000fe2000df81270 */
[----:B------:R-:W-:Y:S02]  /*6de60*/  ULDC UR4, c[0x0][0x228] ;  /* 0x00008a0000047ab9 */ /* 0x000fe40000000800 */
[----:B--2---:R0:W-:Y:S01]  /*6de70*/  @P5 STG.E.U8 desc[UR32][R20.64], R3 ;  /* 0x0000000314005986 */ /* 0x0041e2000c101120 */
[----:B------:R-:W-:-:S03]  /*6de80*/  PRMT R54, R31, 0x7773, RZ ;  /* 0x000077731f367816 */ /* 0x000fc600000000ff */
[----:B0-----:R-:W2:Y:S01]  /*6de90*/  LDL.LU R21, [R1+0x14c] ;  /* 0x00014c0001157983 */ /* 0x001ea20000300800 */
[----:B------:R-:W-:Y:S01]  /*6dea0*/  ISETP.LT.AND P5, PT, R60, UR6, !P3 ;  /* 0x000000063c007c0c */ /* 0x000fe2000dfa1270 */
[----:B------:R-:W-:Y:S02]  /*6deb0*/  ULDC UR6, c[0x0][0x228] ;  /* 0x00008a0000067ab9 */ /* 0x000fe40000000800 */
[----:B---3--:R0:W-:Y:S01]  /*6dec0*/  @P6 STG.E.U8 desc[UR32][R24.64], R0 ;  /* 0x0000000018006986 */ /* 0x0081e2000c101120 */
[----:B------:R-:W-:Y:S01]  /*6ded0*/  ISETP.LT.AND P6, PT, R49, UR4, !P3 ;  /* 0x0000000431007c0c */ /* 0x000fe2000dfc1270 */
[----:B------:R-:W-:Y:S02]  /*6dee0*/  ULDC UR4, c[0x0][0x228] ;  /* 0x00008a0000047ab9 */ /* 0x000fe40000000800 */
[----:B0-----:R-:W3:Y:S04]  /*6def0*/  LDL.LU.64 R24, [R1+0xa68] ;  /* 0x000a680001187983 */ /* 0x001ee80000300a00 */
[----:B------:R-:W3:Y:S04]  /*6df00*/  LDL.LU.64 R36, [R1+0xa20] ;  /* 0x000a200001247983 */ /* 0x000ee80000300a00 */
[----:B------:R-:W3:Y:S01]  /*6df10*/  LDL.LU.64 R30, [R1+0xa60] ;  /* 0x000a6000011e7983 */ /* 0x000ee20000300a00 */
[----:B----4-:R-:W-:-:S03]  /*6df20*/  PRMT R2, R28, 0x7770, RZ ;  /* 0x000077701c027816 */ /* 0x010fc600000000ff */
[----:B------:R0:W-:Y:S01]  /*6df30*/  @P4 STG.E.U8 desc[UR32][R44.64], R54 ;  /* 0x000000362c004986 */ /* 0x0001e2000c101120 */
[----:B------:R-:W-:-:S03]  /*6df40*/  PRMT R0, R28, 0x7771, RZ ;  /* 0x000077711c007816 */ /* 0x000fc600000000ff */
[----:B0-----:R-:W4:Y:S04]  /*6df50*/  LDL.LU.64 R44, [R1+0xa58] ;  /* 0x000a5800012c7983 */ /* 0x001f280000300a00 */
[----:B------:R0:W-:Y:S04]  /*6df60*/  @P6 STG.E.U8 desc[UR32][R46.64], R2 ;  /* 0x000000022e006986 */ /* 0x0001e8000c101120 */
[----:B------:R-:W4:Y:S04]  /*6df70*/  LDL.LU.64 R40, [R1+0xa50] ;  /* 0x000a500001287983 */ /* 0x000f280000300a00 */
[----:B------:R1:W-:Y:S04]  /*6df80*/  @P5 STG.E.U8 desc[UR32][R26.64], R0 ;  /* 0x000000001a005986 */ /* 0x0003e8000c101120 */
[----:B0-----:R-:W4:Y:S04]  /*6df90*/  LDL.LU.64 R46, [R1+0xa48] ;  /* 0x000a4800012e7983 */ /* 0x001f280000300a00 */
[----:B-1----:R-:W4:Y:S01]  /*6dfa0*/  LDL.LU.64 R26, [R1+0xa40] ;  /* 0x000a4000011a7983 */ /* 0x002f220000300a00 */
[----:B------:R-:W-:Y:S01]  /*6dfb0*/  ISETP.LT.AND P4, PT, R61, UR4, !P3 ;  /* 0x000000043d007c0c */ /* 0x000fe2000df81270 */
[----:B------:R-:W-:Y:S01]  /*6dfc0*/  ULDC UR4, c[0x0][0x228] ;  /* 0x00008a0000047ab9 */ /* 0x000fe20000000800 */
[----:B------:R-:W-:-:S02]  /*6dfd0*/  PRMT R20, R28, 0x7772, RZ ;  /* 0x000077721c147816 */ /* 0x000fc400000000ff */
[----:B------:R-:W-:Y:S01]  /*6dfe0*/  ISETP.LT.AND P3, PT, R7, UR4, !P3 ;  /* 0x0000000407007c0c */ /* 0x000fe2000df61270 */
[----:B------:R-:W-:Y:S01]  /*6dff0*/  ULDC UR4, c[0x0][0x228] ;  /* 0x00008a0000047ab9 */ /* 0x000fe20000000800 */
[----:B------:R-:W-:Y:S01]  /*6e000*/  ISETP.LT.AND P5, PT, R19, UR6, !P0 ;  /* 0x0000000613007c0c */ /* 0x000fe2000c7a1270 */
[----:B------:R-:W-:Y:S01]  /*6e010*/  ULDC UR6, c[0x0][0x228] ;  /* 0x00008a0000067ab9 */ /* 0x000fe20000000800 */
[----:B------:R-:W-:Y:S02]  /*6e020*/  PRMT R56, R28, 0x7773, RZ ;  /* 0x000077731c387816 */ /* 0x000fe400000000ff */
[C---:B------:R-:W-:Y:S02]  /*6e030*/  PRMT R22, R29.reuse, 0x7773, RZ ;  /* 0x000077731d167816 */ /* 0x040fe400000000ff */
[C---:B------:R-:W-:Y:S02]  /*6e040*/  PRMT R59, R29.reuse, 0x7772, RZ ;  /* 0x000077721d3b7816 */ /* 0x040fe400000000ff */
[----:B------:R-:W-:-:S02]  /*6e050*/  PRMT R58, R29, 0x7771, RZ ;  /* 0x000077711d3a7816 */ /* 0x000fc400000000ff */
[----:B------:R-:W-:Y:S02]  /*6e060*/  PRMT R55, R29, 0x7770, RZ ;  /* 0x000077701d377816 */ /* 0x000fe400000000ff */
[----:B------:R-:W-:Y:S01]  /*6e070*/  ISETP.LT.AND P6, PT, R6, UR4, !P0 ;  /* 0x0000000406007c0c */ /* 0x000fe2000c7c1270 */
[----:B------:R-:W4:Y:S01]  /*6e080*/  LDL.LU.64 R28, [R1+0xa38] ;  /* 0x000a3800011c7983 */ /* 0x000f220000300a00 */
[C---:B--2---:R-:W-:Y:S01]  /*6e090*/  PRMT R3, R21.reuse, 0x7770, RZ ;  /* 0x0000777015037816 */ /* 0x044fe200000000ff */
[----:B------:R-:W-:Y:S01]  /*6e0a0*/  ULDC UR4, c[0x0][0x228] ;  /* 0x00008a0000047ab9 */ /* 0x000fe20000000800 */
[C---:B------:R-:W-:Y:S02]  /*6e0b0*/  PRMT R2, R21.reuse, 0x7771, RZ ;  /* 0x0000777115027816 */ /* 0x040fe400000000ff */
[C---:B------:R-:W-:Y:S02]  /*6e0c0*/  PRMT R0, R21.reuse, 0x7772, RZ ;  /* 0x0000777215007816 */ /* 0x040fe400000000ff */
[----:B------:R-:W-:Y:S01]  /*6e0d0*/  PRMT R54, R21, 0x7773, RZ ;  /* 0x0000777315367816 */ /* 0x000fe200000000ff */
[----:B---3--:R0:W-:Y:S01]  /*6e0e0*/  @P4 STG.E.U8 desc[UR32][R24.64], R20 ;  /* 0x0000001418004986 */ /* 0x0081e2000c101120 */
[----:B------:R-:W-:Y:S01]  /*6e0f0*/  ISETP.LT.AND P4, PT, R11, UR4, !P0 ;  /* 0x000000040b007c0c */ /* 0x000fe2000c781270 */
[----:B------:R-:W-:-:S02]  /*6e100*/  ULDC UR4, c[0x0][0x228] ;  /* 0x00008a0000047ab9 */ /* 0x000fc40000000800 */
[----:B------:R1:W-:Y:S01]  /*6e110*/  @P3 STG.E.U8 desc[UR32][R36.64], R56 ;  /* 0x0000003824003986 */ /* 0x0003e2000c101120 */
[----:B------:R-:W-:Y:S01]  /*6e120*/  ISETP.LT.AND P3, PT, R48, UR6, !P0 ;  /* 0x0000000630007c0c */ /* 0x000fe2000c761270 */
[----:B------:R-:W-:Y:S02]  /*6e130*/  ULDC UR6, c[0x0][0x228] ;  /* 0x00008a0000067ab9 */ /* 0x000fe40000000800 */
[----:B0-----:R-:W2:Y:S04]  /*6e140*/  LDL.LU.64 R20, [R1+0xa30] ;  /* 0x000a300001147983 */ /* 0x001ea80000300a00 */
[----:B------:R-:W3:Y:S04]  /*6e150*/  LDL.LU R25, [R1+0x160] ;  /* 0x0001600001197983 */ /* 0x000ee80000300800 */
[----:B------:R-:W3:Y:S04]  /*6e160*/  LDL.LU.64 R38, [R1+0xa08] ;  /* 0x000a080001267983 */ /* 0x000ee80000300a00 */
[----:B------:R0:W-:Y:S04]  /*6e170*/  @P5 STG.E.U8 desc[UR32][R30.64], R55 ;  /* 0x000000371e005986 */ /* 0x0001e8000c101120 */
[----:B-1----:R-:W3:Y:S04]  /*6e180*/  LDL.LU.64 R36, [R1+0xa00] ;  /* 0x000a000001247983 */ /* 0x002ee80000300a00 */
[----:B----4-:R1:W-:Y:S04]  /*6e190*/  @P6 STG.E.U8 desc[UR32][R44.64], R58 ;  /* 0x0000003a2c006986 */ /* 0x0103e8000c101120 */
[----:B0-----:R-:W4:Y:S01]  /*6e1a0*/  LDL.LU.64 R30, [R1+0x9f8] ;  /* 0x0009f800011e7983 */ /* 0x001f220000300a00 */
[----:B------:R-:W-:Y:S01]  /*6e1b0*/  ISETP.LT.AND P6, PT, R49, UR4, !P0 ;  /* 0x0000000431007c0c */ /* 0x000fe2000c7c1270 */
[----:B------:R-:W-:-:S02]  /*6e1c0*/  ULDC UR4, c[0x0][0x228] ;  /* 0x00008a0000047ab9 */ /* 0x000fc40000000800 */
[----:B-1----:R-:W4:Y:S04]  /*6e1d0*/  LDL.LU.64 R44, [R1+0x9e0] ;  /* 0x0009e000012c7983 */ /* 0x002f280000300a00 */
[----:B------:R0:W-:Y:S04]  /*6e1e0*/  @P4 STG.E.U8 desc[UR32][R40.64], R59 ;  /* 0x0000003b28004986 */ /* 0x0001e8000c101120 */
[----:B------:R1:W-:Y:S04]  /*6e1f0*/  @P3 STG.E.U8 desc[UR32][R46.64], R22 ;  /* 0x000000162e003986 */ /* 0x0003e8000c101120 */
[----:B0-----:R-:W4:Y:S04]  /*6e200*/  LDL.LU.64 R40, [R1+0x2a60] ;  /* 0x002a600001287983 */ /* 0x001f280000300a00 */
[----:B-1----:R-:W4:Y:S04]  /*6e210*/  LDL.LU R47, [R1+0x130] ;  /* 0x00013000012f7983 */ /* 0x002f280000300800 */
[----:B------:R0:W-:Y:S04]  /*6e220*/  @P6 STG.E.U8 desc[UR32][R26.64], R3 ;  /* 0x000000031a006986 */ /* 0x0001e8000c101120 */
[----:B------:R-:W4:Y:S04]  /*6e230*/  LDL.LU.64 R22, [R1+0x9d8] ;  /* 0x0009d80001167983 */ /* 0x000f280000300a00 */
[----:B0-----:R-:W4:Y:S01]  /*6e240*/  LDL.LU.64 R26, [R1+0x9b8] ;  /* 0x0009b800011a7983 */ /* 0x001f220000300a00 */
[----:B------:R-:W-:Y:S01]  /*6e250*/  ISETP.LT.AND P5, PT, R60, UR6, !P0 ;  /* 0x000000063c007c0c */ /* 0x000fe2000c7a1270 */
[----:B------:R-:W-:Y:S01]  /*6e260*/  ULDC UR6, c[0x0][0x228] ;  /* 0x00008a0000067ab9 */ /* 0x000fe20000000800 */
[----:B------:R-:W-:Y:S01]  /*6e270*/  ISETP.LT.AND P4, PT, R61, UR4, !P0 ;  /* 0x000000043d007c0c */ /* 0x000fe2000c781270 */
[----:B------:R-:W-:-:S02]  /*6e280*/  ULDC UR4, c[0x0][0x228] ;  /* 0x00008a0000047ab9 */ /* 0x000fc40000000800 */
[----:B------:R-:W-:Y:S01]  /*6e290*/  ISETP.LT.AND P0, PT, R7, UR4, !P0 ;  /* 0x0000000407007c0c */ /* 0x000fe2000c701270 */
[----:B------:R-:W-:Y:S01]  /*6e2a0*/  ULDC UR4, c[0x0][0x228] ;  /* 0x00008a0000047ab9 */ /* 0x000fe20000000800 */
[----:B------:R-:W-:Y:S01]  /*6e2b0*/  ISETP.LT.AND P3, PT, R19, UR6, !P2 ;  /* 0x0000000613007c0c */ /* 0x000fe2000d761270 */
[----:B------:R-:W-:Y:S01]  /*6e2c0*/  ULDC UR6, c[0x0][0x228] ;  /* 0x00008a0000067ab9 */ /* 0x000fe20000000800 */
[----:B------:R-:W-:Y:S01]  /*6e2d0*/  ISETP.LT.AND P6, PT, R6, UR4, !P2 ;  /* 0x0000000406007c0c */ /* 0x000fe2000d7c1270 */
[----:B------:R-:W-:-:S03]  /*6e2e0*/  ULDC UR4, c[0x0][0x228] ;  /* 0x00008a0000047ab9 */ /* 0x000fc60000000800 */
[----:B------:R0:W-:Y:S04]  /*6e2f0*/  @P5 STG.E.U8 desc[UR32][R28.64], R2 ;  /* 0x000000021c005986 */ /* 0x0001e8000c101120 */
[----:B0-----:R-:W4:Y:S01]  /*6e300*/  LDL.LU.64 R28, [R1+0x9b0] ;  /* 0x0009b000011c7983 */ /* 0x001f220000300a00 */
[----:B------:R-:W-:Y:S01]  /*6e310*/  ISETP.LT.AND P5, PT, R49, UR6, !P2 ;  /* 0x0000000631007c0c */ /* 0x000fe2000d7a1270 */
[----:B------:R-:W-:Y:S02]  /*6e320*/  ULDC UR6, c[0x0][0x228] ;  /* 0x00008a0000067ab9 */ /* 0x000fe40000000800 */
[----:B--2---:R0:W-:Y:S01]  /*6e330*/  @P4 STG.E.U8 desc[UR32][R20.64], R0 ;  /* 0x0000000014004986 */ /* 0x0041e2000c101120 */
[----:B------:R-:W-:Y:S01]  /*6e340*/  ISETP.LT.AND P4, PT, R11, UR4, !P2 ;  /* 0x000000040b007c0c */ /* 0x000fe2000d781270 */
[----:B------:R-:W-:Y:S01]  /*6e350*/  ULDC UR4, c[0x0][0x228] ;  /* 0x00008a0000047ab9 */ /* 0x000fe20000000800 */
[C---:B---3--:R-:W-:Y:S01]  /*6e360*/  PRMT R2, R25.reuse, 0x7770, RZ ;  /* 0x0000777019027816 */ /* 0x048fe200000000ff */
[----:B------:R-:W-:Y:S04]  /*6e370*/  @P0 STG.E.U8 desc[UR32][R38.64], R54 ;  /* 0x0000003626000986 */ /* 0x000fe8000c101120 */
[----:B0-----:R-:W2:Y:S01]  /*6e380*/  LDL.LU.64 R20, [R1+0x9a8] ;  /* 0x0009a80001147983 */ /* 0x001ea20000300a00 */
[----:B------:R-:W-:-:S03]  /*6e390*/  PRMT R0, R25, 0x7771, RZ ;  /* 0x0000777119007816 */ /* 0x000fc600000000ff */
[----:B------:R-:W-:Y:S01]  /*6e3a0*/  @P3 STG.E.U8 desc[UR32][R36.64], R2 ;  /* 0x0000000224003986 */ /* 0x000fe2000c101120 */
[----:B------:R-:W-:Y:S01]  /*6e3b0*/  ISETP.LT.AND P3, PT, R48, UR4, !P2 ;  /* 0x0000000430007c0c */ /* 0x000fe2000d761270 */
[----:B------:R-:W-:Y:S02]  /*6e3c0*/  ULDC UR4, c[0x0][0x22c] ;  /* 0x00008b0000047ab9 */ /* 0x000fe40000000800 */
[----:B----4-:R0:W-:Y:S02]  /*6e3d0*/  @P6 STG.E.U8 desc[UR32][R30.64], R0 ;  /* 0x000000001e006986 */ /* 0x0101e4000c101120 */
[----:B0-----:R-:W-:-:S05]  /*6e3e0*/  PRMT R0, R25, 0x7772, RZ ;  /* 0x0000777219007816 */ /* 0x001fca00000000ff */
[----:B------:R0:W-:Y:S01]  /*6e3f0*/  @P4 STG.E.U8 desc[UR32][R44.64], R0 ;  /* 0x000000002c004986 */ /* 0x0001e2000c101120 */
[----:B------:R-:W-:Y:S01]  /*6e400*/  PRMT R2, R25, 0x7773, RZ ;  /* 0x0000777319027816 */ /* 0x000fe200000000ff */
[----:B0-----:R-:W-:Y:S02]  /*6e410*/  VIADD R0, R18, 0x9 ;  /* 0x0000000912007836 */ /* 0x001fe40000000000 */
[----:B------:R-:W3:Y:S03]  /*6e420*/  LDL.LU.64 R44, [R1+0x990] ;  /* 0x00099000012c7983 */ /* 0x000ee60000300a00 */
[----:B------:R-:W-:Y:S01]  /*6e430*/  ISETP.GE.AND P0, PT, R0, UR4, PT ;  /* 0x0000000400007c0c */ /* 0x000fe2000bf06270 */
[----:B------:R-:W4:Y:S01]  /*6e440*/  LDL.LU R24, [R1+0x30] ;  /* 0x0000300001187983 */ /* 0x000f220000300800 */
[----:B------:R-:W-:Y:S01]  /*6e450*/  PRMT R0, R47, 0x7770, RZ ;  /* 0x000077702f007816 */ /* 0x000fe200000000ff */
[----:B------:R-:W-:-:S02]  /*6e460*/  ULDC UR4, c[0x0][0x228] ;  /* 0x00008a0000047ab9 */ /* 0x000fc40000000800 */
[----:B------:R-:W-:Y:S04]  /*6e470*/  @P3 STG.E.U8 desc[UR32][R22.64], R2 ;  /* 0x0000000216003986 */ /* 0x000fe8000c101120 */
[----:B------:R0:W-:Y:S04]  /*6e480*/  @P5 STG.E.U8 desc[UR32][R26.64], R0 ;  /* 0x000000001a005986 */ /* 0x0001e8000c101120 */
[----:B0-----:R-:W4:Y:S01]  /*6e490*/  LDL.LU.64 R26, [R1+0x988] ;  /* 0x00098800011a7983 */ /* 0x001f220000300a00 */
[----:B------:R-:W-:Y:S01]  /*6e4a0*/  ISETP.LT.AND P6, PT, R60, UR6, !P2 ;  /* 0x000000063c007c0c */ /* 0x000fe2000d7c1270 */
[----:B------:R-:W-:-:S02]  /*6e4b0*/  ULDC UR6, c[0x0][0x228] ;  /* 0x00008a0000067ab9 */ /* 0x000fc40000000800 */
[----:B------:R-:W-:Y:S01]  /*6e4c0*/  ISETP.LT.AND P4, PT, R61, UR6, !P2 ;  /* 0x000000063d007c0c */ /* 0x000fe2000d781270 */
[----:B------:R-:W4:Y:S01]  /*6e4d0*/  LDL.LU.64 R38, [R1+0x980] ;  /* 0x0009800001267983 */ /* 0x000f220000300a00 */
[C---:B------:R-:W-:Y:S01]  /*6e4e0*/  PRMT R2, R47.reuse, 0x7771, RZ ;  /* 0x000077712f027816 */ /* 0x040fe200000000ff */
[----:B------:R-:W-:Y:S01]  /*6e4f0*/  ULDC UR6, c[0x0][0x228] ;  /* 0x00008a0000067ab9 */ /* 0x000fe20000000800 */
[----:B------:R-:W-:Y:S01]  /*6e500*/  PRMT R0, R47, 0x7772, RZ ;  /* 0x000077722f007816 */ /* 0x000fe200000000ff */
[----:B------:R-:W4:Y:S05]  /*6e510*/  LDL.LU.64 R30, [R1+0x978] ;  /* 0x00097800011e7983 */ /* 0x000f2a0000300a00 */
[----:B------:R-:W-:Y:S01]  /*6e520*/  @P6 STG.E.U8 desc[UR32][R28.64], R2 ;  /* 0x000000021c006986 */ /* 0x000fe2000c101120 */
[----:B------:R-:W-:Y:S01]  /*6e530*/  ISETP.LT.AND P3, PT, R7, UR4, !P2 ;  /* 0x0000000407007c0c */ /* 0x000fe2000d761270 */
[----:B------:R-:W-:-:S02]  /*6e540*/  ULDC UR4, c[0x0][0x228] ;  /* 0x00008a0000047ab9 */ /* 0x000fc40000000800 */
[----:B------:R-:W-:Y:S01]  /*6e550*/  ISETP.LT.AND P6, PT, R19, UR4, !P0 ;  /* 0x0000000413007c0c */ /* 0x000fe2000c7c1270 */
[----:B------:R-:W-:Y:S01]  /*6e560*/  ULDC UR4, c[0x0][0x22c] ;  /* 0x00008b0000047ab9 */ /* 0x000fe20000000800 */
[----:B--2---:R0:W-:Y:S04]  /*6e570*/  @P4 STG.E.U8 desc[UR32][R20.64], R0 ;  /* 0x0000000014004986 */ /* 0x0041e8000c101120 */
[----:B0-----:R-:W2:Y:S04]  /*6e580*/  LDL.LU.64 R20, [R1+0x970] ;  /* 0x0009700001147983 */ /* 0x001ea80000300a00 */
[----:B------:R-:W2:Y:S04]  /*6e590*/  LDL.LU R25, [R1+0x120] ;  /* 0x0001200001197983 */ /* 0x000ea80000300800 */
[----:B------:R-:W2:Y:S04]  /*6e5a0*/  LDL.LU.64 R36, [R1+0x968] ;  /* 0x0009680001247983 */ /* 0x000ea80000300a00 */
[----:B------:R-:W2:Y:S01]  /*6e5b0*/  LDL.LU.64 R22, [R1+0x960] ;  /* 0x0009600001167983 */ /* 0x000ea20000300a00 */
[----:B------:R-:W-:-:S03]  /*6e5c0*/  PRMT R0, R47, 0x7773, RZ ;  /* 0x000077732f007816 */ /* 0x000fc600000000ff */
[----:B------:R-:W2:Y:S04]  /*6e5d0*/  LDL.LU.64 R28, [R1+0x958] ;  /* 0x00095800011c7983 */ /* 0x000ea80000300a00 */
[----:B------:R-:W2:Y:S04]  /*6e5e0*/  LDL.LU.64 R46, [R1+0x940] ;  /* 0x00094000012e7983 */ /* 0x000ea80000300a00 */
[----:B---3--:R0:W-:Y:S01]  /*6e5f0*/  @P3 STG.E.U8 desc[UR32][R44.64], R0 ;  /* 0x000000002c003986 */ /* 0x0081e2000c101120 */
[----:B----4-:R-:W-:-:S03]  /*6e600*/  PRMT R3, R24, 0x7770, RZ ;  /* 0x0000777018037816 */ /* 0x010fc600000000ff */
[----:B0-----:R-:W3:Y:S04]  /*6e610*/  LDL.LU R45, [R1+0x164] ;  /* 0x00016400012d7983 */ /* 0x001ee80000300800 */
[----:B------:R0:W-:Y:S04]  /*6e620*/  @P6 STG.E.U8 desc[UR32][R26.64], R3 ;  /* 0x000000031a006986 */ /* 0x0001e8000c101120 */
[----:B0-----:R-:W4:Y:S01]  /*6e630*/  LDL.LU.64 R26, [R1+0x938] ;  /* 0x00093800011a7983 */ /* 0x001f220000300a00 */
[----:B------:R-:W-:Y:S01]  /*6e640*/  VIADD R2, R18, 0xa ;  /* 0x0000000a12027836 */ /* 0x000fe20000000000 */
[----:B------:R-:W-:Y:S01]  /*6e650*/  ISETP.LT.AND P5, PT, R6, UR6, !P0 ;  /* 0x0000000606007c0c */ /* 0x000fe2000c7a1270 */
[----:B------:R-:W-:Y:S01]  /*6e660*/  ULDC UR6, c[0x0][0x228] ;  /* 0x00008a0000067ab9 */ /* 0x000fe20000000800 */
[----:B------:R-:W-:Y:S01]  /*6e670*/  ISETP.LT.AND P4, PT, R11, UR8, !P0 ;  /* 0x000000080b007c0c */ /* 0x000fe2000c781270 */
[----:B------:R-:W-:Y:S01]  /*6e680*/  ULDC UR8, c[0x0][0x228] ;  /* 0x00008a0000087ab9 */ /* 0x000fe20000000800 */
[----:B------:R-:W-:Y:S01]  /*6e690*/  ISETP.GE.AND P2, PT, R2, UR4, PT ;  /* 0x0000000402007c0c */ /* 0x000fe2000bf46270 */
[----:B------:R-:W-:Y:S01]  /*6e6a0*/  ULDC UR4, c[0x0][0x228] ;  /* 0x00008a0000047ab9 */ /* 0x000fe20000000800 */
[----:B------:R-:W-:-:S02]  /*6e6b0*/  PRMT R2, R24, 0x7771, RZ ;  /* 0x0000777118027816 */ /* 0x000fc400000000ff */
[----:B------:R-:W-:Y:S01]  /*6e6c0*/  ISETP.LT.AND P3, PT, R48, UR4, !P0 ;  /* 0x0000000430007c0c */ /* 0x000fe2000c761270 */
[----:B------:R-:W-:Y:S01]  /*6e6d0*/  ULDC UR4, c[0x0][0x228] ;  /* 0x00008a0000047ab9 */ /* 0x000fe20000000800 */
[----:B------:R-:W-:Y:S02]  /*6e6e0*/  PRMT R0, R24, 0x7772, RZ ;  /* 0x0000777218007816 */ /* 0x000fe400000000ff */
[----:B------:R-:W-:Y:S01]  /*6e6f0*/  ISETP.LT.AND P6, PT, R49, UR4, !P0 ;  /* 0x0000000431007c0c */ /* 0x000fe2000c7c1270 */
[----:B------:R-:W-:Y:S01]  /*6e700*/  @P5 STG.E.U8 desc[UR32][R38.64], R2 ;  /* 0x0000000226005986 */ /* 0x000fe2000c101120 */
[----:B------:R-:W-:Y:S01]  /*6e710*/  ISETP.LT.AND P5, PT, R60, UR6, !P0 ;  /* 0x000000063c007c0c */ /* 0x000fe2000c7a1270 */
[----:B------:R-:W-:Y:S01]  /*6e720*/  ULDC UR4, c[0x0][0x228] ;  /* 0x00008a0000047ab9 */ /* 0x000fe20000000800 */
[----:B------:R-:W-:Y:S01]  /*6e730*/  ULDC UR6, c[0x0][0x228] ;  /* 0x00008a0000067ab9 */ /* 0x000fe20000000800 */
[----:B------:R0:W-:Y:S01]  /*6e740*/  @P4 STG.E.U8 desc[UR32][R30.64], R0 ;  /* 0x000000001e004986 */ /* 0x0001e2000c101120 */
[----:B------:R-:W-:Y:S01]  /*6e750*/  ISETP.LT.AND P4, PT, R61, UR4, !P0 ;  /* 0x000000043d007c0c */ /* 0x000fe2000c781270 */
[----:B------:R-:W-:Y:S01]  /*6e760*/  ULDC UR4, c[0x0][0x228] ;  /* 0x00008a0000047ab9 */ /* 0x000fe20000000800 */
[----:B0-----:R-:W-:-:S05]  /*6e770*/  PRMT R0, R24, 0x7773, RZ ;  /* 0x0000777318007816 */ /* 0x001fca00000000ff */
[----:B--2---:R0:W-:Y:S01]  /*6e780*/  @P3 STG.E.U8 desc[UR32][R20.64], R0 ;  /* 0x0000000014003986 */ /* 0x0041e2000c101120 */
[C---:B------:R-:W-:Y:S02]  /*6e790*/  PRMT R2, R25.reuse, 0x7771, RZ ;  /* 0x0000777119027816 */ /* 0x040fe400000000ff */
[----:B0-----:R-:W-:Y:S01]  /*6e7a0*/  PRMT R0, R25, 0x7770, RZ ;  /* 0x0000777019007816 */ /* 0x001fe200000000ff */
[----:B------:R-:W2:Y:S04]  /*6e7b0*/  LDL.LU.64 R20, [R1+0x930] ;  /* 0x0009300001147983 */ /* 0x000ea80000300a00 */
[----:B------:R0:W-:Y:S04]  /*6e7c0*/  @P6 STG.E.U8 desc[UR32][R36.64], R0 ;  /* 0x0000000024006986 */ /* 0x0001e8000c101120 */
[----:B------:R1:W-:Y:S01]  /*6e7d0*/  @P5 STG.E.U8 desc[UR32][R22.64], R2 ;  /* 0x0000000216005986 */ /* 0x0003e2000c101120 */
[----:B------:R-:W-:Y:S01]  /*6e7e0*/  ISETP.LT.AND P3, PT, R7, UR4, !P0 ;  /* 0x0000000407007c0c */ /* 0x000fe2000c761270 */
[----:B------:R-:W-:-:S02]  /*6e7f0*/  ULDC UR4, c[0x0][0x228] ;  /* 0x00008a0000047ab9 */ /* 0x000fc40000000800 */
[----:B------:R-:W2:Y:S01]  /*6e800*/  LDL.LU R31, [R1+0x134] ;  /* 0x00013400011f7983 */ /* 0x000ea20000300800 */
[C---:B0-----:R-:W-:Y:S02]  /*6e810*/  PRMT R0, R25.reuse, 0x7772, RZ ;  /* 0x0000777219007816 */ /* 0x041fe400000000ff */
[----:B-1----:R-:W-:Y:S02]  /*6e820*/  PRMT R2, R25, 0x7773, RZ ;  /* 0x0000777319027816 */ /* 0x002fe400000000ff */
[----:B------:R-:W2:Y:S01]  /*6e830*/  LDL.LU.64 R24, [R1+0x928] ;  /* 0x0009280001187983 */ /* 0x000ea20000300a00 */
[----:B------:R-:W-:Y:S01]  /*6e840*/  ISETP.LT.AND P0, PT, R19, UR6, !P2 ;  /* 0x0000000613007c0c */ /* 0x000fe2000d701270 */
[----:B------:R-:W-:Y:S02]  /*6e850*/  ULDC UR6, c[0x0][0x228] ;  /* 0x00008a0000067ab9 */ /* 0x000fe40000000800 */
[----:B------:R3:W-:Y:S04]  /*6e860*/  @P4 STG.E.U8 desc[UR32][R28.64], R0 ;  /* 0x000000001c004986 */ /* 0x0007e8000c101120 */
[----:B------:R-:W2:Y:S04]  /*6e870*/  LDL.LU.64 R38, [R1+0x920] ;  /* 0x0009200001267983 */ /* 0x000ea80000300a00 */
[----:B------:R-:W2:Y:S01]  /*6e880*/  LDL.LU.64 R36, [R1+0x910] ;  /* 0x0009100001247983 */ /* 0x000ea20000300a00 */
[----:B---3--:R-:W-:-:S03]  /*6e890*/  PRMT R0, R45, 0x7770, RZ ;  /* 0x000077702d007816 */ /* 0x008fc600000000ff */
[----:B------:R-:W-:Y:S04]  /*6e8a0*/  @P3 STG.E.U8 desc[UR32][R46.64], R2 ;  /* 0x000000022e003986 */ /* 0x000fe8000c101120 */
[----:B----4-:R0:W-:Y:S04]  /*6e8b0*/  @P0 STG.E.U8 desc[UR32][R26.64], R0 ;  /* 0x000000001a000986 */ /* 0x0101e8000c101120 */
[----:B0-----:R-:W3:Y:S04]  /*6e8c0*/  LDL.LU.64 R26, [R1+0x908] ;  /* 0x00090800011a7983 */ /* 0x001ee80000300a00 */
[----:B------:R-:W4:Y:S04]  /*6e8d0*/  LDL.LU.64 R28, [R1+0x900] ;  /* 0x00090000011c7983 */ /* 0x000f280000300a00 */
[----:B------:R-:W4:Y:S01]  /*6e8e0*/  LDL.LU.64 R46, [R1+0x8f0] ;  /* 0x0008f000012e7983 */ /* 0x000f220000300a00 */
[----:B------:R-:W-:Y:S01]  /*6e8f0*/  ISETP.LT.AND P3, PT, R6, UR4, !P2 ;  /* 0x0000000406007c0c */ /* 0x000fe2000d761270 */
[----:B------:R-:W-:-:S02]  /*6e900*/  ULDC UR4, c[0x0][0x228] ;  /* 0x00008a0000047ab9 */ /* 0x000fc40000000800 */
[----:B------:R-:W-:Y:S01]  /*6e910*/  ISETP.LT.AND P4, PT, R11, UR4, !P2 ;  /* 0x000000040b007c0c */ /* 0x000fe2000d781270 */
[----:B------:R-:W4:Y:S01]  /*6e920*/  LDL.LU R44, [R1+0x34] ;  /* 0x00003400012c7983 */ /* 0x000f220000300800 */
[C---:B------:R-:W-:Y:S01]  /*6e930*/  PRMT R2, R45.reuse, 0x7771, RZ ;  /* 0x000077712d027816 */ /* 0x040fe200000000ff */
[----:B------:R-:W-:Y:S01]  /*6e940*/  VIADD R0, R18, 0xb ;  /* 0x0000000b12007836 */ /* 0x000fe20000000000 */
[----:B------:R-:W-:Y:S01]  /*6e950*/  PRMT R3, R45, 0x7772, RZ ;  /* 0x000077722d037816 */ /* 0x000fe200000000ff */
[----:B------:R-:W4:Y:S01]  /*6e960*/  LDL.LU.64 R22, [R1+0x8e8] ;  /* 0x0008e80001167983 */ /* 0x000f220000300a00 */
[----:B------:R-:W-:Y:S01]  /*6e970*/  ISETP.LT.AND P5, PT, R48, UR6, !P2 ;  /* 0x0000000630007c0c */ /* 0x000fe2000d7a1270 */
[----:B------:R-:W-:Y:S01]  /*6e980*/  ULDC UR4, c[0x0][0x22c] ;  /* 0x00008b0000047ab9 */ /* 0x000fe20000000800 */
[----:B------:R-:W-:Y:S01]  /*6e990*/  ISETP.LT.AND P6, PT, R49, UR8, !P2 ;  /* 0x0000000831007c0c */ /* 0x000fe2000d7c1270 */
[----:B------:R-:W-:Y:S01]  /*6e9a0*/  ULDC UR6, c[0x0][0x228] ;  /* 0x00008a0000067ab9 */ /* 0x000fe20000000800 */
[----:B------:R-:W-:Y:S01]  /*6e9b0*/  ISETP.GE.AND P0, PT, R0, UR4, PT ;  /* 0x0000000400007c0c */ /* 0x000fe2000bf06270 */
[----:B------:R-:W-:Y:S01]  /*6e9c0*/  ULDC UR4, c[0x0][0x228] ;  /* 0x00008a0000047ab9 */ /* 0x000fe20000000800 */
[----:B------:R-:W-:Y:S01]  /*6e9d0*/  ULDC UR8, c[0x0][0x228] ;  /* 0x00008a0000087ab9 */ /* 0x000fe20000000800 */
[----:B--2---:R0:W-:Y:S01]  /*6e9e0*/  @P3 STG.E.U8 desc[UR32][R20.64], R2 ;  /* 0x0000000214003986 */ /* 0x0041e2000c101120 */
[----:B------:R-:W-:Y:S01]  /*6e9f0*/  ISETP.LT.AND P3, PT, R60, UR4, !P2 ;  /* 0x000000043c007c0c */ /* 0x000fe2000d761270 */
[----:B------:R-:W-:-:S02]  /*6ea00*/  ULDC UR4, c[0x0][0x228] ;  /* 0x00008a0000047ab9 */ /* 0x000fc40000000800 */
[----:B0-----:R-:W2:Y:S01]  /*6ea10*/  LDL.LU.64 R20, [R1+0x8e0] ;  /* 0x0008e00001147983 */ /* 0x001ea20000300a00 */
[----:B------:R-:W-:Y:S02]  /*6ea20*/  PRMT R2, R45, 0x7773, RZ ;  /* 0x000077732d027816 */ /* 0x000fe400000000ff */
[----:B------:R-:W-:Y:S01]  /*6ea30*/  PRMT R0, R31, 0x7770, RZ ;  /* 0x000077701f007816 */ /* 0x000fe200000000ff */
[----:B------:R0:W-:Y:S01]  /*6ea40*/  @P4 STG.E.U8 desc[UR32][R24.64], R3 ;  /* 0x0000000318004986 */ /* 0x0001e2000c101120 */
[----:B------:R-:W-:Y:S01]  /*6ea50*/  ISETP.LT.AND P4, PT, R61, UR4, !P2 ;  /* 0x000000043d007c0c */ /* 0x000fe2000d781270 */
[----:B------:R-:W-:Y:S02]  /*6ea60*/  ULDC UR4, c[0x0][0x228] ;  /* 0x00008a0000047ab9 */ /* 0x000fe40000000800 */
[----:B0-----:R-:W2:Y:S01]  /*6ea70*/  LDL.LU.64 R24, [R1+0x8d8] ;  /* 0x0008d80001187983 */ /* 0x001ea20000300a00 */
[----:B------:R-:W-:Y:S01]  /*6ea80*/  ISETP.LT.AND P2, PT, R7, UR6, !P2 ;  /* 0x0000000607007c0c */ /* 0x000fe2000d741270 */
[----:B------:R-:W-:-:S02]  /*6ea90*/  ULDC UR6, c[0x0][0x228] ;  /* 0x00008a0000067ab9 */ /* 0x000fc40000000800 */
[----:B------:R-:W-:Y:S04]  /*6eaa0*/  @P5 STG.E.U8 desc[UR32][R38.64], R2 ;  /* 0x0000000226005986 */ /* 0x000fe8000c101120 */
[----:B------:R0:W-:Y:S02]  /*6eab0*/  @P6 STG.E.U8 desc[UR32][R36.64], R0 ;  /* 0x0000000024006986 */ /* 0x0001e4000c101120 */
[C---:B0-----:R-:W-:Y:S02]  /*6eac0*/  PRMT R0, R31.reuse, 0x7771, RZ ;  /* 0x000077711f007816 */ /* 0x041fe400000000ff */
[----:B------:R-:W-:-:S03]  /*6ead0*/  PRMT R2, R31, 0x7773, RZ ;  /* 0x000077731f027816 */ /* 0x000fc600000000ff */
[----:B---3--:R0:W-:Y:S04]  /*6eae0*/  @P3 STG.E.U8 desc[UR32][R26.64], R0 ;  /* 0x000000001a003986 */ /* 0x0081e8000c101120 */
[----:B0-----:R-:W3:Y:S01]  /*6eaf0*/  LDL.LU.64 R26, [R1+0x8d0] ;  /* 0x0008d000011a7983 */ /* 0x001ee20000300a00 */
[----:B------:R-:W-:-:S03]  /*6eb00*/  PRMT R0, R31, 0x7772, RZ ;  /* 0x000077721f007816 */ /* 0x000fc600000000ff */
[----:B------:R-:W3:Y:S04]  /*6eb10*/  LDL.LU R45, [R1+0x124] ;  /* 0x00012400012d7983 */ /* 0x000ee80000300800 */
[----:B----4-:R-:W-:Y:S04]  /*6eb20*/  @P4 STG.E.U8 desc[UR32][R28.64], R0 ;  /* 0x000000001c004986 */ /* 0x010fe8000c101120 */
[----:B------:R0:W-:Y:S04]  /*6eb30*/  @P2 STG.E.U8 desc[UR32][R46.64], R2 ;  /* 0x000000022e002986 */ /* 0x0001e8000c101120 */
[----:B0-----:R-:W4:Y:S01]  /*6eb40*/  LDL.LU.64 R46, [R1+0x8b8] ;  /* 0x0008b800012e7983 */ /* 0x001f220000300a00 */
[----:B------:R-:W-:Y:S01]  /*6eb50*/  ISETP.LT.AND P5, PT, R19, UR4, !P0 ;  /* 0x0000000413007c0c */ /* 0x000fe2000c7a1270 */
[----:B------:R-:W-:Y:S01]  /*6eb60*/  ULDC UR4, c[0x0][0x228] ;  /* 0x00008a0000047ab9 */ /* 0x000fe20000000800 */
[----:B------:R-:W-:Y:S01]  /*6eb70*/  ISETP.LT.AND P3, PT, R11, UR6, !P0 ;  /* 0x000000060b007c0c */ /* 0x000fe2000c761270 */
[----:B------:R-:W4:Y:S01]  /*6eb80*/  LDL.LU.64 R36, [R1+0x8b0] ;  /* 0x0008b00001247983 */ /* 0x000f220000300a00 */
[----:B------:R-:W-:Y:S01]  /*6eb90*/  ISETP.LT.AND P6, PT, R6, UR4, !P0 ;  /* 0x0000000406007c0c */ /* 0x000fe2000c7c1270 */
[----:B------:R-:W-:Y:S01]  /*6eba0*/  ULDC UR4, c[0x0][0x228] ;  /* 0x00008a0000047ab9 */ /* 0x000fe20000000800 */
[C---:B------:R-:W-:Y:S01]  /*6ebb0*/  PRMT R0, R44.reuse, 0x7770, RZ ;  /* 0x000077702c007816 */ /* 0x040fe200000000ff */
[----:B------:R-:W4:Y:S01]  /*6ebc0*/  LDL.LU.64 R28, [R1+0x8a8] ;  /* 0x0008a800011c7983 */ /* 0x000f220000300a00 */
[----:B------:R-:W-:Y:S01]  /*6ebd0*/  PRMT R2, R44, 0x7771, RZ ;  /* 0x000077712c027816 */ /* 0x000fe200000000ff */
[----:B------:R-:W-:-:S04]  /*6ebe0*/  ULDC UR6, c[0x0][0x228] ;  /* 0x00008a0000067ab9 */ /* 0x000fc80000000800 */
[----:B------:R0:W-:Y:S02]  /*6ebf0*/  @P5 STG.E.U8 desc[UR32][R22.64], R0 ;  /* 0x0000000016005986 */ /* 0x0001e4000c101120 */
[----:B0-----:R-:W-:Y:S02]  /*6ec00*/  PRMT R0, R44, 0x7772, RZ ;  /* 0x000077722c007816 */ /* 0x001fe400000000ff */
[----:B--2---:R-:W-:Y:S01]  /*6ec10*/  @P6 STG.E.U8 desc[UR32][R20.64], R2 ;  /* 0x0000000214006986 */ /* 0x004fe2000c101120 */
[----:B------:R-:W-:Y:S01]  /*6ec20*/  ISETP.LT.AND P6, PT, R48, UR4, !P0 ;  /* 0x0000000430007c0c */ /* 0x000fe2000c7c1270 */
[----:B------:R-:W-:Y:S02]  /*6ec30*/  ULDC UR4, c[0x0][0x228] ;  /* 0x00008a0000047ab9 */ /* 0x000fe40000000800 */
[----:B------:R0:W-:Y:S01]  /*6ec40*/  @P3 STG.E.U8 desc[UR32][R24.64], R0 ;  /* 0x0000000018003986 */ /* 0x0001e2000c101120 */
[----:B------:R-:W-:Y:S02]  /*6ec50*/  ISETP.LT.AND P3, PT, R49, UR4, !P0 ;  /* 0x0000000431007c0c */ /* 0x000fe4000c761270 */
[----:B---3--:R-:W-:Y:S01]  /*6ec60*/  PRMT R3, R45, 0x7770, RZ ;  /* 0x000077702d037816 */ /* 0x008fe200000000ff */
[----:B0-----:R-:W2:Y:S01]  /*6ec70*/  LDL.LU.64 R24, [R1+0x890] ;  /* 0x0008900001187983 */ /* 0x001ea20000300a00 */
[----:B------:R-:W-:-:S02]  /*6ec80*/  PRMT R0, R44, 0x7773, RZ ;  /* 0x000077732c007816 */ /* 0x000fc400000000ff */
[----:B------:R-:W-:Y:S01]  /*6ec90*/  ISETP.LT.AND P4, PT, R60, UR6, !P0 ;  /* 0x000000063c007c0c */ /* 0x000fe2000c781270 */
[----:B------:R-:W3:Y:S01]  /*6eca0*/  LDL.LU R21, [R1+0x168] ;  /* 0x0001680001157983 */ /* 0x000ee20000300800 */
[----:B------:R-:W-:Y:S01]  /*6ecb0*/  ISETP.LT.AND P5, PT, R61, UR8, !P0 ;  /* 0x000000083d007c0c */ /* 0x000fe2000c7a1270 */
[----:B------:R-:W-:Y:S01]  /*6ecc0*/  VIADD R2, R18, 0xc ;  /* 0x0000000c12027836 */ /* 0x000fe20000000000 */
[----:B------:R-:W-:Y:S01]  /*6ecd0*/  ULDC UR4, c[0x0][0x22c] ;  /* 0x00008b0000047ab9 */ /* 0x000fe20000000800 */
[----:B------:R-:W3:Y:S01]  /*6ece0*/  LDL.LU.64 R30, [R1+0x888] ;  /* 0x00088800011e7983 */ /* 0x000ee20000300a00 */
[----:B------:R-:W-:Y:S01]  /*6ecf0*/  ULDC UR6, c[0x0][0x228] ;  /* 0x00008a0000067ab9 */ /* 0x000fe20000000800 */
[----:B------:R-:W-:Y:S02]  /*6ed00*/  ULDC UR8, c[0x0][0x228] ;  /* 0x00008a0000087ab9 */ /* 0x000fe40000000800 */
[----:B------:R-:W3:Y:S04]  /*6ed10*/  LDL.LU.64 R22, [R1+0x880] ;  /* 0x0008800001167983 */ /* 0x000ee80000300a00 */
[----:B------:R0:W-:Y:S04]  /*6ed20*/  @P6 STG.E.U8 desc[UR32][R26.64], R0 ;  /* 0x000000001a006986 */ /* 0x0001e8000c101120 */
[----:B----4-:R1:W-:Y:S04]  /*6ed30*/  @P3 STG.E.U8 desc[UR32][R46.64], R3 ;  /* 0x000000032e003986 */ /* 0x0103e8000c101120 */
[----:B0-----:R-:W4:Y:S04]  /*6ed40*/  LDL.LU.64 R26, [R1+0x878] ;  /* 0x00087800011a7983 */ /* 0x001f280000300a00 */
[----:B-1----:R-:W4:Y:S01]  /*6ed50*/  LDL.LU.64 R46, [R1+0x870] ;  /* 0x00087000012e7983 */ /* 0x002f220000300a00 */
[----:B------:R-:W-:Y:S01]  /*6ed60*/  ISETP.GE.AND P2, PT, R2, UR4, PT ;  /* 0x0000000402007c0c */ /* 0x000fe2000bf46270 */
[----:B------:R-:W-:Y:S01]  /*6ed70*/  ULDC UR4, c[0x0][0x228] ;  /* 0x00008a0000047ab9 */ /* 0x000fe20000000800 */
[C---:B------:R-:W-:Y:S01]  /*6ed80*/  PRMT R2, R45.reuse, 0x7771, RZ ;  /* 0x000077712d027816 */ /* 0x040fe200000000ff */
[----:B------:R-:W4:Y:S01]  /*6ed90*/  LDL.LU R44, [R1+0x138] ;  /* 0x00013800012c7983 */ /* 0x000f220000300800 */
[----:B------:R-:W-:-:S02]  /*6eda0*/  PRMT R0, R45, 0x7772, RZ ;  /* 0x000077722d007816 */ /* 0x000fc400000000ff */
[----:B------:R-:W-:Y:S01]  /*6edb0*/  ISETP.LT.AND P0, PT, R7, UR4, !P0 ;  /* 0x0000000407007c0c */ /* 0x000fe2000c701270 */
[----:B------:R-:W-:Y:S01]  /*6edc0*/  @P4 STG.E.U8 desc[UR32][R36.64], R2 ;  /* 0x0000000224004986 */ /* 0x000fe2000c101120 */
[----:B------:R-:W-:Y:S01]  /*6edd0*/  ULDC UR4, c[0x0][0x228] ;  /* 0x00008a0000047ab9 */ /* 0x000fe20000000800 */
[----:B------:R-:W-:Y:S01]  /*6ede0*/  ISETP.LT.AND P6, PT, R6, UR6, !P2 ;  /* 0x0000000606007c0c */ /* 0x000fe2000d7c1270 */
[----:B------:R-:W-:Y:S01]  /*6edf0*/  ULDC UR6, c[0x0][0x228] ;  /* 0x00008a0000067ab9 */ /* 0x000fe20000000800 */
[----:B------:R0:W-:Y:S01]  /*6ee00*/  @P5 STG.E.U8 desc[UR32][R28.64], R0 ;  /* 0x000000001c005986 */ /* 0x0001e2000c101120 */
[----:B------:R-:W-:Y:S01]  /*6ee10*/  ISETP.LT.AND P5, PT, R19, UR4, !P2 ;  /* 0x0000000413007c0c */ /* 0x000fe2000d7a1270 */
[----:B------:R-:W-:Y:S01]  /*6ee20*/  ULDC UR4, c[0x0][0x22c] ;  /* 0x00008b0000047ab9 */ /* 0x000fe20000000800 */
[----:B0-----:R-:W-:Y:S01]  /*6ee30*/  PRMT R0, R45, 0x7773, RZ ;  /* 0x000077732d007816 */ /* 0x001fe200000000ff */
[----:B------:R-:W4:Y:S01]  /*6ee40*/  LDL.LU.64 R28, [R1+0x868] ;  /* 0x00086800011c7983 */ /* 0x000f220000300a00 */
[----:B------:R-:W-:Y:S01]  /*6ee50*/  ISETP.LT.AND P4, PT, R48, UR8, !P2 ;  /* 0x0000000830007c0c */ /* 0x000fe2000d781270 */
[----:B------:R-:W-:-:S02]  /*6ee60*/  ULDC UR8, c[0x0][0x228] ;  /* 0x00008a0000087ab9 */ /* 0x000fc40000000800 */
[----:B--2---:R0:W-:Y:S01]  /*6ee70*/  @P0 STG.E.U8 desc[UR32][R24.64], R0 ;  /* 0x0000000018000986 */ /* 0x0041e2000c101120 */
[----:B------:R-:W-:Y:S01]  /*6ee80*/  ISETP.LT.AND P0, PT, R11, UR6, !P2 ;  /* 0x000000060b007c0c */ /* 0x000fe2000d701270 */
[----:B------:R-:W-:Y:S01]  /*6ee90*/  ULDC UR6, c[0x0][0x228] ;  /* 0x00008a0000067ab9 */ /* 0x000fe20000000800 */
[C---:B---3--:R-:W-:Y:S02]  /*6eea0*/  PRMT R3, R21.reuse, 0x7770, RZ ;  /* 0x0000777015037816 */ /* 0x048fe400000000ff */
[----:B------:R-:W-:-:S03]  /*6eeb0*/  PRMT R2, R21, 0x7771, RZ ;  /* 0x0000777115027816 */ /* 0x000fc600000000ff */
[----:B------:R-:W-:Y:S04]  /*6eec0*/  @P5 STG.E.U8 desc[UR32][R30.64], R3 ;  /* 0x000000031e005986 */ /* 0x000fe8000c101120 */
[----:B0-----:R-:W2:Y:S04]  /*6eed0*/  LDL.LU.64 R24, [R1+0x860] ;  /* 0x0008600001187983 */ /* 0x001ea80000300a00 */
[----:B------:R0:W-:Y:S01]  /*6eee0*/  @P6 STG.E.U8 desc[UR32][R22.64], R2 ;  /* 0x0000000216006986 */ /* 0x0001e2000c101120 */
[----:B------:R-:W-:-:S03]  /*6eef0*/  VIADD R0, R18, 0xd ;  /* 0x0000000d12007836 */ /* 0x000fc60000000000 */
[----:B0-----:R-:W3:Y:S01]  /*6ef00*/  LDL.LU.64 R22, [R1+0x858] ;  /* 0x0008580001167983 */ /* 0x001ee20000300a00 */
[----:B------:R-:W-:-:S03]  /*6ef10*/  PRMT R2, R21, 0x7772, RZ ;  /* 0x0000777215027816 */ /* 0x000fc600000000ff */
[----:B------:R-:W3:Y:S01]  /*6ef20*/  LDL.LU R45, [R1+0x38] ;  /* 0x00003800012d7983 */ /* 0x000ee20000300800 */
[----:B------:R-:W-:Y:S01]  /*6ef30*/  ISETP.GE.AND P3, PT, R0, UR4, PT ;  /* 0x0000000400007c0c */ /* 0x000fe2000bf66270 */
[----:B------:R-:W-:Y:S02]  /*6ef40*/  ULDC UR4, c[0x0][0x228] ;  /* 0x00008a0000047ab9 */ /* 0x000fe40000000800 */
[----:B----4-:R0:W-:Y:S01]  /*6ef50*/  @P0 STG.E.U8 desc[UR32][R26.64], R2 ;  /* 0x000000021a000986 */ /* 0x0101e2000c101120 */
[----:B------:R-:W-:-:S05]  /*6ef60*/  PRMT R0, R21, 0x7773, RZ ;  /* 0x0000777315007816 */ /* 0x000fca00000000ff */
[----:B------:R1:W-:Y:S04]  /*6ef70*/  @P4 STG.E.U8 desc[UR32][R46.64], R0 ;  /* 0x000000002e004986 */ /* 0x0003e8000c101120 */
[----:B0-----:R-:W4:Y:S04]  /*6ef80*/  LDL.LU.64 R26, [R1+0x850] ;  /* 0x00085000011a7983 */ /* 0x001f280000300a00 */
[----:B------:R-:W4:Y:S04]  /*6ef90*/  LDL.LU.64 R36, [R1+0x848] ;  /* 0x0008480001247983 */ /* 0x000f280000300a00 */
[----:B------:R-:W4:Y:S04]  /*6efa0*/  LDL.LU.64 R20, [R1+0x840] ;  /* 0x0008400001147983 */ /* 0x000f280000300a00 */
[----:B-1----:R-:W4:Y:S01]  /*6efb0*/  LDL.LU.64 R46, [R1+0x838] ;  /* 0x00083800012e7983 */ /* 0x002f220000300a00 */
[----:B------:R-:W-:Y:S01]  /*6efc0*/  ISETP.LT.AND P6, PT, R49, UR4, !P2 ;  /* 0x0000000431007c0c */ /* 0x000fe2000d7c1270 */
[----:B------:R-:W-:Y:S01]  /*6efd0*/  ULDC UR4, c[0x0][0x228] ;  /* 0x00008a0000047ab9 */ /* 0x000fe20000000800 */
[----:B------:R-:W-:Y:S01]  /*6efe0*/  ISETP.LT.AND P5, PT, R61, UR6, !P2 ;  /* 0x000000063d007c0c */ /* 0x000fe2000d7a1270 */
[----:B------:R-:W-:Y:S01]  /*6eff0*/  VIADD R0, R18, 0xe ;  /* 0x0000000e12007836 */ /* 0x000fe20000000000 */
[----:B------:R-:W-:Y:S01]  /*6f000*/  ISETP.LT.AND P4, PT, R60, UR4, !P2 ;  /* 0x000000043c007c0c */ /* 0x000fe2000d781270 */
[----:B------:R-:W-:Y:S01]  /*6f010*/  ULDC UR4, c[0x0][0x22c] ;  /* 0x00008b0000047ab9 */ /* 0x000fe20000000800 */
[----:B------:R-:W-:Y:S01]  /*6f020*/  PRMT R2, R44, 0x7770, RZ ;  /* 0x000077702c027816 */ /* 0x000fe200000000ff */
[----:B------:R-:W-:Y:S01]  /*6f030*/  ULDC UR6, c[0x0][0x228] ;  /* 0x00008a0000067ab9 */ /* 0x000fe20000000800 */
[----:B------:R-:W-:Y:S01]  /*6f040*/  ISETP.GE.AND P0, PT, R0, UR4, PT ;  /* 0x0000000400007c0c */ /* 0x000fe2000bf06270 */
[----:B------:R-:W-:Y:S01]  /*6f050*/  ULDC UR4, c[0x0][0x228] ;  /* 0x00008a0000047ab9 */ /* 0x000fe20000000800 */
[----:B------:R-:W-:-:S03]  /*6f060*/  PRMT R0, R44, 0x7772, RZ ;  /* 0x000077722c007816 */ /* 0x000fc600000000ff */
[----:B------:R0:W-:Y:S01]  /*6f070*/  @P6 STG.E.U8 desc[UR32][R28.64], R2 ;  /* 0x000000021c006986 */ /* 0x0001e2000c101120 */
[----:B------:R-:W-:Y:S01]  /*6f080*/  ISETP.LT.AND P2, PT, R7, UR4, !P2 ;  /* 0x0000000407007c0c */ /* 0x000fe2000d741270 */
[----:B------:R-:W-:Y:S01]  /*6f090*/  ULDC UR4, c[0x0][0x228] ;  /* 0x00008a0000047ab9 */ /* 0x000fe20000000800 */
[----:B------:R-:W-:Y:S01]  /*6f0a0*/  ISETP.LT.AND P6, PT, R19, UR6, !P3 ;  /* 0x0000000613007c0c */ /* 0x000fe2000dfc1270 */
[----:B------:R-:W-:Y:S01]  /*6f0b0*/  ULDC UR6, c[0x0][0x228] ;  /* 0x00008a0000067ab9 */ /* 0x000fe20000000800 */
[----:B0-----:R-:W-:Y:S01]  /*6f0c0*/  PRMT R2, R44, 0x7771, RZ ;  /* 0x000077712c027816 */ /* 0x001fe200000000ff */
[----:B------:R-:W4:Y:S04]  /*6f0d0*/  LDL.LU R28, [R1+0x128] ;  /* 0x00012800011c7983 */ /* 0x000f280000300800 */
[----:B--2---:R0:W-:Y:S04]  /*6f0e0*/  @P4 STG.E.U8 desc[UR32][R24.64], R2 ;  /* 0x0000000218004986 */ /* 0x0041e8000c101120 */
[----:B0-----:R-:W2:Y:S04]  /*6f0f0*/  LDL.LU.64 R24, [R1+0x830] ;  /* 0x0008300001187983 */ /* 0x001ea80000300a00 */
[----:B---3--:R0:W-:Y:S01]  /*6f100*/  @P5 STG.E.U8 desc[UR32][R22.64], R0 ;  /* 0x0000000016005986 */ /* 0x0081e2000c101120 */
[----:B------:R-:W-:Y:S01]  /*6f110*/  ISETP.LT.AND P5, PT, R6, UR4, !P3 ;  /* 0x0000000406007c0c */ /* 0x000fe2000dfa1270 */
[----:B------:R-:W-:Y:S01]  /*6f120*/  ULDC UR4, c[0x0][0x228] ;  /* 0x00008a0000047ab9 */ /* 0x000fe20000000800 */
[----:B------:R-:W-:Y:S01]  /*6f130*/  PRMT R2, R44, 0x7773, RZ ;  /* 0x000077732c027816 */ /* 0x000fe200000000ff */
[----:B------:R-:W3:Y:S01]  /*6f140*/  LDL.LU.64 R30, [R1+0x818] ;  /* 0x00081800011e7983 */ /* 0x000ee20000300a00 */
[----:B------:R-:W-:Y:S01]  /*6f150*/  ISETP.LT.AND P4, PT, R11, UR4, !P3 ;  /* 0x000000040b007c0c */ /* 0x000fe2000df81270 */
[----:B------:R-:W-:Y:S01]  /*6f160*/  ULDC UR4, c[0x0][0x228] ;  /* 0x00008a0000047ab9 */ /* 0x000fe20000000800 */
[C---:B0-----:R-:W-:Y:S01]  /*6f170*/  PRMT R0, R45.reuse, 0x7770, RZ ;  /* 0x000077702d007816 */ /* 0x041fe200000000ff */
[----:B------:R-:W3:Y:S04]  /*6f180*/  LDL.LU.64 R22, [R1+0x810] ;  /* 0x0008100001167983 */ /* 0x000ee80000300a00 */
[----:B----4-:R0:W-:Y:S04]  /*6f190*/  @P2 STG.E.U8 desc[UR32][R26.64], R2 ;  /* 0x000000021a002986 */ /* 0x0101e8000c101120 */
[----:B------:R1:W-:Y:S01]  /*6f1a0*/  @P6 STG.E.U8 desc[UR32][R36.64], R0 ;  /* 0x0000000024006986 */ /* 0x0003e2000c101120 */
[----:B0-----:R-:W-:-:S03]  /*6f1b0*/  PRMT R2, R45, 0x7771, RZ ;  /* 0x000077712d027816 */ /* 0x001fc600000000ff */
[----:B------:R-:W4:Y:S01]  /*6f1c0*/  LDL.LU.64 R26, [R1+0x808] ;  /* 0x00080800011a7983 */ /* 0x000f220000300a00 */
[----:B-1----:R-:W-:-:S03]  /*6f1d0*/  PRMT R0, R45, 0x7772, RZ ;  /* 0x000077722d007816 */ /* 0x002fc600000000ff */
[----:B------:R-:W-:Y:S04]  /*6f1e0*/  @P5 STG.E.U8 desc[UR32][R20.64], R2 ;  /* 0x0000000214005986 */ /* 0x000fe8000c101120 */
[----:B------:R0:W-:Y:S04]  /*6f1f0*/  @P4 STG.E.U8 desc[UR32][R46.64], R0 ;  /* 0x000000002e004986 */ /* 0x0001e8000c101120 */
[----:B0-----:R-:W4:Y:S01]  /*6f200*/  LDL.LU.64 R46, [R1+0x7f8] ;  /* 0x0007f800012e7983 */ /* 0x001f220000300a00 */
[----:B------:R-:W-:Y:S02]  /*6f210*/  ISETP.LT.AND P2, PT, R48, UR4, !P3 ;  /* 0x0000000430007c0c */ /* 0x000fe4000df41270 */
[----:B------:R-:W-:Y:S01]  /*6f220*/  ISETP.LT.AND P6, PT, R49, UR6, !P3 ;  /* 0x0000000631007c0c */ /* 0x000fe2000dfc1270 */
[----:B------:R-:W4:Y:S01]  /*6f230*/  LDL.LU R29, [R1+0x16c] ;  /* 0x00016c00011d7983 */ /* 0x000f220000300800 */
[----:B------:R-:W-:Y:S01]  /*6f240*/  PRMT R3, R45, 0x7773, RZ ;  /* 0x000077732d037816 */ /* 0x000fe200000000ff */
[----:B------:R-:W-:Y:S01]  /*6f250*/  ULDC UR6, c[0x0][0x228] ;  /* 0x00008a0000067ab9 */ /* 0x000fe20000000800 */
[----:B------:R-:W-:Y:S01]  /*6f260*/  VIADD R0, R18, 0xf ;  /* 0x0000000f12007836 */ /* 0x000fe20000000000 */
[----:B------:R-:W-:Y:S01]  /*6f270*/  ISETP.LT.AND P4, PT, R60, UR6, !P3 ;  /* 0x000000063c007c0c */ /* 0x000fe2000df81270 */
[----:B------:R-:W4:Y:S01]  /*6f280*/  LDL.LU.64 R20, [R1+0x7f0] ;  /* 0x0007f00001147983 */ /* 0x000f220000300a00 */
[----:B------:R-:W-:Y:S01]  /*6f290*/  ISETP.LT.AND P5, PT, R61, UR8, !P3 ;  /* 0x000000083d007c0c */ /* 0x000fe2000dfa1270 */
[----:B------:R-:W-:Y:S01]  /*6f2a0*/  ULDC UR4, c[0x0][0x22c] ;  /* 0x00008b0000047ab9 */ /* 0x000fe20000000800 */
[----:B------:R-:W-:Y:S01]  /*6f2b0*/  PRMT R2, R28, 0x7770, RZ ;  /* 0x000077701c027816 */ /* 0x000fe200000000ff */
[----:B------:R-:W4:Y:S01]  /*6f2c0*/  LDL.LU.64 R44, [R1+0x7e8] ;  /* 0x0007e800012c7983 */ /* 0x000f220000300a00 */
[----:B------:R-:W-:Y:S01]  /*6f2d0*/  ULDC UR6, c[0x0][0x228] ;  /* 0x00008a0000067ab9 */ /* 0x000fe20000000800 */
[----:B------:R-:W-:-:S02]  /*6f2e0*/  ULDC UR8, c[0x0][0x228] ;  /* 0x00008a0000087ab9 */ /* 0x000fc40000000800 */
[----:B--2---:R0:W-:Y:S01]  /*6f2f0*/  @P2 STG.E.U8 desc[UR32][R24.64], R3 ;  /* 0x0000000318002986 */ /* 0x0041e2000c101120 */
[----:B------:R-:W-:Y:S01]  /*6f300*/  ISETP.GE.AND P2, PT, R0, UR4, PT ;  /* 0x0000000400007c0c */ /* 0x000fe2000bf46270 */
[----:B------:R-:W-:Y:S02]  /*6f310*/  ULDC UR4, c[0x0][0x228] ;  /* 0x00008a0000047ab9 */ /* 0x000fe40000000800 */
[----:B------:R-:W-:Y:S01]  /*6f320*/  ISETP.LT.AND P3, PT, R7, UR4, !P3 ;  /* 0x0000000407007c0c */ /* 0x000fe2000df61270 */
[----:B------:R-:W-:Y:S01]  /*6f330*/  ULDC UR4, c[0x0][0x22c] ;  /* 0x00008b0000047ab9 */ /* 0x000fe20000000800 */
[C---:B------:R-:W-:Y:S01]  /*6f340*/  PRMT R0, R28.reuse, 0x7772, RZ ;  /* 0x000077721c007816 */ /* 0x040fe200000000ff */
[----:B---3--:R1:W-:Y:S04]  /*6f350*/  @P6 STG.E.U8 desc[UR32][R30.64], R2 ;  /* 0x000000021e006986 */ /* 0x0083e8000c101120 */
[----:B0-----:R-:W2:Y:S01]  /*6f360*/  LDL.LU.64 R24, [R1+0x7e0] ;  /* 0x0007e00001187983 */ /* 0x001ea20000300a00 */
[----:B-1----:R-:W-:-:S05]  /*6f370*/  PRMT R2, R28, 0x7771, RZ ;  /* 0x000077711c027816 */ /* 0x002fca00000000ff */
[----:B------:R0:W-:Y:S04]  /*6f380*/  @P4 STG.E.U8 desc[UR32][R22.64], R2 ;  /* 0x0000000216004986 */ /* 0x0001e8000c101120 */
[----:B----4-:R1:W-:Y:S01]  /*6f390*/  @P5 STG.E.U8 desc[UR32][R26.64], R0 ;  /* 0x000000001a005986 */ /* 0x0103e2000c101120 */
[----:B0-----:R-:W-:-:S03]  /*6f3a0*/  PRMT R2, R28, 0x7773, RZ ;  /* 0x000077731c027816 */ /* 0x001fc600000000ff */
[----:B-1----:R-:W3:Y:S04]  /*6f3b0*/  LDL.LU R26, [R1+0x13c] ;  /* 0x00013c00011a7983 */ /* 0x002ee80000300800 */
[----:B------:R-:W4:Y:S04]  /*6f3c0*/  LDL.LU R27, [R1+0x3c] ;  /* 0x00003c00011b7983 */ /* 0x000f280000300800 */
[----:B------:R-:W4:Y:S04]  /*6f3d0*/  LDL.LU.64 R36, [R1+0x7d8] ;  /* 0x0007d80001247983 */ /* 0x000f280000300a00 */
[----:B------:R0:W-:Y:S04]  /*6f3e0*/  @P3 STG.E.U8 desc[UR32][R46.64], R2 ;  /* 0x000000022e003986 */ /* 0x0001e8000c101120 */
[----:B------:R-:W4:Y:S04]  /*6f3f0*/  LDL.LU.64 R22, [R1+0x7c8] ;  /* 0x0007c80001167983 */ /* 0x000f280000300a00 */
[----:B0-----:R-:W4:Y:S01]  /*6f400*/  LDL.LU.64 R46, [R1+0x7c0] ;  /* 0x0007c000012e7983 */ /* 0x001f220000300a00 */
        /* <DEDUP_REMOVED lines=13> */
[----:B------:R-:W-:-:S03]  /*6f4e0*/  PRMT R54, R29, 0x7773, RZ ;  /* 0x000077731d367816 */ /* 0x000fc600000000ff */
[----:B------:R-:W-:Y:S01]  /*6f4f0*/  @P5 STG.E.U8 desc[UR32][R44.64], R3 ;  /* 0x000000032c005986 */ /* 0x000fe2000c101120 */
[----:B------:R-:W-:Y:S01]  /*6f500*/  ISETP.LT.AND P5, PT, R60, UR6, !P0 ;  /* 0x000000063c007c0c */ /* 0x000fe2000c7a1270 */
[----:B------:R-:W-:Y:S02]  /*6f510*/  ULDC UR6, c[0x0][0x228] ;  /* 0x00008a0000067ab9 */ /* 0x000fe40000000800 */
[----:B------:R-:W4:Y:S04]  /*6f520*/  LDL.LU R29, [R1+0x12c] ;  /* 0x00012c00011d7983 */ /* 0x000f280000300800 */
[----:B--2---:R0:W-:Y:S01]  /*6f530*/  @P4 STG.E.U8 desc[UR32][R24.64], R0 ;  /* 0x0000000018004986 */ /* 0x0041e2000c101120 */
[----:B------:R-:W-:Y:S01]  /*6f540*/  ISETP.LT.AND P4, PT, R48, UR4, !P0 ;  /* 0x0000000430007c0c */ /* 0x000fe2000c781270 */
[----:B------:R-:W-:-:S02]  /*6f550*/  ULDC UR4, c[0x0][0x228] ;  /* 0x00008a0000047ab9 */ /* 0x000fc40000000800 */
[----:B------:R-:W-:Y:S01]  /*6f560*/  ISETP.LT.AND P6, PT, R49, UR4, !P0 ;  /* 0x0000000431007c0c */ /* 0x000fe2000c7c1270 */
[----:B------:R-:W-:Y:S01]  /*6f570*/  ULDC UR4, c[0x0][0x228] ;  /* 0x00008a0000047ab9 */ /* 0x000fe20000000800 */
[----:B0-----:R-:W2:Y:S04]  /*6f580*/  LDL.LU.64 R24, [R1+0x7b8] ;  /* 0x0007b80001187983 */ /* 0x001ea80000300a00 */
[----:B------:R-:W2:Y:S01]  /*6f590*/  LDL.LU.64 R30, [R1+0x7a0] ;  /* 0x0007a000011e7983 */ /* 0x000ea20000300a00 */
[C---:B---3--:R-:W-:Y:S02]  /*6f5a0*/  PRMT R0, R26.reuse, 0x7770, RZ ;  /* 0x000077701a007816 */ /* 0x048fe400000000ff */
[C---:B------:R-:W-:Y:S02]  /*6f5b0*/  PRMT R2, R26.reuse, 0x7771, RZ ;  /* 0x000077711a027816 */ /* 0x040fe400000000ff */
[----:B------:R-:W-:-:S02]  /*6f5c0*/  PRMT R21, R26, 0x7773, RZ ;  /* 0x000077731a157816 */ /* 0x000fc400000000ff */
[----:B------:R-:W-:Y:S02]  /*6f5d0*/  PRMT R20, R26, 0x7772, RZ ;  /* 0x000077721a147816 */ /* 0x000fe400000000ff */
[C---:B----4-:R-:W-:Y:S01]  /*6f5e0*/  PRMT R59, R27.reuse, 0x7773, RZ ;  /* 0x000077731b3b7816 */ /* 0x050fe200000000ff */
[----:B------:R-:W-:Y:S01]  /*6f5f0*/  @P4 STG.E.U8 desc[UR32][R36.64], R54 ;  /* 0x0000003624004986 */ /* 0x000fe2000c101120 */
[C---:B------:R-:W-:Y:S02]  /*6f600*/  PRMT R58, R27.reuse, 0x7772, RZ ;  /* 0x000077721b3a7816 */ /* 0x040fe400000000ff */
[C---:B------:R-:W-:Y:S02]  /*6f610*/  PRMT R56, R27.reuse, 0x7771, RZ ;  /* 0x000077711b387816 */ /* 0x040fe400000000ff */
[----:B------:R-:W-:Y:S02]  /*6f620*/  PRMT R55, R27, 0x7770, RZ ;  /* 0x000077701b377816 */ /* 0x000fe400000000ff */
[----:B------:R-:W3:Y:S04]  /*6f630*/  LDL.LU.64 R26, [R1+0x798] ;  /* 0x00079800011a7983 */ /* 0x000ee80000300a00 */
[----:B------:R-:W4:Y:S04]  /*6f640*/  LDL.LU.64 R44, [R1+0x790] ;  /* 0x00079000012c7983 */ /* 0x000f280000300a00 */
[----:B------:R0:W-:Y:S04]  /*6f650*/  @P6 STG.E.U8 desc[UR32][R22.64], R0 ;  /* 0x0000000016006986 */ /* 0x0001e8000c101120 */
[----:B------:R1:W-:Y:S04]  /*6f660*/  @P5 STG.E.U8 desc[UR32][R46.64], R2 ;  /* 0x000000022e005986 */ /* 0x0003e8000c101120 */
[----:B0-----:R-:W4:Y:S04]  /*6f670*/  LDL.LU.64 R22, [R1+0x788] ;  /* 0x0007880001167983 */ /* 0x001f280000300a00 */
[----:B-1----:R-:W4:Y:S01]  /*6f680*/  LDL.LU.64 R46, [R1+0x780] ;  /* 0x00078000012e7983 */ /* 0x002f220000300a00 */
[----:B------:R-:W-:Y:S01]  /*6f690*/  ISETP.LT.AND P4, PT, R61, UR4, !P0 ;  /* 0x000000043d007c0c */ /* 0x000fe2000c781270 */
[----:B------:R-:W-:-:S02]  /*6f6a0*/  ULDC UR4, c[0x0][0x228] ;  /* 0x00008a0000047ab9 */ /* 0x000fc40000000800 */
[----:B------:R-:W-:Y:S01]  /*6f6b0*/  ISETP.LT.AND P0, PT, R7, UR4, !P0 ;  /* 0x0000000407007c0c */ /* 0x000fe2000c701270 */
[----:B------:R-:W-:Y:S01]  /*6f6c0*/  ULDC UR4, c[0x0][0x228] ;  /* 0x00008a0000047ab9 */ /* 0x000fe20000000800 */
[----:B------:R-:W-:Y:S01]  /*6f6d0*/  ISETP.LT.AND P5, PT, R19, UR6, !P2 ;  /* 0x0000000613007c0c */ /* 0x000fe2000d7a1270 */
[----:B------:R-:W-:Y:S01]  /*6f6e0*/  ULDC UR6, c[0x0][0x228] ;  /* 0x00008a0000067ab9 */ /* 0x000fe20000000800 */
[----:B------:R-:W-:Y:S01]  /*6f6f0*/  ISETP.LT.AND P6, PT, R6, UR4, !P2 ;  /* 0x0000000406007c0c */ /* 0x000fe2000d7c1270 */
[----:B------:R-:W-:Y:S01]  /*6f700*/  ULDC UR4, c[0x0][0x228] ;  /* 0x00008a0000047ab9 */ /* 0x000fe20000000800 */
[C---:B------:R-:W-:Y:S02]  /*6f710*/  PRMT R54, R29.reuse, 0x7773, RZ ;  /* 0x000077731d367816 */ /* 0x040fe400000000ff */
[C---:B------:R-:W-:Y:S02]  /*6f720*/  PRMT R3, R29.reuse, 0x7772, RZ ;  /* 0x000077721d037816 */ /* 0x040fe400000000ff */
[----:B------:R-:W-:-:S02]  /*6f730*/  PRMT R2, R29, 0x7771, RZ ;  /* 0x000077711d027816 */ /* 0x000fc400000000ff */
[----:B------:R-:W-:Y:S01]  /*6f740*/  PRMT R0, R29, 0x7770, RZ ;  /* 0x000077701d007816 */ /* 0x000fe200000000ff */
[----:B--2---:R0:W-:Y:S01]  /*6f750*/  @P4 STG.E.U8 desc[UR32][R24.64], R20 ;  /* 0x0000001418004986 */ /* 0x0041e2000c101120 */
[----:B------:R-:W-:Y:S01]  /*6f760*/  ISETP.LT.AND P4, PT, R11, UR4, !P2 ;  /* 0x000000040b007c0c */ /* 0x000fe2000d781270 */
[----:B------:R-:W-:Y:S02]  /*6f770*/  ULDC UR4, c[0x0][0x228] ;  /* 0x00008a0000047ab9 */ /* 0x000fe40000000800 */
[----:B------:R1:W-:Y:S01]  /*6f780*/  @P0 STG.E.U8 desc[UR32][R30.64], R21 ;  /* 0x000000151e000986 */ /* 0x0003e2000c101120 */
[----:B------:R-:W-:Y:S01]  /*6f790*/  ISETP.LT.AND P0, PT, R48, UR6, !P2 ;  /* 0x0000000630007c0c */ /* 0x000fe2000d701270 */
[----:B------:R-:W-:Y:S02]  /*6f7a0*/  ULDC UR6, c[0x0][0x228] ;  /* 0x00008a0000067ab9 */ /* 0x000fe40000000800 */
[----:B0-----:R-:W2:Y:S04]  /*6f7b0*/  LDL.LU.64 R24, [R1+0x770] ;  /* 0x0007700001187983 */ /* 0x001ea80000300a00 */
[----:B------:R-:W2:Y:S04]  /*6f7c0*/  LDL.LU.64 R28, [R1+0x760] ;  /* 0x00076000011c7983 */ /* 0x000ea80000300a00 */
[----:B------:R-:W2:Y:S04]  /*6f7d0*/  LDL.LU R20, [R1+0x150] ;  /* 0x0001500001147983 */ /* 0x000ea80000300800 */
[----:B------:R-:W2:Y:S04]  /*6f7e0*/  LDL.LU.64 R38, [R1+0x750] ;  /* 0x0007500001267983 */ /* 0x000ea80000300a00 */
[----:B------:R-:W2:Y:S04]  /*6f7f0*/  LDL.LU.64 R36, [R1+0x748] ;  /* 0x0007480001247983 */ /* 0x000ea80000300a00 */
[----:B-1----:R-:W2:Y:S04]  /*6f800*/  LDL.LU.64 R30, [R1+0x740] ;  /* 0x00074000011e7983 */ /* 0x002ea80000300a00 */
[----:B---3--:R0:W-:Y:S04]  /*6f810*/  @P5 STG.E.U8 desc[UR32][R26.64], R55 ;  /* 0x000000371a005986 */ /* 0x0081e8000c101120 */
[----:B----4-:R1:W-:Y:S04]  /*6f820*/  @P6 STG.E.U8 desc[UR32][R44.64], R56 ;  /* 0x000000382c006986 */ /* 0x0103e8000c101120 */
[----:B0-----:R-:W3:Y:S04]  /*6f830*/  LDL.LU.64 R26, [R1+0x2a58] ;  /* 0x002a5800011a7983 */ /* 0x001ee80000300a00 */
[----:B-1----:R-:W4:Y:S04]  /*6f840*/  LDL.LU.64 R44, [R1+0x738] ;  /* 0x00073800012c7983 */ /* 0x002f280000300a00 */
[----:B------:R-:W-:Y:S04]  /*6f850*/  @P4 STG.E.U8 desc[UR32][R22.64], R58 ;  /* 0x0000003a16004986 */ /* 0x000fe8000c101120 */
[----:B------:R0:W-:Y:S04]  /*6f860*/  @P0 STG.E.U8 desc[UR32][R46.64], R59 ;  /* 0x0000003b2e000986 */ /* 0x0001e8000c101120 */
[----:B0-----:R-:W3:Y:S01]  /*6f870*/  LDL.LU.64 R58, [R1+0x768] ;  /* 0x00076800013a7983 */ /* 0x001ee20000300a00 */
[----:B------:R-:W-:Y:S01]  /*6f880*/  ISETP.LT.AND P6, PT, R49, UR4, !P2 ;  /* 0x0000000431007c0c */ /* 0x000fe2000d7c1270 */
[----:B------:R-:W-:Y:S01]  /*6f890*/  ULDC UR4, c[0x0][0x228] ;  /* 0x00008a0000047ab9 */ /* 0x000fe20000000800 */
[----:B------:R-:W-:Y:S01]  /*6f8a0*/  ISETP.LT.AND P5, PT, R60, UR6, !P2 ;  /* 0x000000063c007c0c */ /* 0x000fe2000d7a1270 */
[----:B------:R-:W4:Y:S01]  /*6f8b0*/  LDL.LU.64 R22, [R1+0x730] ;  /* 0x0007300001167983 */ /* 0x000f220000300a00 */
[----:B------:R-:W-:Y:S01]  /*6f8c0*/  ISETP.LT.AND P4, PT, R61, UR4, !P2 ;  /* 0x000000043d007c0c */ /* 0x000fe2000d781270 */
[----:B------:R-:W-:Y:S01]  /*6f8d0*/  ULDC UR4, c[0x0][0x228] ;  /* 0x00008a0000047ab9 */ /* 0x000fe20000000800 */
[----:B------:R-:W-:Y:S01]  /*6f8e0*/  ULDC UR6, c[0x0][0x228] ;  /* 0x00008a0000067ab9 */ /* 0x000fe20000000800 */
[----:B------:R-:W4:Y:S04]  /*6f8f0*/  LDL.LU.64 R46, [R1+0x718] ;  /* 0x00071800012e7983 */ /* 0x000f280000300a00 */
[----:B------:R-:W4:Y:S04]  /*6f900*/  LDL.LU R21, [R1+0x110] ;  /* 0x0001100001157983 */ /* 0x000f280000300800 */
[----:B--2---:R0:W-:Y:S04]  /*6f910*/  @P6 STG.E.U8 desc[UR32][R24.64], R0 ;  /* 0x0000000018006986 */ /* 0x0041e8000c101120 */
[----:B0-----:R-:W2:Y:S04]  /*6f920*/  LDL.LU.64 R24, [R1+0x2a50] ;  /* 0x002a500001187983 */ /* 0x001ea80000300a00 */
[----:B---3--:R-:W-:Y:S04]  /*6f930*/  @P5 STG.E.U8 desc[UR32][R58.64], R2 ;  /* 0x000000023a005986 */ /* 0x008fe8000c101120 */
[----:B------:R0:W-:Y:S04]  /*6f940*/  @P4 STG.E.U8 desc[UR32][R28.64], R3 ;  /* 0x000000031c004986 */ /* 0x0001e8000c101120 */
[----:B0-----:R-:W3:Y:S01]  /*6f950*/  LDL.LU.64 R28, [R1+0x710] ;  /* 0x00071000011c7983 */ /* 0x001ee20000300a00 */
[----:B------:R-:W-:Y:S01]  /*6f960*/  ISETP.LT.AND P2, PT, R7, UR4, !P2 ;  /* 0x0000000407007c0c */ /* 0x000fe2000d741270 */
[----:B------:R-:W-:Y:S01]  /*6f970*/  ULDC UR4, c[0x0][0x228] ;  /* 0x00008a0000047ab9 */ /* 0x000fe20000000800 */
[----:B------:R-:W-:Y:S01]  /*6f980*/  ISETP.LT.AND P0, PT, R19, UR6, !P3 ;  /* 0x0000000613007c0c */ /* 0x000fe2000df01270 */
[----:B------:R-:W-:Y:S01]  /*6f990*/  ULDC UR6, c[0x0][0x228] ;  /* 0x00008a0000067ab9 */ /* 0x000fe20000000800 */
[----:B------:R-:W-:Y:S01]  /*6f9a0*/  ISETP.LT.AND P6, PT, R6, UR4, !P3 ;  /* 0x0000000406007c0c */ /* 0x000fe2000dfc1270 */
[----:B------:R-:W-:Y:S01]  /*6f9b0*/  ULDC UR4, c[0x0][0x228] ;  /* 0x00008a0000047ab9 */ /* 0x000fe20000000800 */
[----:B------:R-:W-:-:S02]  /*6f9c0*/  PRMT R2, R20, 0x7770, RZ ;  /* 0x0000777014027816 */ /* 0x000fc400000000ff */
[----:B------:R-:W-:Y:S01]  /*6f9d0*/  ISETP.LT.AND P4, PT, R11, UR4, !P3 ;  /* 0x000000040b007c0c */ /* 0x000fe2000df81270 */
[----:B------:R-:W-:Y:S01]  /*6f9e0*/  ULDC UR4, c[0x0][0x228] ;  /* 0x00008a0000047ab9 */ /* 0x000fe20000000800 */
[----:B------:R-:W-:-:S03]  /*6f9f0*/  PRMT R0, R20, 0x7771, RZ ;  /* 0x0000777114007816 */ /* 0x000fc600000000ff */
[----:B------:R-:W-:Y:S04]  /*6fa00*/  @P2 STG.E.U8 desc[UR32][R38.64], R54 ;  /* 0x0000003626002986 */ /* 0x000fe8000c101120 */
[----:B------:R-:W-:Y:S04]  /*6fa10*/  @P0 STG.E.U8 desc[UR32][R36.64], R2 ;  /* 0x0000000224000986 */ /* 0x000fe8000c101120 */
[----:B------:R0:W-:Y:S01]  /*6fa20*/  @P6 STG.E.U8 desc[UR32][R30.64], R0 ;  /* 0x000000001e006986 */ /* 0x0001e2000c101120 */
[----:B------:R-:W-:Y:S01]  /*6fa30*/  ISETP.LT.AND P5, PT, R48, UR4, !P3 ;  /* 0x0000000430007c0c */ /* 0x000fe2000dfa1270 */
[----:B------:R-:W-:Y:S01]  /*6fa40*/  ULDC UR4, c[0x0][0x22c] ;  /* 0x00008b0000047ab9 */ /* 0x000fe20000000800 */
[----:B------:R-:W-:Y:S01]  /*6fa50*/  ISETP.LT.AND P2, PT, R49, UR6, !P3 ;  /* 0x0000000631007c0c */ /* 0x000fe2000df41270 */
[----:B------:R-:W-:Y:S01]  /*6fa60*/  ULDC UR6, c[0x0][0x228] ;  /* 0x00008a0000067ab9 */ /* 0x000fe20000000800 */
[----:B0-----:R-:W-:-:S02]  /*6fa70*/  PRMT R0, R20, 0x7772, RZ ;  /* 0x0000777214007816 */ /* 0x001fc400000000ff */
[----:B------:R-:W-:Y:S01]  /*6fa80*/  ISETP.LT.AND P6, PT, R60, UR6, !P3 ;  /* 0x000000063c007c0c */ /* 0x000fe2000dfc1270 */
[----:B------:R-:W-:Y:S02]  /*6fa90*/  ULDC UR6, c[0x0][0x228] ;  /* 0x00008a0000067ab9 */ /* 0x000fe40000000800 */
[----:B----4-:R0:W-:Y:S01]  /*6faa0*/  @P4 STG.E.U8 desc[UR32][R44.64], R0 ;  /* 0x000000002c004986 */ /* 0x0101e2000c101120 */
[----:B------:R-:W-:Y:S01]  /*6fab0*/  ISETP.LT.AND P4, PT, R61, UR6, !P3 ;  /* 0x000000063d007c0c */ /* 0x000fe2000df81270 */
[----:B------:R-:W-:Y:S01]  /*6fac0*/  ULDC UR6, c[0x0][0x228] ;  /* 0x00008a0000067ab9 */ /* 0x000fe20000000800 */
[----:B------:R-:W-:Y:S01]  /*6fad0*/  PRMT R2, R20, 0x7773, RZ ;  /* 0x0000777314027816 */ /* 0x000fe200000000ff */
[----:B0-----:R-:W-:Y:S01]  /*6fae0*/  VIADD R0, R18, 0x11 ;  /* 0x0000001112007836 */ /* 0x001fe20000000000 */
[----:B------:R-:W4:Y:S04]  /*6faf0*/  LDL.LU.64 R44, [R1+0x700] ;  /* 0x00070000012c7983 */ /* 0x000f280000300a00 */
[----:B------:R-:W-:Y:S01]  /*6fb00*/  ISETP.GE.AND P0, PT, R0, UR4, PT ;  /* 0x0000000400007c0c */ /* 0x000fe2000bf06270 */
[----:B------:R0:W-:Y:S01]  /*6fb10*/  @P5 STG.E.U8 desc[UR32][R22.64], R2 ;  /* 0x0000000216005986 */ /* 0x0001e2000c101120 */
[----:B------:R-:W-:Y:S01]  /*6fb20*/  PRMT R0, R21, 0x7770, RZ ;  /* 0x0000777015007816 */ /* 0x000fe200000000ff */
[----:B------:R-:W-:-:S04]  /*6fb30*/  ULDC UR4, c[0x0][0x228] ;  /* 0x00008a0000047ab9 */ /* 0x000fc80000000800 */
[----:B------:R1:W-:Y:S01]  /*6fb40*/  @P2 STG.E.U8 desc[UR32][R46.64], R0 ;  /* 0x000000002e002986 */ /* 0x0003e2000c101120 */
[C---:B0-----:R-:W-:Y:S02]  /*6fb50*/  PRMT R2, R21.reuse, 0x7771, RZ ;  /* 0x0000777115027816 */ /* 0x041fe400000000ff */
[----:B-1----:R-:W-:Y:S01]  /*6fb60*/  PRMT R0, R21, 0x7772, RZ ;  /* 0x0000777215007816 */ /* 0x002fe200000000ff */
[----:B------:R-:W4:Y:S04]  /*6fb70*/  LDL.LU.64 R46, [R1+0x6f8] ;  /* 0x0006f800012e7983 */ /* 0x000f280000300a00 */
[----:B------:R-:W4:Y:S04]  /*6fb80*/  LDL.LU.64 R58, [R1+0x6f0] ;  /* 0x0006f000013a7983 */ /* 0x000f280000300a00 */
[----:B------:R-:W4:Y:S04]  /*6fb90*/  LDL.LU.64 R30, [R1+0x6e8] ;  /* 0x0006e800011e7983 */ /* 0x000f280000300a00 */
[----:B---3--:R-:W-:Y:S04]  /*6fba0*/  @P6 STG.E.U8 desc[UR32][R28.64], R2 ;  /* 0x000000021c006986 */ /* 0x008fe8000c101120 */
[----:B--2---:R0:W-:Y:S04]  /*6fbb0*/  @P4 STG.E.U8 desc[UR32][R24.64], R0 ;  /* 0x0000000018004986 */ /* 0x0041e8000c101120 */
[----:B0-----:R-:W2:Y:S01]  /*6fbc0*/  LDL.LU.64 R24, [R1+0x2a48] ;  /* 0x002a480001187983 */ /* 0x001ea20000300a00 */
[----:B------:R-:W-:Y:S01]  /*6fbd0*/  ISETP.LT.AND P3, PT, R7, UR4, !P3 ;  /* 0x0000000407007c0c */ /* 0x000fe2000df61270 */
[----:B------:R-:W-:-:S02]  /*6fbe0*/  ULDC UR4, c[0x0][0x228] ;  /* 0x00008a0000047ab9 */ /* 0x000fc40000000800 */
[----:B------:R-:W3:Y:S01]  /*6fbf0*/  LDL.LU.64 R28, [R1+0x6e0] ;  /* 0x0006e000011c7983 */ /* 0x000ee20000300a00 */
[----:B------:R-:W-:-:S03]  /*6fc00*/  PRMT R0, R21, 0x7773, RZ ;  /* 0x0000777315007816 */ /* 0x000fc600000000ff */
[----:B------:R-:W3:Y:S01]  /*6fc10*/  LDL.LU R20, [R1+0x100] ;  /* 0x0001000001147983 */ /* 0x000ee20000300800 */
[----:B------:R-:W-:Y:S01]  /*6fc20*/  ISETP.LT.AND P6, PT, R19, UR4, !P0 ;  /* 0x0000000413007c0c */ /* 0x000fe2000c7c1270 */
[----:B------:R-:W-:Y:S01]  /*6fc30*/  VIADD R2, R18, 0x12 ;  /* 0x0000001212027836 */ /* 0x000fe20000000000 */
[----:B------:R-:W-:Y:S01]  /*6fc40*/  ISETP.LT.AND P5, PT, R6, UR6, !P0 ;  /* 0x0000000606007c0c */ /* 0x000fe2000c7a1270 */
[----:B------:R-:W3:Y:S01]  /*6fc50*/  LDL.LU.64 R38, [R1+0x6c0] ;  /* 0x0006c00001267983 */ /* 0x000ee20000300a00 */
[----:B------:R-:W-:Y:S01]  /*6fc60*/  ULDC UR4, c[0x0][0x22c] ;  /* 0x00008b0000047ab9 */ /* 0x000fe20000000800 */
[----:B------:R-:W-:Y:S01]  /*6fc70*/  ISETP.LT.AND P4, PT, R11, UR8, !P0 ;  /* 0x000000080b007c0c */ /* 0x000fe2000c781270 */
[----:B------:R-:W-:Y:S01]  /*6fc80*/  ULDC UR6, c[0x0][0x228] ;  /* 0x00008a0000067ab9 */ /* 0x000fe20000000800 */
[----:B----4-:R0:W-:Y:S01]  /*6fc90*/  @P3 STG.E.U8 desc[UR32][R44.64], R0 ;  /* 0x000000002c003986 */ /* 0x0101e2000c101120 */
[----:B--2---:R-:W-:-:S03]  /*6fca0*/  PRMT R3, R24, 0x7770, RZ ;  /* 0x0000777018037816 */ /* 0x004fc600000000ff */
[----:B0-----:R-:W2:Y:S01]  /*6fcb0*/  LDL.LU.64 R44, [R1+0x6b8] ;  /* 0x0006b800012c7983 */ /* 0x001ea20000300a00 */
[----:B------:R-:W-:Y:S01]  /*6fcc0*/  ISETP.GE.AND P2, PT, R2, UR4, PT ;  /* 0x0000000402007c0c */ /* 0x000fe2000bf46270 */
[----:B------:R-:W-:Y:S01]  /*6fcd0*/  ULDC UR4, c[0x0][0x228] ;  /* 0x00008a0000047ab9 */ /* 0x000fe20000000800 */
[----:B------:R-:W-:Y:S01]  /*6fce0*/  ULDC UR8, c[0x0][0x228] ;  /* 0x00008a0000087ab9 */ /* 0x000fe20000000800 */
[----:B------:R-:W4:Y:S04]  /*6fcf0*/  LDL.LU.64 R36, [R1+0x6b0] ;  /* 0x0006b00001247983 */ /* 0x000f280000300a00 */
[----:B------:R-:W4:Y:S04]  /*6fd00*/  LDL.LU.64 R22, [R1+0x690] ;  /* 0x0006900001167983 */ /* 0x000f280000300a00 */
[----:B------:R-:W4:Y:S04]  /*6fd10*/  LDL.LU R21, [R1+0x154] ;  /* 0x0001540001157983 */ /* 0x000f280000300800 */
[----:B------:R0:W-:Y:S04]  /*6fd20*/  @P6 STG.E.U8 desc[UR32][R46.64], R3 ;  /* 0x000000032e006986 */ /* 0x0001e8000c101120 */
[----:B0-----:R-:W4:Y:S01]  /*6fd30*/  LDL.LU.64 R46, [R1+0x688] ;  /* 0x00068800012e7983 */ /* 0x001f220000300a00 */
[----:B------:R-:W-:-:S02]  /*6fd40*/  PRMT R2, R24, 0x7771, RZ ;  /* 0x0000777118027816 */ /* 0x000fc400000000ff */
[----:B------:R-:W-:Y:S01]  /*6fd50*/  ISETP.LT.AND P3, PT, R48, UR4, !P0 ;  /* 0x0000000430007c0c */ /* 0x000fe2000c761270 */
[----:B------:R-:W-:Y:S01]  /*6fd60*/  ULDC UR4, c[0x0][0x228] ;  /* 0x00008a0000047ab9 */ /* 0x000fe20000000800 */
[----:B------:R-:W-:Y:S01]  /*6fd70*/  PRMT R0, R24, 0x7772, RZ ;  /* 0x0000777218007816 */ /* 0x000fe200000000ff */
[----:B------:R0:W-:Y:S01]  /*6fd80*/  @P5 STG.E.U8 desc[UR32][R58.64], R2 ;  /* 0x000000023a005986 */ /* 0x0001e2000c101120 */
[----:B------:R-:W-:Y:S01]  /*6fd90*/  ISETP.LT.AND P6, PT, R49, UR4, !P0 ;  /* 0x0000000431007c0c */ /* 0x000fe2000c7c1270 */
[----:B------:R-:W-:Y:S01]  /*6fda0*/  ULDC UR4, c[0x0][0x228] ;  /* 0x00008a0000047ab9 */ /* 0x000fe20000000800 */
[----:B------:R-:W-:Y:S01]  /*6fdb0*/  ISETP.LT.AND P5, PT, R60, UR6, !P0 ;  /* 0x000000063c007c0c */ /* 0x000fe2000c7a1270 */
[----:B------:R1:W-:Y:S01]  /*6fdc0*/  @P4 STG.E.U8 desc[UR32][R30.64], R0 ;  /* 0x000000001e004986 */ /* 0x0003e2000c101120 */
[----:B------:R-:W-:Y:S01]  /*6fdd0*/  PRMT R24, R24, 0x7773, RZ ;  /* 0x0000777318187816 */ /* 0x000fe200000000ff */
[----:B------:R-:W-:Y:S01]  /*6fde0*/  ULDC UR6, c[0x0][0x228] ;  /* 0x00008a0000067ab9 */ /* 0x000fe20000000800 */
[----:B------:R-:W-:Y:S01]  /*6fdf0*/  ISETP.LT.AND P4, PT, R61, UR4, !P0 ;  /* 0x000000043d007c0c */ /* 0x000fe2000c781270 */
[----:B------:R-:W-:-:S02]  /*6fe00*/  ULDC UR4, c[0x0][0x228] ;  /* 0x00008a0000047ab9 */ /* 0x000fc40000000800 */
[----:B---3--:R3:W-:Y:S01]  /*6fe10*/  @P3 STG.E.U8 desc[UR32][R28.64], R24 ;  /* 0x000000181c003986 */ /* 0x0087e2000c101120 */
[----:B------:R-:W-:Y:S01]  /*6fe20*/  ISETP.LT.AND P3, PT, R7, UR4, !P0 ;  /* 0x0000000407007c0c */ /* 0x000fe2000c761270 */
[----:B------:R-:W-:Y:S01]  /*6fe30*/  ULDC UR4, c[0x0][0x228] ;  /* 0x00008a0000047ab9 */ /* 0x000fe20000000800 */
[C---:B0-----:R-:W-:Y:S02]  /*6fe40*/  PRMT R2, R20.reuse, 0x7771, RZ ;  /* 0x0000777114027816 */ /* 0x041fe400000000ff */
[C---:B-1----:R-:W-:Y:S01]  /*6fe50*/  PRMT R0, R20.reuse, 0x7770, RZ ;  /* 0x0000777014007816 */ /* 0x042fe200000000ff */
[----:B------:R-:W4:Y:S01]  /*6fe60*/  LDL.LU.64 R30, [R1+0x680] ;  /* 0x00068000011e7983 */ /* 0x000f220000300a00 */
[----:B------:R-:W-:Y:S01]  /*6fe70*/  ISETP.LT.AND P0, PT, R19, UR6, !P2 ;  /* 0x0000000613007c0c */ /* 0x000fe2000d701270 */
[----:B------:R-:W-:Y:S02]  /*6fe80*/  ULDC UR6, c[0x0][0x228] ;  /* 0x00008a0000067ab9 */ /* 0x000fe40000000800 */
[----:B------:R0:W-:Y:S04]  /*6fe90*/  @P6 STG.E.U8 desc[UR32][R38.64], R0 ;  /* 0x0000000026006986 */ /* 0x0001e8000c101120 */
[----:B---3--:R-:W3:Y:S01]  /*6fea0*/  LDL.LU R29, [R1+0x114] ;  /* 0x00011400011d7983 */ /* 0x008ee20000300800 */
[----:B0-----:R-:W-:-:S03]  /*6feb0*/  PRMT R0, R20, 0x7772, RZ ;  /* 0x0000777214007816 */ /* 0x001fc600000000ff */
[----:B--2---:R0:W-:Y:S04]  /*6fec0*/  @P5 STG.E.U8 desc[UR32][R44.64], R2 ;  /* 0x000000022c005986 */ /* 0x0041e8000c101120 */
[----:B----4-:R1:W-:Y:S04]  /*6fed0*/  @P4 STG.E.U8 desc[UR32][R36.64], R0 ;  /* 0x0000000024004986 */ /* 0x0103e8000c101120 */
[----:B0-----:R-:W2:Y:S01]  /*6fee0*/  LDL.LU.64 R44, [R1+0x678] ;  /* 0x00067800012c7983 */ /* 0x001ea20000300a00 */
[----:B------:R-:W-:-:S03]  /*6fef0*/  PRMT R2, R20, 0x7773, RZ ;  /* 0x0000777314027816 */ /* 0x000fc600000000ff */
[----:B------:R-:W4:Y:S01]  /*6ff00*/  LDL.LU.64 R58, [R1+0x670] ;  /* 0x00067000013a7983 */ /* 0x000f220000300a00 */
[----:B-1----:R-:W-:-:S03]  /*6ff10*/  PRMT R0, R21, 0x7770, RZ ;  /* 0x0000777015007816 */ /* 0x002fc600000000ff */
[----:B------:R-:W4:Y:S04]  /*6ff20*/  LDL.LU.64 R38, [R1+0x668] ;  /* 0x0006680001267983 */ /* 0x000f280000300a00 */
[----:B------:R-:W-:Y:S04]  /*6ff30*/  @P3 STG.E.U8 desc[UR32][R22.64], R2 ;  /* 0x0000000216003986 */ /* 0x000fe8000c101120 */
[----:B------:R0:W-:Y:S04]  /*6ff40*/  @P0 STG.E.U8 desc[UR32][R46.64], R0 ;  /* 0x000000002e000986 */ /* 0x0001e8000c101120 */
[----:B0-----:R-:W4:Y:S04]  /*6ff50*/  LDL.LU.64 R46, [R1+0x660] ;  /* 0x00066000012e7983 */ /* 0x001f280000300a00 */
[----:B------:R-:W4:Y:S04]  /*6ff60*/  LDL.LU.64 R36, [R1+0x658] ;  /* 0x0006580001247983 */ /* 0x000f280000300a00 */
[----:B------:R-:W4:Y:S01]  /*6ff70*/  LDL.LU.64 R22, [R1+0x650] ;  /* 0x0006500001167983 */ /* 0x000f220000300a00 */
[----:B------:R-:W-:Y:S01]  /*6ff80*/  ISETP.LT.AND P3, PT, R6, UR4, !P2 ;  /* 0x0000000406007c0c */ /* 0x000fe2000d761270 */
[----:B------:R-:W-:-:S02]  /*6ff90*/  ULDC UR4, c[0x0][0x228] ;  /* 0x00008a0000047ab9 */ /* 0x000fc40000000800 */
[----:B------:R-:W-:Y:S01]  /*6ffa0*/  ISETP.LT.AND P4, PT, R11, UR4, !P2 ;  /* 0x000000040b007c0c */ /* 0x000fe2000d781270 */
[----:B------:R-:W-:Y:S01]  /*6ffb0*/  VIADD R0, R18, 0x13 ;  /* 0x0000001312007836 */ /* 0x000fe20000000000 */
[----:B------:R-:W-:Y:S01]  /*6ffc0*/  PRMT R2, R21, 0x7771, RZ ;  /* 0x0000777115027816 */ /* 0x000fe200000000ff */
[----:B------:R-:W-:Y:S01]  /*6ffd0*/  ULDC UR4, c[0x0][0x22c] ;  /* 0x00008b0000047ab9 */ /* 0x000fe20000000800 */
[----:B------:R-:W-:Y:S01]  /*6ffe0*/  ISETP.LT.AND P5, PT, R48, UR6, !P2 ;  /* 0x0000000630007c0c */ /* 0x000fe2000d7a1270 */
[----:B------:R-:W-:Y:S01]  /*6fff0*/  ULDC UR6, c[0x0][0x228] ;  /* 0x00008a0000067ab9 */ /* 0x000fe20000000800 */
[----:B------:R-:W-:Y:S01]  /*70000*/  ISETP.LT.AND P6, PT, R49, UR8, !P2 ;  /* 0x0000000831007c0c */ /* 0x000fe2000d7c1270 */
[----:B------:R-:W-:Y:S01]  /*70010*/  ULDC UR8, c[0x0][0x228] ;  /* 0x00008a0000087ab9 */ /* 0x000fe20000000800 */
[----:B------:R-:W-:Y:S01]  /*70020*/  ISETP.GE.AND P0, PT, R0, UR4, PT ;  /* 0x0000000400007c0c */ /* 0x000fe2000bf06270 */
[----:B------:R-:W-:Y:S01]  /*70030*/  ULDC UR4, c[0x0][0x228] ;  /* 0x00008a0000047ab9 */ /* 0x000fe20000000800 */
[----:B------:R0:W-:Y:S01]  /*70040*/  @P3 STG.E.U8 desc[UR32][R30.64], R2 ;  /* 0x000000021e003986 */ /* 0x0001e2000c101120 */
[----:B------:R-:W-:-:S02]  /*70050*/  PRMT R3, R21, 0x7772, RZ ;  /* 0x0000777215037816 */ /* 0x000fc400000000ff */
[----:B------:R-:W-:Y:S01]  /*70060*/  ISETP.LT.AND P3, PT, R60, UR4, !P2 ;  /* 0x000000043c007c0c */ /* 0x000fe2000d761270 */
[----:B------:R-:W-:Y:S01]  /*70070*/  ULDC UR4, c[0x0][0x228] ;  /* 0x00008a0000047ab9 */ /* 0x000fe20000000800 */
[----:B---3--:R-:W-:Y:S01]  /*70080*/  PRMT R0, R29, 0x7770, RZ ;  /* 0x000077701d007816 */ /* 0x008fe200000000ff */
[----:B0-----:R-:W3:Y:S01]  /*70090*/  LDL.LU.64 R30, [R1+0x648] ;  /* 0x00064800011e7983 */ /* 0x001ee20000300a00 */
[----:B------:R-:W-:-:S03]  /*700a0*/  PRMT R2, R21, 0x7773, RZ ;  /* 0x0000777315027816 */ /* 0x000fc600000000ff */
[----:B------:R-:W3:Y:S04]  /*700b0*/  LDL.LU.64 R20, [R1+0x640] ;  /* 0x0006400001147983 */ /* 0x000ee80000300a00 */
[----:B--2---:R0:W-:Y:S01]  /*700c0*/  @P4 STG.E.U8 desc[UR32][R44.64], R3 ;  /* 0x000000032c004986 */ /* 0x0041e2000c101120 */
[----:B------:R-:W-:Y:S01]  /*700d0*/  ISETP.LT.AND P4, PT, R61, UR4, !P2 ;  /* 0x000000043d007c0c */ /* 0x000fe2000d781270 */
[----:B------:R-:W-:Y:S02]  /*700e0*/  ULDC UR4, c[0x0][0x228] ;  /* 0x00008a0000047ab9 */ /* 0x000fe40000000800 */
[----:B----4-:R-:W-:Y:S01]  /*700f0*/  @P5 STG.E.U8 desc[UR32][R58.64], R2 ;  /* 0x000000023a005986 */ /* 0x010fe2000c101120 */
[----:B------:R-:W-:Y:S01]  /*70100*/  ISETP.LT.AND P2, PT, R7, UR6, !P2 ;  /* 0x0000000607007c0c */ /* 0x000fe2000d741270 */
[----:B------:R-:W-:-:S02]  /*70110*/  ULDC UR6, c[0x0][0x228] ;  /* 0x00008a0000067ab9 */ /* 0x000fc40000000800 */
[----:B------:R1:W-:Y:S04]  /*70120*/  @P6 STG.E.U8 desc[UR32][R38.64], R0 ;  /* 0x0000000026006986 */ /* 0x0003e8000c101120 */
[----:B0-----:R-:W2:Y:S01]  /*70130*/  LDL.LU.64 R44, [R1+0x638] ;  /* 0x00063800012c7983 */ /* 0x001ea20000300a00 */
[C---:B-1----:R-:W-:Y:S02]  /*70140*/  PRMT R0, R29.reuse, 0x7771, RZ ;  /* 0x000077711d007816 */ /* 0x042fe400000000ff */
[----:B------:R-:W-:-:S03]  /*70150*/  PRMT R2, R29, 0x7773, RZ ;  /* 0x000077731d027816 */ /* 0x000fc600000000ff */
[----:B------:R0:W-:Y:S04]  /*70160*/  @P3 STG.E.U8 desc[UR32][R46.64], R0 ;  /* 0x000000002e003986 */ /* 0x0001e8000c101120 */
[----:B0-----:R-:W4:Y:S01]  /*70170*/  LDL.LU.64 R46, [R1+0x630] ;  /* 0x00063000012e7983 */ /* 0x001f220000300a00 */
[----:B------:R-:W-:-:S03]  /*70180*/  PRMT R0, R29, 0x7772, RZ ;  /* 0x000077721d007816 */ /* 0x000fc600000000ff */
[----:B------:R-:W4:Y:S04]  /*70190*/  LDL.LU R28, [R1+0x104] ;  /* 0x00010400011c7983 */ /* 0x000f280000300800 */
[----:B------:R0:W-:Y:S04]  /*701a0*/  @P4 STG.E.U8 desc[UR32][R36.64], R0 ;  /* 0x0000000024004986 */ /* 0x0001e8000c101120 */
[----:B------:R-:W4:Y:S04]  /*701b0*/  LDL.LU.64 R58, [R1+0x608] ;  /* 0x00060800013a7983 */ /* 0x000f280000300a00 */
[----:B------:R1:W-:Y:S04]  /*701c0*/  @P2 STG.E.U8 desc[UR32][R22.64], R2 ;  /* 0x0000000216002986 */ /* 0x0003e8000c101120 */
[----:B0-----:R-:W4:Y:S04]  /*701d0*/  LDL.LU.64 R36, [R1+0x600] ;  /* 0x0006000001247983 */ /* 0x001f280000300a00 */
[----:B-1----:R-:W4:Y:S01]  /*701e0*/  LDL.LU.64 R22, [R1+0x5f8] ;  /* 0x0005f80001167983 */ /* 0x002f220000300a00 */
[----:B------:R-:W-:Y:S01]  /*701f0*/  ISETP.LT.AND P5, PT, R19, UR4, !P0 ;  /* 0x0000000413007c0c */ /* 0x000fe2000c7a1270 */
[----:B------:R-:W-:Y:S01]  /*70200*/  ULDC UR4, c[0x0][0x228] ;  /* 0x00008a0000047ab9 */ /* 0x000fe20000000800 */
[----:B------:R-:W-:Y:S01]  /*70210*/  ISETP.LT.AND P3, PT, R11, UR6, !P0 ;  /* 0x000000060b007c0c */ /* 0x000fe2000c761270 */
[----:B------:R-:W-:Y:S01]  /*70220*/  ULDC UR6, c[0x0][0x228] ;  /* 0x00008a0000067ab9 */ /* 0x000fe20000000800 */
[----:B------:R-:W-:Y:S01]  /*70230*/  ISETP.LT.AND P6, PT, R6, UR4, !P0 ;  /* 0x0000000406007c0c */ /* 0x000fe2000c7c1270 */
[----:B------:R-:W-:Y:S01]  /*70240*/  ULDC UR4, c[0x0][0x228] ;  /* 0x00008a0000047ab9 */ /* 0x000fe20000000800 */
[----:B------:R-:W-:-:S02]  /*70250*/  PRMT R0, R25, 0x7770, RZ ;  /* 0x0000777019007816 */ /* 0x000fc400000000ff */
[----:B------:R-:W-:-:S05]  /*70260*/  PRMT R2, R25, 0x7771, RZ ;  /* 0x0000777119027816 */ /* 0x000fca00000000ff */
[----:B---3--:R0:W-:Y:S04]  /*70270*/  @P5 STG.E.U8 desc[UR32][R30.64], R0 ;  /* 0x000000001e005986 */ /* 0x0081e8000c101120 */
[----:B------:R-:W-:Y:S01]  /*70280*/  @P6 STG.E.U8 desc[UR32][R20.64], R2 ;  /* 0x0000000214006986 */ /* 0x000fe2000c101120 */
[----:B------:R-:W-:Y:S01]  /*70290*/  ISETP.LT.AND P6, PT, R48, UR4, !P0 ;  /* 0x0000000430007c0c */ /* 0x000fe2000c7c1270 */
[----:B------:R-:W-:Y:S01]  /*702a0*/  ULDC UR4, c[0x0][0x228] ;  /* 0x00008a0000047ab9 */ /* 0x000fe20000000800 */
[----:B0-----:R-:W-:Y:S02]  /*702b0*/  PRMT R0, R25, 0x7772, RZ ;  /* 0x0000777219007816 */ /* 0x001fe400000000ff */
[----:B------:R-:W-:Y:S01]  /*702c0*/  ISETP.LT.AND P4, PT, R60, UR6, !P0 ;  /* 0x000000063c007c0c */ /* 0x000fe2000c781270 */
[----:B------:R-:W-:Y:S01]  /*702d0*/  ULDC UR6, c[0x0][0x228] ;  /* 0x00008a0000067ab9 */ /* 0x000fe20000000800 */
[----:B------:R-:W-:Y:S01]  /*702e0*/  ISETP.LT.AND P5, PT, R61, UR8, !P0 ;  /* 0x000000083d007c0c */ /* 0x000fe2000c7a1270 */
[----:B------:R-:W-:Y:S01]  /*702f0*/  ULDC UR8, c[0x0][0x228] ;  /* 0x00008a0000087ab9 */ /* 0x000fe20000000800 */
[----:B------:R-:W-:Y:S01]  /*70300*/  PRMT R25, R25, 0x7773, RZ ;  /* 0x0000777319197816 */ /* 0x000fe200000000ff */
[----:B--2---:R0:W-:Y:S01]  /*70310*/  @P3 STG.E.U8 desc[UR32][R44.64], R0 ;  /* 0x000000002c003986 */ /* 0x0041e2000c101120 */
[----:B------:R-:W-:Y:S01]  /*70320*/  ISETP.LT.AND P3, PT, R49, UR4, !P0 ;  /* 0x0000000431007c0c */ /* 0x000fe2000c761270 */
[----:B------:R-:W-:-:S02]  /*70330*/  ULDC UR4, c[0x0][0x22c] ;  /* 0x00008b0000047ab9 */ /* 0x000fc40000000800 */
[----:B0-----:R-:W2:Y:S04]  /*70340*/  LDL.LU.64 R44, [R1+0x5f0] ;  /* 0x0005f000012c7983 */ /* 0x001ea80000300a00 */
[----:B------:R-:W3:Y:S04]  /*70350*/  LDL.LU.64 R38, [R1+0x5e8] ;  /* 0x0005e80001267983 */ /* 0x000ee80000300a00 */
[----:B------:R-:W3:Y:S01]  /*70360*/  LDL.LU.64 R30, [R1+0x5e0] ;  /* 0x0005e000011e7983 */ /* 0x000ee20000300a00 */
[----:B------:R-:W-:-:S03]  /*70370*/  VIADD R0, R18, 0x14 ;  /* 0x0000001412007836 */ /* 0x000fc60000000000 */
[----:B------:R-:W3:Y:S02]  /*70380*/  LDL.LU R29, [R1+0x158] ;  /* 0x00015800011d7983 */ /* 0x000ee40000300800 */
[----:B------:R-:W-:Y:S01]  /*70390*/  ISETP.GE.AND P2, PT, R0, UR4, PT ;  /* 0x0000000400007c0c */ /* 0x000fe2000bf46270 */
[----:B------:R-:W-:Y:S01]  /*703a0*/  ULDC UR4, c[0x0][0x228] ;  /* 0x00008a0000047ab9 */ /* 0x000fe20000000800 */
[----:B----4-:R0:W-:Y:S01]  /*703b0*/  @P6 STG.E.U8 desc[UR32][R46.64], R25 ;  /* 0x000000192e006986 */ /* 0x0101e2000c101120 */
[----:B------:R-:W-:-:S03]  /*703c0*/  PRMT R3, R28, 0x7770, RZ ;  /* 0x000077701c037816 */ /* 0x000fc600000000ff */
[----:B------:R-:W4:Y:S01]  /*703d0*/  LDL.LU.64 R20, [R1+0x5d8] ;  /* 0x0005d80001147983 */ /* 0x000f220000300a00 */
[C---:B------:R-:W-:Y:S02]  /*703e0*/  PRMT R2, R28.reuse, 0x7771, RZ ;  /* 0x000077711c027816 */ /* 0x040fe400000000ff */
[C---:B------:R-:W-:Y:S01]  /*703f0*/  PRMT R0, R28.reuse, 0x7772, RZ ;  /* 0x000077721c007816 */ /* 0x040fe200000000ff */
[----:B------:R-:W-:Y:S04]  /*70400*/  @P3 STG.E.U8 desc[UR32][R58.64], R3 ;  /* 0x000000033a003986 */ /* 0x000fe8000c101120 */
[----:B0-----:R-:W4:Y:S04]  /*70410*/  LDL.LU.64 R46, [R1+0x5d0] ;  /* 0x0005d000012e7983 */ /* 0x001f280000300a00 */
[----:B------:R-:W-:Y:S04]  /*70420*/  @P4 STG.E.U8 desc[UR32][R36.64], R2 ;  /* 0x0000000224004986 */ /* 0x000fe8000c101120 */
[----:B------:R0:W-:Y:S04]  /*70430*/  @P5 STG.E.U8 desc[UR32][R22.64], R0 ;  /* 0x0000000016005986 */ /* 0x0001e8000c101120 */
[----:B0-----:R-:W4:Y:S01]  /*70440*/  LDL.LU R22, [R1+0x118] ;  /* 0x0001180001167983 */ /* 0x001f220000300800 */
[----:B------:R-:W-:Y:S01]  /*70450*/  ISETP.LT.AND P0, PT, R7, UR4, !P0 ;  /* 0x0000000407007c0c */ /* 0x000fe2000c701270 */
[----:B------:R-:W-:Y:S01]  /*70460*/  ULDC UR4, c[0x0][0x228] ;  /* 0x00008a0000047ab9 */ /* 0x000fe20000000800 */
[----:B------:R-:W-:Y:S01]  /*70470*/  PRMT R0, R28, 0x7773, RZ ;  /* 0x000077731c007816 */ /* 0x000fe200000000ff */
[----:B------:R-:W4:Y:S01]  /*70480*/  LDL.LU.64 R36, [R1+0x5c0] ;  /* 0x0005c00001247983 */ /* 0x000f220000300a00 */
[----:B------:R-:W-:Y:S01]  /*70490*/  ISETP.LT.AND P5, PT, R19, UR4, !P2 ;  /* 0x0000000413007c0c */ /* 0x000fe2000d7a1270 */
[----:B------:R-:W-:Y:S01]  /*704a0*/  ULDC UR4, c[0x0][0x22c] ;  /* 0x00008b0000047ab9 */ /* 0x000fe20000000800 */
[----:B------:R-:W-:Y:S01]  /*704b0*/  ISETP.LT.AND P6, PT, R6, UR6, !P2 ;  /* 0x0000000606007c0c */ /* 0x000fe2000d7c1270 */
[----:B------:R-:W-:Y:S01]  /*704c0*/  ULDC UR6, c[0x0][0x228] ;  /* 0x00008a0000067ab9 */ /* 0x000fe20000000800 */
[----:B------:R-:W-:Y:S01]  /*704d0*/  ISETP.LT.AND P4, PT, R48, UR8, !P2 ;  /* 0x0000000830007c0c */ /* 0x000fe2000d781270 */
[----:B------:R-:W-:-:S04]  /*704e0*/  ULDC UR8, c[0x0][0x228] ;  /* 0x00008a0000087ab9 */ /* 0x000fc80000000800 */
[----:B--2---:R0:W-:Y:S01]  /*704f0*/  @P0 STG.E.U8 desc[UR32][R44.64], R0 ;  /* 0x000000002c000986 */ /* 0x0041e2000c101120 */
[----:B------:R-:W-:Y:S01]  /*70500*/  ISETP.LT.AND P0, PT, R11, UR6, !P2 ;  /* 0x000000060b007c0c */ /* 0x000fe2000d701270 */
[----:B------:R-:W-:Y:S01]  /*70510*/  ULDC UR6, c[0x0][0x228] ;  /* 0x00008a0000067ab9 */ /* 0x000fe20000000800 */
[----:B0-----:R-:W-:Y:S01]  /*70520*/  VIADD R0, R18, 0x15 ;  /* 0x0000001512007836 */ /* 0x001fe20000000000 */
[C---:B---3--:R-:W-:Y:S01]  /*70530*/  PRMT R3, R29.reuse, 0x7770, RZ ;  /* 0x000077701d037816 */ /* 0x048fe200000000ff */
[----:B------:R-:W2:Y:S01]  /*70540*/  LDL.LU.64 R44, [R1+0x5b8] ;  /* 0x0005b800012c7983 */ /* 0x000ea20000300a00 */
[----:B------:R-:W-:Y:S02]  /*70550*/  PRMT R2, R29, 0x7771, RZ ;  /* 0x000077711d027816 */ /* 0x000fe400000000ff */
[----:B------:R-:W-:Y:S01]  /*70560*/  ISETP.GE.AND P3, PT, R0, UR4, PT ;  /* 0x0000000400007c0c */ /* 0x000fe2000bf66270 */
[----:B------:R-:W-:Y:S01]  /*70570*/  @P5 STG.E.U8 desc[UR32][R38.64], R3 ;  /* 0x0000000326005986 */ /* 0x000fe2000c101120 */
[----:B------:R-:W-:-:S03]  /*70580*/  ULDC UR4, c[0x0][0x228] ;  /* 0x00008a0000047ab9 */ /* 0x000fc60000000800 */
[----:B------:R0:W-:Y:S01]  /*70590*/  @P6 STG.E.U8 desc[UR32][R30.64], R2 ;  /* 0x000000021e006986 */ /* 0x0001e2000c101120 */
[----:B------:R-:W-:Y:S01]  /*705a0*/  ISETP.LT.AND P6, PT, R49, UR4, !P2 ;  /* 0x0000000431007c0c */ /* 0x000fe2000d7c1270 */
[----:B------:R-:W-:Y:S01]  /*705b0*/  ULDC UR4, c[0x0][0x228] ;  /* 0x00008a0000047ab9 */ /* 0x000fe20000000800 */
[C---:B------:R-:W-:Y:S02]  /*705c0*/  PRMT R0, R29.reuse, 0x7773, RZ ;  /* 0x000077731d007816 */ /* 0x040fe400000000ff */
[----:B0-----:R-:W-:Y:S01]  /*705d0*/  PRMT R2, R29, 0x7772, RZ ;  /* 0x000077721d027816 */ /* 0x001fe200000000ff */
[----:B------:R-:W3:Y:S04]  /*705e0*/  LDL.LU.64 R30, [R1+0x598] ;  /* 0x00059800011e7983 */ /* 0x000ee80000300a00 */
[----:B----4-:R0:W-:Y:S04]  /*705f0*/  @P0 STG.E.U8 desc[UR32][R20.64], R2 ;  /* 0x0000000214000986 */ /* 0x0101e8000c101120 */
[----:B------:R-:W4:Y:S04]  /*70600*/  LDL.LU.64 R28, [R1+0x590] ;  /* 0x00059000011c7983 */ /* 0x000f280000300a00 */
[----:B------:R1:W-:Y:S04]  /*70610*/  @P4 STG.E.U8 desc[UR32][R46.64], R0 ;  /* 0x000000002e004986 */ /* 0x0003e8000c101120 */
[----:B0-----:R-:W4:Y:S01]  /*70620*/  LDL.LU.64 R20, [R1+0x588] ;  /* 0x0005880001147983 */ /* 0x001f220000300a00 */
[----:B------:R-:W-:-:S03]  /*70630*/  PRMT R2, R22, 0x7770, RZ ;  /* 0x0000777016027816 */ /* 0x000fc600000000ff */
[----:B-1----:R-:W4:Y:S04]  /*70640*/  LDL.LU.64 R46, [R1+0x580] ;  /* 0x00058000012e7983 */ /* 0x002f280000300a00 */
[----:B------:R0:W-:Y:S04]  /*70650*/  @P6 STG.E.U8 desc[UR32][R26.64], R2 ;  /* 0x000000021a006986 */ /* 0x0001e8000c101120 */
[----:B0-----:R-:W4:Y:S01]  /*70660*/  LDL.LU.64 R26, [R1+0x2a40] ;  /* 0x002a4000011a7983 */ /* 0x001f220000300a00 */
[----:B------:R-:W-:Y:S02]  /*70670*/  ISETP.LT.AND P4, PT, R60, UR4, !P2 ;  /* 0x000000043c007c0c */ /* 0x000fe4000d781270 */
[----:B------:R-:W-:Y:S01]  /*70680*/  ISETP.LT.AND P5, PT, R61, UR6, !P2 ;  /* 0x000000063d007c0c */ /* 0x000fe2000d7a1270 */
[----:B------:R-:W-:Y:S01]  /*70690*/  VIADD R0, R18, 0x16 ;  /* 0x0000001612007836 */ /* 0x000fe20000000000 */
[----:B------:R-:W-:Y:S01]  /*706a0*/  ULDC UR4, c[0x0][0x22c] ;  /* 0x00008b0000047ab9 */ /* 0x000fe20000000800 */
[----:B------:R-:W-:Y:S01]  /*706b0*/  PRMT R2, R22, 0x7771, RZ ;  /* 0x0000777116027816 */ /* 0x000fe200000000ff */
[----:B------:R-:W4:Y:S01]  /*706c0*/  LDL.LU R23, [R1+0x108] ;  /* 0x0001080001177983 */ /* 0x000f220000300800 */
[----:B------:R-:W-:Y:S01]  /*706d0*/  ULDC UR6, c[0x0][0x228] ;  /* 0x00008a0000067ab9 */ /* 0x000fe20000000800 */
[----:B------:R-:W-:Y:S01]  /*706e0*/  ISETP.GE.AND P0, PT, R0, UR4, PT ;  /* 0x0000000400007c0c */ /* 0x000fe2000bf06270 */
[----:B------:R-:W-:Y:S01]  /*706f0*/  ULDC UR4, c[0x0][0x228] ;  /* 0x00008a0000047ab9 */ /* 0x000fe20000000800 */
[----:B------:R-:W-:-:S02]  /*70700*/  PRMT R0, R22, 0x7772, RZ ;  /* 0x0000777216007816 */ /* 0x000fc400000000ff */
[----:B------:R-:W-:Y:S01]  /*70710*/  ISETP.LT.AND P2, PT, R7, UR4, !P2 ;  /* 0x0000000407007c0c */ /* 0x000fe2000d741270 */
[----:B------:R0:W-:Y:S01]  /*70720*/  @P4 STG.E.U8 desc[UR32][R36.64], R2 ;  /* 0x0000000224004986 */ /* 0x0001e2000c101120 */
[----:B------:R-:W-:Y:S01]  /*70730*/  ULDC UR4, c[0x0][0x228] ;  /* 0x00008a0000047ab9 */ /* 0x000fe20000000800 */
[----:B------:R-:W-:Y:S01]  /*70740*/  ISETP.LT.AND P6, PT, R19, UR6, !P3 ;  /* 0x0000000613007c0c */ /* 0x000fe2000dfc1270 */
[----:B------:R-:W-:Y:S01]  /*70750*/  ULDC UR6, c[0x0][0x228] ;  /* 0x00008a0000067ab9 */ /* 0x000fe20000000800 */
[----:B0-----:R-:W-:Y:S01]  /*70760*/  PRMT R2, R22, 0x7773, RZ ;  /* 0x0000777316027816 */ /* 0x001fe200000000ff */
[----:B--2---:R0:W-:Y:S01]  /*70770*/  @P5 STG.E.U8 desc[UR32][R44.64], R0 ;  /* 0x000000002c005986 */ /* 0x0041e2000c101120 */
[----:B------:R-:W-:Y:S01]  /*70780*/  ISETP.LT.AND P5, PT, R6, UR4, !P3 ;  /* 0x0000000406007c0c */ /* 0x000fe2000dfa1270 */
[----:B------:R-:W-:Y:S02]  /*70790*/  ULDC UR4, c[0x0][0x228] ;  /* 0x00008a0000047ab9 */ /* 0x000fe40000000800 */
[----:B0-----:R-:W2:Y:S04]  /*707a0*/  LDL.LU.64 R44, [R1+0x578] ;  /* 0x00057800012c7983 */ /* 0x001ea80000300a00 */
[----:B------:R-:W2:Y:S04]  /*707b0*/  LDL.LU.64 R58, [R1+0x570] ;  /* 0x00057000013a7983 */ /* 0x000ea80000300a00 */
[----:B------:R-:W2:Y:S04]  /*707c0*/  LDL.LU.64 R38, [R1+0x568] ;  /* 0x0005680001267983 */ /* 0x000ea80000300a00 */
[----:B---3--:R0:W-:Y:S04]  /*707d0*/  @P2 STG.E.U8 desc[UR32][R30.64], R2 ;  /* 0x000000021e002986 */ /* 0x0081e8000c101120 */
[----:B0-----:R-:W3:Y:S01]  /*707e0*/  LDL.LU.64 R30, [R1+0x560] ;  /* 0x00056000011e7983 */ /* 0x001ee20000300a00 */
[----:B----4-:R-:W-:-:S02]  /*707f0*/  PRMT R0, R26, 0x7770, RZ ;  /* 0x000077701a007816 */ /* 0x010fc400000000ff */
[----:B------:R-:W-:-:S03]  /*70800*/  PRMT R2, R26, 0x7771, RZ ;  /* 0x000077711a027816 */ /* 0x000fc600000000ff */
[----:B------:R-:W-:Y:S04]  /*70810*/  @P6 STG.E.U8 desc[UR32][R28.64], R0 ;  /* 0x000000001c006986 */ /* 0x000fe8000c101120 */
[----:B------:R0:W-:Y:S04]  /*70820*/  @P5 STG.E.U8 desc[UR32][R20.64], R2 ;  /* 0x0000000214005986 */ /* 0x0001e8000c101120 */
[----:B0-----:R-:W4:Y:S01]  /*70830*/  LDL.LU.64 R20, [R1+0x550] ;  /* 0x0005500001147983 */ /* 0x001f220000300a00 */
[----:B------:R-:W-:Y:S01]  /*70840*/  ISETP.LT.AND P4, PT, R11, UR4, !P3 ;  /* 0x000000040b007c0c */ /* 0x000fe2000df81270 */
[----:B------:R-:W-:Y:S01]  /*70850*/  ULDC UR4, c[0x0][0x228] ;  /* 0x00008a0000047ab9 */ /* 0x000fe20000000800 */
[----:B------:R-:W-:-:S02]  /*70860*/  PRMT R0, R26, 0x7772, RZ ;  /* 0x000077721a007816 */ /* 0x000fc400000000ff */
[----:B------:R-:W-:Y:S01]  /*70870*/  ISETP.LT.AND P2, PT, R48, UR4, !P3 ;  /* 0x0000000430007c0c */ /* 0x000fe2000df41270 */
[----:B------:R-:W-:Y:S01]  /*70880*/  ULDC UR4, c[0x0][0x22c] ;  /* 0x00008b0000047ab9 */ /* 0x000fe20000000800 */
[----:B------:R-:W-:Y:S01]  /*70890*/  ISETP.LT.AND P6, PT, R49, UR6, !P3 ;  /* 0x0000000631007c0c */ /* 0x000fe2000dfc1270 */
[----:B------:R-:W-:Y:S01]  /*708a0*/  ULDC UR6, c[0x0][0x228] ;  /* 0x00008a0000067ab9 */ /* 0x000fe20000000800 */
[----:B------:R-:W-:-:S05]  /*708b0*/  PRMT R26, R26, 0x7773, RZ ;  /* 0x000077731a1a7816 */ /* 0x000fca00000000ff */
[----:B------:R0:W-:Y:S01]  /*708c0*/  @P4 STG.E.U8 desc[UR32][R46.64], R0 ;  /* 0x000000002e004986 */ /* 0x0001e2000c101120 */
[----:B------:R-:W-:Y:S01]  /*708d0*/  ISETP.LT.AND P4, PT, R60, UR6, !P3 ;  /* 0x000000063c007c0c */ /* 0x000fe2000df81270 */
[----:B------:R-:W-:Y:S01]  /*708e0*/  ULDC UR6, c[0x0][0x228] ;  /* 0x00008a0000067ab9 */ /* 0x000fe20000000800 */
[----:B------:R-:W-:Y:S01]  /*708f0*/  PRMT R2, R23, 0x7770, RZ ;  /* 0x0000777017027816 */ /* 0x000fe200000000ff */
[----:B0-----:R-:W4:Y:S01]  /*70900*/  LDL.LU R47, [R1+0x15c] ;  /* 0x00015c00012f7983 */ /* 0x001f220000300800 */
[----:B------:R-:W-:-:S03]  /*70910*/  VIADD R0, R18, 0x17 ;  /* 0x0000001712007836 */ /* 0x000fc60000000000 */
[----:B------:R-:W4:Y:S01]  /*70920*/  LDL.LU.64 R36, [R1+0x548] ;  /* 0x0005480001247983 */ /* 0x000f220000300a00 */
[----:B------:R-:W-:Y:S01]  /*70930*/  ISETP.LT.AND P5, PT, R61, UR8, !P3 ;  /* 0x000000083d007c0c */ /* 0x000fe2000dfa1270 */
[----:B------:R-:W-:Y:S02]  /*70940*/  ULDC UR8, c[0x0][0x228] ;  /* 0x00008a0000087ab9 */ /* 0x000fe40000000800 */
[----:B------:R-:W4:Y:S04]  /*70950*/  LDL.LU.64 R28, [R1+0x540] ;  /* 0x00054000011c7983 */ /* 0x000f280000300a00 */
[----:B--2---:R0:W-:Y:S01]  /*70960*/  @P2 STG.E.U8 desc[UR32][R44.64], R26 ;  /* 0x0000001a2c002986 */ /* 0x0041e2000c101120 */
[----:B------:R-:W-:Y:S01]  /*70970*/  ISETP.GE.AND P2, PT, R0, UR4, PT ;  /* 0x0000000400007c0c */ /* 0x000fe2000bf46270 */
[----:B------:R-:W-:-:S02]  /*70980*/  ULDC UR4, c[0x0][0x228] ;  /* 0x00008a0000047ab9 */ /* 0x000fc40000000800 */
[----:B------:R-:W-:Y:S01]  /*70990*/  ISETP.LT.AND P3, PT, R7, UR4, !P3 ;  /* 0x0000000407007c0c */ /* 0x000fe2000df61270 */
[----:B------:R1:W-:Y:S04]  /*709a0*/  @P6 STG.E.U8 desc[UR32][R58.64], R2 ;  /* 0x000000023a006986 */ /* 0x0003e8000c101120 */
[----:B0-----:R-:W2:Y:S01]  /*709b0*/  LDL.LU.64 R44, [R1+0x538] ;  /* 0x00053800012c7983 */ /* 0x001ea20000300a00 */
[C---:B------:R-:W-:Y:S01]  /*709c0*/  PRMT R0, R23.reuse, 0x7772, RZ ;  /* 0x0000777217007816 */ /* 0x040fe200000000ff */
[----:B------:R-:W-:Y:S02]  /*709d0*/  ULDC UR4, c[0x0][0x22c] ;  /* 0x00008b0000047ab9 */ /* 0x000fe40000000800 */
[----:B------:R-:W2:Y:S01]  /*709e0*/  LDL.LU R46, [R1+0x11c] ;  /* 0x00011c00012e7983 */ /* 0x000ea20000300800 */
[----:B-1----:R-:W-:-:S05]  /*709f0*/  PRMT R2, R23, 0x7771, RZ ;  /* 0x0000777117027816 */ /* 0x002fca00000000ff */
[----:B------:R0:W-:Y:S04]  /*70a00*/  @P4 STG.E.U8 desc[UR32][R38.64], R2 ;  /* 0x0000000226004986 */ /* 0x0001e8000c101120 */
[----:B---3--:R1:W-:Y:S01]  /*70a10*/  @P5 STG.E.U8 desc[UR32][R30.64], R0 ;  /* 0x000000001e005986 */ /* 0x0083e2000c101120 */
[----:B0-----:R-:W-:-:S03]  /*70a20*/  PRMT R2, R23, 0x7773, RZ ;  /* 0x0000777317027816 */ /* 0x001fc600000000ff */
[----:B-1----:R-:W3:Y:S04]  /*70a30*/  LDL.LU.64 R30, [R1+0x530] ;  /* 0x00053000011e7983 */ /* 0x002ee80000300a00 */
[----:B------:R-:W3:Y:S04]  /*70a40*/  LDL.LU.64 R22, [R1+0x510] ;  /* 0x0005100001167983 */ /* 0x000ee80000300a00 */
[----:B----4-:R0:W-:Y:S04]  /*70a50*/  @P3 STG.E.U8 desc[UR32][R20.64], R2 ;  /* 0x0000000214003986 */ /* 0x0101e8000c101120 */
        /* <DEDUP_REMOVED lines=9> */
[----:B------:R-:W-:-:S02]  /*70af0*/  PRMT R2, R47, 0x7770, RZ ;  /* 0x000077702f027816 */ /* 0x000fc400000000ff */
[----:B------:R-:W-:Y:S01]  /*70b00*/  ISETP.GE.AND P3, PT, R0, UR4, PT ;  /* 0x0000000400007c0c */ /* 0x000fe2000bf66270 */
[----:B------:R-:W-:Y:S01]  /*70b10*/  ULDC UR4, c[0x0][0x228] ;  /* 0x00008a0000047ab9 */ /* 0x000fe20000000800 */
        /* <DEDUP_REMOVED lines=14> */
[C---:B------:R-:W-:Y:S02]  /*70c00*/  PRMT R2, R46.reuse, 0x7770, RZ ;  /* 0x000077702e027816 */ /* 0x040fe400000000ff */
[----:B------:R-:W-:Y:S01]  /*70c10*/  PRMT R0, R46, 0x7771, RZ ;  /* 0x000077712e007816 */ /* 0x000fe200000000ff */
[----:B------:R-:W2:Y:S04]  /*70c20*/  LDL.LU.64 R38, [R1+0x4f0] ;  /* 0x0004f00001267983 */ /* 0x000ea80000300a00 */
[----:B------:R-:W2:Y:S04]  /*70c30*/  LDL.LU.64 R28, [R1+0x4e8] ;  /* 0x0004e800011c7983 */ /* 0x000ea80000300a00 */
[----:B---3--:R0:W-:Y:S04]  /*70c40*/  @P4 STG.E.U8 desc[UR32][R30.64], R24 ;  /* 0x000000181e004986 */ /* 0x0081e8000c101120 */
[----:B------:R-:W-:Y:S04]  /*70c50*/  @P6 STG.E.U8 desc[UR32][R22.64], R2 ;  /* 0x0000000216006986 */ /* 0x000fe8000c101120 */
[----:B0-----:R-:W3:Y:S04]  /*70c60*/  LDL.LU.64 R30, [R1+0x4e0] ;  /* 0x0004e000011e7983 */ /* 0x001ee80000300a00 */
[----:B----4-:R0:W-:Y:S04]  /*70c70*/  @P5 STG.E.U8 desc[UR32][R20.64], R0 ;  /* 0x0000000014005986 */ /* 0x0101e8000c101120 */
[----:B0-----:R-:W4:Y:S01]  /*70c80*/  LDL.LU.64 R20, [R1+0x4d8] ;  /* 0x0004d80001147983 */ /* 0x001f220000300a00 */
[----:B------:R-:W-:Y:S01]  /*70c90*/  ISETP.LT.AND P4, PT, R61, UR4, !P0 ;  /* 0x000000043d007c0c */ /* 0x000fe2000c781270 */
[----:B------:R-:W-:-:S02]  /*70ca0*/  ULDC UR4, c[0x0][0x228] ;  /* 0x00008a0000047ab9 */ /* 0x000fc40000000800 */
[----:B------:R-:W-:Y:S01]  /*70cb0*/  ISETP.LT.AND P0, PT, R7, UR4, !P0 ;  /* 0x0000000407007c0c */ /* 0x000fe2000c701270 */
[----:B------:R-:W-:Y:S01]  /*70cc0*/  ULDC UR4, c[0x0][0x228] ;  /* 0x00008a0000047ab9 */ /* 0x000fe20000000800 */
[C---:B------:R-:W-:Y:S02]  /*70cd0*/  PRMT R56, R46.reuse, 0x7772, RZ ;  /* 0x000077722e387816 */ /* 0x040fe400000000ff */
[----:B------:R-:W-:Y:S02]  /*70ce0*/  PRMT R55, R46, 0x7773, RZ ;  /* 0x000077732e377816 */ /* 0x000fe400000000ff */
[----:B------:R-:W-:Y:S01]  /*70cf0*/  ISETP.LT.AND P6, PT, R6, UR4, !P2 ;  /* 0x0000000406007c0c */ /* 0x000fe2000d7c1270 */
[----:B------:R-:W-:Y:S01]  /*70d00*/  ULDC UR4, c[0x0][0x228] ;  /* 0x00008a0000047ab9 */ /* 0x000fe20000000800 */
[----:B------:R-:W-:Y:S01]  /*70d10*/  ISETP.LT.AND P5, PT, R19, UR6, !P2 ;  /* 0x0000000613007c0c */ /* 0x000fe2000d7a1270 */
[----:B------:R-:W-:Y:S01]  /*70d20*/  ULDC UR6, c[0x0][0x228] ;  /* 0x00008a0000067ab9 */ /* 0x000fe20000000800 */
[----:B------:R-:W-:-:S02]  /*70d30*/  PRMT R54, R27, 0x7770, RZ ;  /* 0x000077701b367816 */ /* 0x000fc400000000ff */
[C---:B------:R-:W-:Y:S02]  /*70d40*/  PRMT R26, R27.reuse, 0x7771, RZ ;  /* 0x000077711b1a7816 */ /* 0x040fe400000000ff */
[----:B------:R-:W-:Y:S02]  /*70d50*/  PRMT R25, R27, 0x7772, RZ ;  /* 0x000077721b197816 */ /* 0x000fe400000000ff */
[C---:B------:R-:W-:Y:S02]  /*70d60*/  PRMT R3, R47.reuse, 0x7770, RZ ;  /* 0x000077702f037816 */ /* 0x040fe400000000ff */
        /* <DEDUP_REMOVED lines=10> */
[----:B------:R2:W-:Y:S04]  /*70e10*/  @P5 STG.E.U8 desc[UR32][R38.64], R54 ;  /* 0x0000003626005986 */ /* 0x0005e8000c101120 */
[----:B0-----:R-:W4:Y:S04]  /*70e20*/  LDL.LU.64 R44, [R1+0x4d0] ;  /* 0x0004d000012c7983 */ /* 0x001f280000300a00 */
[----:B------:R-:W4:Y:S04]  /*70e30*/  LDL.LU.64 R22, [R1+0x4c0] ;  /* 0x0004c00001167983 */ /* 0x000f280000300a00 */
[----:B------:R-:W4:Y:S04]  /*70e40*/  LDL.LU R47, [R1+0xf0] ;  /* 0x0000f000012f7983 */ /* 0x000f280000300800 */
[----:B------:R-:W4:Y:S04]  /*70e50*/  LDL.LU.64 R58, [R1+0x4a8] ;  /* 0x0004a800013a7983 */ /* 0x000f280000300a00 */
[----:B-1----:R-:W4:Y:S04]  /*70e60*/  LDL.LU.64 R36, [R1+0x4a0] ;  /* 0x0004a00001247983 */ /* 0x002f280000300a00 */
[----:B--2---:R-:W2:Y:S04]  /*70e70*/  LDL.LU.64 R38, [R1+0x2a38] ;  /* 0x002a380001267983 */ /* 0x004ea80000300a00 */
[----:B------:R0:W-:Y:S04]  /*70e80*/  @P6 STG.E.U8 desc[UR32][R28.64], R26 ;  /* 0x0000001a1c006986 */ /* 0x0001e8000c101120 */
[----:B------:R-:W2:Y:S04]  /*70e90*/  LDL.LU.64 R54, [R1+0x4b0] ;  /* 0x0004b00001367983 */ /* 0x000ea80000300a00 */
[----:B---3--:R-:W-:Y:S04]  /*70ea0*/  @P4 STG.E.U8 desc[UR32][R30.64], R25 ;  /* 0x000000191e004986 */ /* 0x008fe8000c101120 */
[----:B0-----:R-:W3:Y:S04]  /*70eb0*/  LDL.LU.64 R28, [R1+0x498] ;  /* 0x00049800011c7983 */ /* 0x001ee80000300a00 */
[----:B----4-:R0:W-:Y:S04]  /*70ec0*/  @P0 STG.E.U8 desc[UR32][R20.64], R27 ;  /* 0x0000001b14000986 */ /* 0x0101e8000c101120 */
[----:B0-----:R-:W4:Y:S01]  /*70ed0*/  LDL.LU.64 R26, [R1+0x4c8] ;  /* 0x0004c800011a7983 */ /* 0x001f220000300a00 */
[----:B------:R-:W-:Y:S01]  /*70ee0*/  ISETP.LT.AND P6, PT, R49, UR4, !P2 ;  /* 0x0000000431007c0c */ /* 0x000fe2000d7c1270 */
[----:B------:R-:W-:Y:S01]  /*70ef0*/  ULDC UR4, c[0x0][0x228] ;  /* 0x00008a0000047ab9 */ /* 0x000fe20000000800 */
[----:B------:R-:W-:Y:S01]  /*70f00*/  ISETP.LT.AND P5, PT, R60, UR6, !P2 ;  /* 0x000000063c007c0c */ /* 0x000fe2000d7a1270 */
[----:B------:R-:W3:Y:S01]  /*70f10*/  LDL.LU.64 R30, [R1+0x490] ;  /* 0x00049000011e7983 */ /* 0x000ee20000300a00 */
[----:B------:R-:W-:Y:S01]  /*70f20*/  ISETP.LT.AND P4, PT, R61, UR4, !P2 ;  /* 0x000000043d007c0c */ /* 0x000fe2000d781270 */
[----:B------:R-:W-:Y:S01]  /*70f30*/  ULDC UR4, c[0x0][0x228] ;  /* 0x00008a0000047ab9 */ /* 0x000fe20000000800 */
[----:B------:R-:W-:Y:S01]  /*70f40*/  ULDC UR6, c[0x0][0x228] ;  /* 0x00008a0000067ab9 */ /* 0x000fe20000000800 */
[----:B------:R-:W3:Y:S04]  /*70f50*/  LDL.LU.64 R20, [R1+0x480] ;  /* 0x0004800001147983 */ /* 0x000ee80000300a00 */
[----:B------:R-:W3:Y:S04]  /*70f60*/  LDL.LU R46, [R1+0xa0] ;  /* 0x0000a000012e7983 */ /* 0x000ee80000300800 */
[----:B------:R0:W-:Y:S04]  /*70f70*/  @P6 STG.E.U8 desc[UR32][R44.64], R3 ;  /* 0x000000032c006986 */ /* 0x0001e8000c101120 */
[----:B0-----:R-:W3:Y:S04]  /*70f80*/  LDL.LU.64 R44, [R1+0x2a30] ;  /* 0x002a3000012c7983 */ /* 0x001ee80000300a00 */
[----:B----4-:R-:W-:Y:S04]  /*70f90*/  @P5 STG.E.U8 desc[UR32][R26.64], R2 ;  /* 0x000000021a005986 */ /* 0x010fe8000c101120 */
[----:B------:R0:W-:Y:S04]  /*70fa0*/  @P4 STG.E.U8 desc[UR32][R22.64], R0 ;  /* 0x0000000016004986 */ /* 0x0001e8000c101120 */
[----:B0-----:R-:W4:Y:S01]  /*70fb0*/  LDL.LU.64 R22, [R1+0x478] ;  /* 0x0004780001167983 */ /* 0x001f220000300a00 */
        /* <DEDUP_REMOVED lines=10> */
[----:B--2---:R-:W-:Y:S04]  /*71060*/  @P2 STG.E.U8 desc[UR32][R54.64], R24 ;  /* 0x0000001836002986 */ /* 0x004fe8000c101120 */
        /* <DEDUP_REMOVED lines=9> */
[----:B---3--:R0:W-:Y:S01]  /*71100*/  @P4 STG.E.U8 desc[UR32][R28.64], R0 ;  /* 0x000000001c004986 */ /* 0x0081e2000c101120 */
[----:B------:R-:W-:Y:S01]  /*71110*/  ISETP.LT.AND P4, PT, R61, UR6, !P3 ;  /* 0x000000063d007c0c */ /* 0x000fe2000df81270 */
[----:B------:R-:W-:Y:S01]  /*71120*/  ULDC UR6, c[0x0][0x228] ;  /* 0x00008a0000067ab9 */ /* 0x000fe20000000800 */
[----:B------:R-:W-:Y:S01]  /*71130*/  PRMT R2, R47, 0x7773, RZ ;  /* 0x000077732f027816 */ /* 0x000fe200000000ff */
[----:B0-----:R-:W-:Y:S01]  /*71140*/  VIADD R0, R18, 0x19 ;  /* 0x0000001912007836 */ /* 0x001fe20000000000 */
[----:B------:R-:W2:Y:S04]  /*71150*/  LDL.LU.64 R28, [R1+0x460] ;  /* 0x00046000011c7983 */ /* 0x000ea80000300a00 */
[----:B------:R-:W-:Y:S01]  /*71160*/  ISETP.GE.AND P0, PT, R0, UR4, PT ;  /* 0x0000000400007c0c */ /* 0x000fe2000bf06270 */
[----:B------:R0:W-:Y:S01]  /*71170*/  @P2 STG.E.U8 desc[UR32][R30.64], R2 ;  /* 0x000000021e002986 */ /* 0x0001e2000c101120 */
[----:B------:R-:W-:Y:S01]  /*71180*/  PRMT R0, R46, 0x7770, RZ ;  /* 0x000077702e007816 */ /* 0x000fe200000000ff */
[----:B------:R-:W-:-:S04]  /*71190*/  ULDC UR4, c[0x0][0x228] ;  /* 0x00008a0000047ab9 */ /* 0x000fc80000000800 */
[----:B------:R1:W-:Y:S01]  /*711a0*/  @P5 STG.E.U8 desc[UR32][R20.64], R0 ;  /* 0x0000000014005986 */ /* 0x0003e2000c101120 */
[C---:B0-----:R-:W-:Y:S02]  /*711b0*/  PRMT R2, R46.reuse, 0x7771, RZ ;  /* 0x000077712e027816 */ /* 0x041fe400000000ff */
[----:B-1----:R-:W-:Y:S01]  /*711c0*/  PRMT R0, R46, 0x7772, RZ ;  /* 0x000077722e007816 */ /* 0x002fe200000000ff */
[----:B------:R-:W3:Y:S04]  /*711d0*/  LDL.LU.64 R20, [R1+0x458] ;  /* 0x0004580001147983 */ /* 0x000ee80000300a00 */
[----:B------:R-:W3:Y:S04]  /*711e0*/  LDL.LU.64 R24, [R1+0x450] ;  /* 0x0004500001187983 */ /* 0x000ee80000300a00 */
[----:B------:R-:W3:Y:S04]  /*711f0*/  LDL.LU.64 R58, [R1+0x448] ;  /* 0x00044800013a7983 */ /* 0x000ee80000300a00 */
[----:B----4-:R-:W-:Y:S04]  /*71200*/  @P6 STG.E.U8 desc[UR32][R22.64], R2 ;  /* 0x0000000216006986 */ /* 0x010fe8000c101120 */
[----:B------:R0:W-:Y:S04]  /*71210*/  @P4 STG.E.U8 desc[UR32][R44.64], R0 ;  /* 0x000000002c004986 */ /* 0x0001e8000c101120 */
[----:B0-----:R-:W4:Y:S01]  /*71220*/  LDL.LU.64 R44, [R1+0x2a28] ;  /* 0x002a2800012c7983 */ /* 0x001f220000300a00 */
[----:B------:R-:W-:Y:S01]  /*71230*/  ISETP.LT.AND P3, PT, R7, UR4, !P3 ;  /* 0x0000000407007c0c */ /* 0x000fe2000df61270 */
[----:B------:R-:W-:-:S02]  /*71240*/  ULDC UR4, c[0x0][0x228] ;  /* 0x00008a0000047ab9 */ /* 0x000fc40000000800 */
[----:B------:R-:W3:Y:S01]  /*71250*/  LDL.LU.64 R22, [R1+0x440] ;  /* 0x0004400001167983 */ /* 0x000ee20000300a00 */
[----:B------:R-:W-:Y:S01]  /*71260*/  ISETP.LT.AND P6, PT, R19, UR4, !P0 ;  /* 0x0000000413007c0c */ /* 0x000fe2000c7c1270 */
[----:B------:R-:W-:Y:S01]  /*71270*/  VIADD R2, R18, 0x1a ;  /* 0x0000001a12027836 */ /* 0x000fe20000000000 */
[----:B------:R-:W-:Y:S01]  /*71280*/  PRMT R0, R46, 0x7773, RZ ;  /* 0x000077732e007816 */ /* 0x000fe200000000ff */
[----:B------:R-:W3:Y:S01]  /*71290*/  LDL.LU R47, [R1+0x90] ;  /* 0x00009000012f7983 */ /* 0x000ee20000300800 */
[----:B------:R-:W-:Y:S01]  /*712a0*/  ISETP.LT.AND P5, PT, R6, UR6, !P0 ;  /* 0x0000000606007c0c */ /* 0x000fe2000c7a1270 */
[----:B------:R-:W-:Y:S01]  /*712b0*/  ULDC UR4, c[0x0][0x22c] ;  /* 0x00008b0000047ab9 */ /* 0x000fe20000000800 */
[----:B------:R-:W-:Y:S01]  /*712c0*/  ISETP.LT.AND P4, PT, R11, UR8, !P0 ;  /* 0x000000080b007c0c */ /* 0x000fe2000c781270 */
[----:B------:R-:W3:Y:S04]  /*712d0*/  LDL.LU.64 R26, [R1+0x428] ;  /* 0x00042800011a7983 */ /* 0x000ee80000300a00 */
[----:B--2---:R0:W-:Y:S01]  /*712e0*/  @P3 STG.E.U8 desc[UR32][R28.64], R0 ;  /* 0x000000001c003986 */ /* 0x0041e2000c101120 */
[----:B----4-:R-:W-:-:S03]  /*712f0*/  PRMT R3, R44, 0x7770, RZ ;  /* 0x000077702c037816 */ /* 0x010fc600000000ff */
[----:B------:R-:W2:Y:S01]  /*71300*/  LDL.LU.64 R36, [R1+0x420] ;  /* 0x0004200001247983 */ /* 0x000ea20000300a00 */
[----:B------:R-:W-:Y:S01]  /*71310*/  ISETP.GE.AND P2, PT, R2, UR4, PT ;  /* 0x0000000402007c0c */ /* 0x000fe2000bf46270 */
[----:B------:R-:W-:Y:S01]  /*71320*/  ULDC UR4, c[0x0][0x228] ;  /* 0x00008a0000047ab9 */ /* 0x000fe20000000800 */
[----:B------:R-:W-:Y:S01]  /*71330*/  ULDC UR6, c[0x0][0x228] ;  /* 0x00008a0000067ab9 */ /* 0x000fe20000000800 */
[----:B------:R-:W4:Y:S01]  /*71340*/  LDL.LU.64 R54, [R1+0x418] ;  /* 0x0004180001367983 */ /* 0x000f220000300a00 */
[----:B------:R-:W-:-:S03]  /*71350*/  ULDC UR8, c[0x0][0x228] ;  /* 0x00008a0000087ab9 */ /* 0x000fc60000000800 */
[----:B------:R-:W4:Y:S04]  /*71360*/  LDL.LU.64 R30, [R1+0x410] ;  /* 0x00041000011e7983 */ /* 0x000f280000300a00 */
[----:B0-----:R-:W4:Y:S04]  /*71370*/  LDL.LU R29, [R1+0xf4] ;  /* 0x0000f400011d7983 */ /* 0x001f280000300800 */
[----:B---3--:R0:W-:Y:S04]  /*71380*/  @P6 STG.E.U8 desc[UR32][R20.64], R3 ;  /* 0x0000000314006986 */ /* 0x0081e8000c101120 */
[----:B0-----:R-:W3:Y:S01]  /*71390*/  LDL.LU.64 R20, [R1+0x408] ;  /* 0x0004080001147983 */ /* 0x001ee20000300a00 */
[----:B------:R-:W-:Y:S01]  /*713a0*/  ISETP.LT.AND P3, PT, R48, UR4, !P0 ;  /* 0x0000000430007c0c */ /* 0x000fe2000c761270 */
[----:B------:R-:W-:Y:S01]  /*713b0*/  ULDC UR4, c[0x0][0x228] ;  /* 0x00008a0000047ab9 */ /* 0x000fe20000000800 */
[----:B------:R-:W-:-:S02]  /*713c0*/  PRMT R2, R44, 0x7771, RZ ;  /* 0x000077712c027816 */ /* 0x000fc400000000ff */
[----:B------:R-:W-:Y:S02]  /*713d0*/  PRMT R0, R44, 0x7772, RZ ;  /* 0x000077722c007816 */ /* 0x000fe400000000ff */
[----:B------:R-:W-:Y:S01]  /*713e0*/  ISETP.LT.AND P6, PT, R49, UR4, !P0 ;  /* 0x0000000431007c0c */ /* 0x000fe2000c7c1270 */
[----:B------:R-:W-:Y:S01]  /*713f0*/  @P5 STG.E.U8 desc[UR32][R24.64], R2 ;  /* 0x0000000218005986 */ /* 0x000fe2000c101120 */
[----:B------:R-:W-:Y:S01]  /*71400*/  ULDC UR4, c[0x0][0x228] ;  /* 0x00008a0000047ab9 */ /* 0x000fe20000000800 */
[----:B------:R-:W-:Y:S01]  /*71410*/  ISETP.LT.AND P5, PT, R60, UR6, !P0 ;  /* 0x000000063c007c0c */ /* 0x000fe2000c7a1270 */
[----:B------:R-:W-:Y:S01]  /*71420*/  ULDC UR6, c[0x0][0x228] ;  /* 0x00008a0000067ab9 */ /* 0x000fe20000000800 */
[----:B------:R0:W-:Y:S01]  /*71430*/  @P4 STG.E.U8 desc[UR32][R58.64], R0 ;  /* 0x000000003a004986 */ /* 0x0001e2000c101120 */
[----:B------:R-:W-:Y:S02]  /*71440*/  PRMT R44, R44, 0x7773, RZ ;  /* 0x000077732c2c7816 */ /* 0x000fe400000000ff */
[----:B------:R-:W-:Y:S01]  /*71450*/  ISETP.LT.AND P4, PT, R61, UR4, !P0 ;  /* 0x000000043d007c0c */ /* 0x000fe2000c781270 */
[----:B------:R-:W-:-:S02]  /*71460*/  ULDC UR4, c[0x0][0x228] ;  /* 0x00008a0000047ab9 */ /* 0x000fc40000000800 */
[----:B------:R1:W-:Y:S01]  /*71470*/  @P3 STG.E.U8 desc[UR32][R22.64], R44 ;  /* 0x0000002c16003986 */ /* 0x0003e2000c101120 */
[----:B------:R-:W-:Y:S01]  /*71480*/  ISETP.LT.AND P0, PT, R7, UR4, !P0 ;  /* 0x0000000407007c0c */ /* 0x000fe2000c701270 */
[----:B------:R-:W-:Y:S01]  /*71490*/  ULDC UR4, c[0x0][0x228] ;  /* 0x00008a0000047ab9 */ /* 0x000fe20000000800 */
[----:B0-----:R-:W-:Y:S02]  /*714a0*/  PRMT R0, R47, 0x7770, RZ ;  /* 0x000077702f007816 */ /* 0x001fe400000000ff */
[----:B------:R-:W-:Y:S01]  /*714b0*/  ISETP.LT.AND P3, PT, R19, UR6, !P2 ;  /* 0x0000000613007c0c */ /* 0x000fe2000d761270 */
[----:B------:R-:W-:Y:S01]  /*714c0*/  ULDC UR6, c[0x0][0x228] ;  /* 0x00008a0000067ab9 */ /* 0x000fe20000000800 */
[C---:B------:R-:W-:Y:S01]  /*714d0*/  PRMT R2, R47.reuse, 0x7771, RZ ;  /* 0x000077712f027816 */ /* 0x040fe200000000ff */
[----:B------:R0:W-:Y:S04]  /*714e0*/  @P6 STG.E.U8 desc[UR32][R26.64], R0 ;  /* 0x000000001a006986 */ /* 0x0001e8000c101120 */
[----:B-1----:R-:W3:Y:S04]  /*714f0*/  LDL.LU.64 R22, [R1+0x400] ;  /* 0x0004000001167983 */ /* 0x002ee80000300a00 */
[----:B------:R-:W3:Y:S01]  /*71500*/  LDL.LU R58, [R1+0xa4] ;  /* 0x0000a400013a7983 */ /* 0x000ee20000300800 */
[----:B0-----:R-:W-:-:S03]  /*71510*/  PRMT R0, R47, 0x7772, RZ ;  /* 0x000077722f007816 */ /* 0x001fc600000000ff */
[----:B--2---:R0:W-:Y:S04]  /*71520*/  @P5 STG.E.U8 desc[UR32][R36.64], R2 ;  /* 0x0000000224005986 */ /* 0x0041e8000c101120 */
[----:B----4-:R1:W-:Y:S01]  /*71530*/  @P4 STG.E.U8 desc[UR32][R54.64], R0 ;  /* 0x0000000036004986 */ /* 0x0103e2000c101120 */
[----:B0-----:R-:W-:-:S03]  /*71540*/  PRMT R2, R47, 0x7773, RZ ;  /* 0x000077732f027816 */ /* 0x001fc600000000ff */
[----:B------:R-:W2:Y:S01]  /*71550*/  LDL.LU.64 R36, [R1+0x3f8] ;  /* 0x0003f80001247983 */ /* 0x000ea20000300a00 */
[----:B-1----:R-:W-:-:S03]  /*71560*/  PRMT R0, R29, 0x7770, RZ ;  /* 0x000077701d007816 */ /* 0x002fc600000000ff */
[----:B------:R-:W4:Y:S04]  /*71570*/  LDL.LU.64 R46, [R1+0x3f0] ;  /* 0x0003f000012e7983 */ /* 0x000f280000300a00 */
[----:B------:R-:W4:Y:S04]  /*71580*/  LDL.LU.64 R24, [R1+0x3e0] ;  /* 0x0003e00001187983 */ /* 0x000f280000300a00 */
[----:B------:R-:W-:Y:S04]  /*71590*/  @P0 STG.E.U8 desc[UR32][R30.64], R2 ;  /* 0x000000021e000986 */ /* 0x000fe8000c101120 */
[----:B---3--:R0:W-:Y:S04]  /*715a0*/  @P3 STG.E.U8 desc[UR32][R20.64], R0 ;  /* 0x0000000014003986 */ /* 0x0081e8000c101120 */
[----:B0-----:R-:W3:Y:S01]  /*715b0*/  LDL.LU.64 R20, [R1+0x3d8] ;  /* 0x0003d80001147983 */ /* 0x001ee20000300a00 */
[----:B------:R-:W-:Y:S01]  /*715c0*/  ISETP.LT.AND P0, PT, R6, UR4, !P2 ;  /* 0x0000000406007c0c */ /* 0x000fe2000d701270 */
[----:B------:R-:W-:Y:S01]  /*715d0*/  ULDC UR4, c[0x0][0x228] ;  /* 0x00008a0000047ab9 */ /* 0x000fe20000000800 */
[----:B------:R-:W-:Y:S01]  /*715e0*/  VIADD R0, R18, 0x1b ;  /* 0x0000001b12007836 */ /* 0x000fe20000000000 */
[----:B------:R-:W-:Y:S01]  /*715f0*/  ISETP.LT.AND P4, PT, R11, UR4, !P2 ;  /* 0x000000040b007c0c */ /* 0x000fe2000d781270 */
[----:B------:R-:W3:Y:S01]  /*71600*/  LDL.LU.64 R26, [R1+0x3d0] ;  /* 0x0003d000011a7983 */ /* 0x000ee20000300a00 */
[----:B------:R-:W-:Y:S01]  /*71610*/  ISETP.LT.AND P5, PT, R48, UR6, !P2 ;  /* 0x0000000630007c0c */ /* 0x000fe2000d7a1270 */
[----:B------:R-:W-:Y:S01]  /*71620*/  ULDC UR4, c[0x0][0x22c] ;  /* 0x00008b0000047ab9 */ /* 0x000fe20000000800 */
[----:B------:R-:W-:Y:S01]  /*71630*/  PRMT R2, R29, 0x7771, RZ ;  /* 0x000077711d027816 */ /* 0x000fe200000000ff */
[----:B------:R-:W3:Y:S01]  /*71640*/  LDL.LU.64 R54, [R1+0x3b0] ;  /* 0x0003b00001367983 */ /* 0x000ee20000300a00 */
[----:B------:R-:W-:Y:S01]  /*71650*/  ISETP.LT.AND P6, PT, R49, UR8, !P2 ;  /* 0x0000000831007c0c */ /* 0x000fe2000d7c1270 */
[----:B------:R-:W-:Y:S01]  /*71660*/  ULDC UR6, c[0x0][0x228] ;  /* 0x00008a0000067ab9 */ /* 0x000fe20000000800 */
[----:B------:R-:W-:Y:S01]  /*71670*/  ISETP.GE.AND P3, PT, R0, UR4, PT ;  /* 0x0000000400007c0c */ /* 0x000fe2000bf66270 */
[----:B------:R-:W-:Y:S01]  /*71680*/  ULDC UR4, c[0x0][0x228] ;  /* 0x00008a0000047ab9 */ /* 0x000fe20000000800 */
[----:B------:R-:W3:Y:S01]  /*71690*/  LDL.LU.64 R30, [R1+0x3a8] ;  /* 0x0003a800011e7983 */ /* 0x000ee20000300a00 */
[----:B------:R-:W-:Y:S01]  /*716a0*/  PRMT R3, R29, 0x7772, RZ ;  /* 0x000077721d037816 */ /* 0x000fe200000000ff */
[----:B------:R-:W-:-:S02]  /*716b0*/  ULDC UR8, c[0x0][0x228] ;  /* 0x00008a0000087ab9 */ /* 0x000fc40000000800 */
[----:B------:R0:W-:Y:S01]  /*716c0*/  @P0 STG.E.U8 desc[UR32][R22.64], R2 ;  /* 0x0000000216000986 */ /* 0x0001e2000c101120 */
[----:B------:R-:W-:Y:S01]  /*716d0*/  ISETP.LT.AND P0, PT, R60, UR4, !P2 ;  /* 0x000000043c007c0c */ /* 0x000fe2000d701270 */
[----:B------:R-:W-:Y:S01]  /*716e0*/  ULDC UR4, c[0x0][0x228] ;  /* 0x00008a0000047ab9 */ /* 0x000fe20000000800 */
[----:B------:R-:W-:Y:S01]  /*716f0*/  PRMT R0, R58, 0x7770, RZ ;  /* 0x000077703a007816 */ /* 0x000fe200000000ff */
[----:B0-----:R-:W3:Y:S01]  /*71700*/  LDL.LU.64 R22, [R1+0x3a0] ;  /* 0x0003a00001167983 */ /* 0x001ee20000300a00 */
[----:B------:R-:W-:-:S03]  /*71710*/  PRMT R2, R29, 0x7773, RZ ;  /* 0x000077731d027816 */ /* 0x000fc600000000ff */
[----:B------:R-:W3:Y:S04]  /*71720*/  LDL.LU.64 R28, [R1+0x398] ;  /* 0x00039800011c7983 */ /* 0x000ee80000300a00 */
[----:B--2---:R0:W-:Y:S04]  /*71730*/  @P4 STG.E.U8 desc[UR32][R36.64], R3 ;  /* 0x0000000324004986 */ /* 0x0041e8000c101120 */
[----:B----4-:R1:W-:Y:S04]  /*71740*/  @P5 STG.E.U8 desc[UR32][R46.64], R2 ;  /* 0x000000022e005986 */ /* 0x0103e8000c101120 */
[----:B------:R2:W-:Y:S04]  /*71750*/  @P6 STG.E.U8 desc[UR32][R24.64], R0 ;  /* 0x0000000018006986 */ /* 0x0005e8000c101120 */
[----:B0-----:R-:W4:Y:S04]  /*71760*/  LDL.LU.64 R36, [R1+0x2a20] ;  /* 0x002a200001247983 */ /* 0x001f280000300a00 */
[----:B-1----:R-:W4:Y:S01]  /*71770*/  LDL.LU.64 R46, [R1+0x2a18] ;  /* 0x002a1800012e7983 */ /* 0x002f220000300a00 */
[----:B--2---:R-:W-:-:S05]  /*71780*/  PRMT R0, R58, 0x7771, RZ ;  /* 0x000077713a007816 */ /* 0x004fca00000000ff */
[----:B---3--:R0:W-:Y:S04]  /*71790*/  @P0 STG.E.U8 desc[UR32][R20.64], R0 ;  /* 0x0000000014000986 */ /* 0x0081e8000c101120 */
[----:B0-----:R-:W2:Y:S01]  /*717a0*/  LDL.LU.64 R20, [R1+0x390] ;  /* 0x0003900001147983 */ /* 0x001ea20000300a00 */
[----:B------:R-:W-:Y:S01]  /*717b0*/  ISETP.LT.AND P4, PT, R61, UR4, !P2 ;  /* 0x000000043d007c0c */ /* 0x000fe2000d781270 */
[----:B------:R-:W-:Y:S01]  /*717c0*/  ULDC UR4, c[0x0][0x228] ;  /* 0x00008a0000047ab9 */ /* 0x000fe20000000800 */
[----:B------:R-:W-:Y:S01]  /*717d0*/  ISETP.LT.AND P2, PT, R7, UR6, !P2 ;  /* 0x0000000607007c0c */ /* 0x000fe2000d741270 */
[----:B------:R-:W-:Y:S01]  /*717e0*/  ULDC UR6, c[0x0][0x228] ;  /* 0x00008a0000067ab9 */ /* 0x000fe20000000800 */
[----:B------:R-:W-:Y:S01]  /*717f0*/  ISETP.LT.AND P5, PT, R19, UR4, !P3 ;  /* 0x0000000413007c0c */ /* 0x000fe2000dfa1270 */
[----:B------:R-:W-:Y:S01]  /*71800*/  ULDC UR4, c[0x0][0x228] ;  /* 0x00008a0000047ab9 */ /* 0x000fe20000000800 */
[----:B------:R-:W-:Y:S01]  /*71810*/  PRMT R0, R58, 0x7772, RZ ;  /* 0x000077723a007816 */ /* 0x000fe200000000ff */
[----:B------:R-:W3:Y:S01]  /*71820*/  LDL.LU R59, [R1+0x94] ;  /* 0x00009400013b7983 */ /* 0x000ee20000300800 */
[----:B------:R-:W-:Y:S01]  /*71830*/  ISETP.LT.AND P6, PT, R6, UR4, !P3 ;  /* 0x0000000406007c0c */ /* 0x000fe2000dfc1270 */
[----:B------:R-:W-:Y:S01]  /*71840*/  ULDC UR4, c[0x0][0x228] ;  /* 0x00008a0000047ab9 */ /* 0x000fe20000000800 */
[----:B------:R-:W-:Y:S01]  /*71850*/  PRMT R2, R58, 0x7773, RZ ;  /* 0x000077733a027816 */ /* 0x000fe200000000ff */
[----:B------:R-:W4:Y:S04]  /*71860*/  LDL.LU.64 R24, [R1+0x380] ;  /* 0x0003800001187983 */ /* 0x000f280000300a00 */
[----:B------:R0:W-:Y:S04]  /*71870*/  @P4 STG.E.U8 desc[UR32][R26.64], R0 ;  /* 0x000000001a004986 */ /* 0x0001e8000c101120 */
[----:B------:R1:W-:Y:S01]  /*71880*/  @P2 STG.E.U8 desc[UR32][R54.64], R2 ;  /* 0x0000000236002986 */ /* 0x0003e2000c101120 */
[----:B------:R-:W-:Y:S01]  /*71890*/  ISETP.LT.AND P0, PT, R11, UR6, !P3 ;  /* 0x000000060b007c0c */ /* 0x000fe2000df01270 */
[----:B------:R-:W-:Y:S01]  /*718a0*/  ULDC UR6, c[0x0][0x228] ;  /* 0x00008a0000067ab9 */ /* 0x000fe20000000800 */
[C---:B0-----:R-:W-:Y:S01]  /*718b0*/  PRMT R0, R45.reuse, 0x7770, RZ ;  /* 0x000077702d007816 */ /* 0x041fe200000000ff */
[----:B------:R-:W4:Y:S01]  /*718c0*/  LDL.LU.64 R26, [R1+0x378] ;  /* 0x00037800011a7983 */ /* 0x000f220000300a00 */
[----:B-1----:R-:W-:-:S03]  /*718d0*/  PRMT R2, R45, 0x7771, RZ ;  /* 0x000077712d027816 */ /* 0x002fc600000000ff */
[----:B------:R0:W-:Y:S04]  /*718e0*/  @P5 STG.E.U8 desc[UR32][R30.64], R0 ;  /* 0x000000001e005986 */ /* 0x0001e8000c101120 */
[----:B------:R1:W-:Y:S01]  /*718f0*/  @P6 STG.E.U8 desc[UR32][R22.64], R2 ;  /* 0x0000000216006986 */ /* 0x0003e2000c101120 */
[----:B------:R-:W-:Y:S01]  /*71900*/  ISETP.LT.AND P6, PT, R48, UR4, !P3 ;  /* 0x0000000430007c0c */ /* 0x000fe2000dfc1270 */
[----:B------:R-:W-:Y:S01]  /*71910*/  ULDC UR4, c[0x0][0x228] ;  /* 0x00008a0000047ab9 */ /* 0x000fe20000000800 */
[C---:B0-----:R-:W-:Y:S02]  /*71920*/  PRMT R0, R45.reuse, 0x7772, RZ ;  /* 0x000077722d007816 */ /* 0x041fe400000000ff */
[----:B------:R-:W-:Y:S01]  /*71930*/  PRMT R45, R45, 0x7773, RZ ;  /* 0x000077732d2d7816 */ /* 0x000fe200000000ff */
[----:B-1----:R-:W4:Y:S04]  /*71940*/  LDL.LU.64 R22, [R1+0x370] ;  /* 0x0003700001167983 */ /* 0x002f280000300a00 */
[----:B------:R0:W-:Y:S04]  /*71950*/  @P0 STG.E.U8 desc[UR32][R28.64], R0 ;  /* 0x000000001c000986 */ /* 0x0001e8000c101120 */
[----:B0-----:R-:W4:Y:S04]  /*71960*/  LDL.LU.64 R28, [R1+0x368] ;  /* 0x00036800011c7983 */ /* 0x001f280000300a00 */
[----:B------:R-:W4:Y:S04]  /*71970*/  LDL.LU.64 R54, [R1+0x360] ;  /* 0x0003600001367983 */ /* 0x000f280000300a00 */
[----:B------:R-:W4:Y:S04]  /*71980*/  LDL.LU R58, [R1+0xf8] ;  /* 0x0000f800013a7983 */ /* 0x000f280000300800 */
[----:B--2---:R0:W-:Y:S04]  /*71990*/  @P6 STG.E.U8 desc[UR32][R20.64], R45 ;  /* 0x0000002d14006986 */ /* 0x0041e8000c101120 */
[----:B0-----:R-:W2:Y:S01]  /*719a0*/  LDL.LU.64 R44, [R1+0x388] ;  /* 0x00038800012c7983 */ /* 0x001ea20000300a00 */
[----:B------:R-:W-:-:S02]  /*719b0*/  ISETP.LT.AND P2, PT, R49, UR4, !P3 ;  /* 0x0000000431007c0c */ /* 0x000fc4000df41270 */
[----:B------:R-:W-:Y:S02]  /*719c0*/  ISETP.LT.AND P4, PT, R60, UR6, !P3 ;  /* 0x000000063c007c0c */ /* 0x000fe4000df81270 */
[----:B------:R-:W-:Y:S01]  /*719d0*/  ISETP.LT.AND P5, PT, R61, UR8, !P3 ;  /* 0x000000083d007c0c */ /* 0x000fe2000dfa1270 */
[----:B------:R-:W-:Y:S01]  /*719e0*/  VIADD R0, R18, 0x1c ;  /* 0x0000001c12007836 */ /* 0x000fe20000000000 */
[----:B------:R-:W-:Y:S01]  /*719f0*/  ULDC UR4, c[0x0][0x22c] ;  /* 0x00008b0000047ab9 */ /* 0x000fe20000000800 */
[C---:B---3--:R-:W-:Y:S01]  /*71a00*/  PRMT R3, R59.reuse, 0x7770, RZ ;  /* 0x000077703b037816 */ /* 0x048fe200000000ff */
[----:B------:R-:W3:Y:S01]  /*71a10*/  LDL.LU.64 R30, [R1+0x358] ;  /* 0x00035800011e7983 */ /* 0x000ee20000300a00 */
[C---:B------:R-:W-:Y:S01]  /*71a20*/  PRMT R2, R59.reuse, 0x7771, RZ ;  /* 0x000077713b027816 */ /* 0x040fe200000000ff */
[----:B------:R-:W-:Y:S01]  /*71a30*/  ULDC UR6, c[0x0][0x228] ;  /* 0x00008a0000067ab9 */ /* 0x000fe20000000800 */
[----:B------:R-:W-:Y:S01]  /*71a40*/  ISETP.GE.AND P0, PT, R0, UR4, PT ;  /* 0x0000000400007c0c */ /* 0x000fe2000bf06270 */
[----:B------:R-:W3:Y:S01]  /*71a50*/  LDL.LU.64 R20, [R1+0x350] ;  /* 0x0003500001147983 */ /* 0x000ee20000300a00 */
[----:B------:R-:W-:Y:S01]  /*71a60*/  PRMT R0, R59, 0x7772, RZ ;  /* 0x000077723b007816 */ /* 0x000fe200000000ff */
[----:B------:R-:W-:Y:S01]  /*71a70*/  ULDC UR4, c[0x0][0x228] ;  /* 0x00008a0000047ab9 */ /* 0x000fe20000000800 */
[----:B------:R-:W-:Y:S01]  /*71a80*/  ULDC UR8, c[0x0][0x228] ;  /* 0x00008a0000087ab9 */ /* 0x000fe20000000800 */
[----:B------:R-:W-:Y:S01]  /*71a90*/  ISETP.LT.AND P3, PT, R7, UR4, !P3 ;  /* 0x0000000407007c0c */ /* 0x000fe2000df61270 */
[----:B------:R-:W-:Y:S01]  /*71aa0*/  ULDC UR4, c[0x0][0x228] ;  /* 0x00008a0000047ab9 */ /* 0x000fe20000000800 */
[----:B--2---:R-:W-:Y:S04]  /*71ab0*/  @P2 STG.E.U8 desc[UR32][R44.64], R3 ;  /* 0x000000032c002986 */ /* 0x004fe8000c101120 */
[----:B----4-:R-:W-:Y:S04]  /*71ac0*/  @P4 STG.E.U8 desc[UR32][R24.64], R2 ;  /* 0x0000000218004986 */ /* 0x010fe8000c101120 */
[----:B------:R0:W-:Y:S04]  /*71ad0*/  @P5 STG.E.U8 desc[UR32][R26.64], R0 ;  /* 0x000000001a005986 */ /* 0x0001e8000c101120 */
[----:B0-----:R-:W2:Y:S01]  /*71ae0*/  LDL.LU R26, [R1+0xa8] ;  /* 0x0000a800011a7983 */ /* 0x001ea20000300800 */
[----:B------:R-:W-:Y:S01]  /*71af0*/  ISETP.LT.AND P2, PT, R19, UR4, !P0 ;  /* 0x0000000413007c0c */ /* 0x000fe2000c741270 */
[----:B------:R-:W-:Y:S01]  /*71b00*/  ULDC UR4, c[0x0][0x22c] ;  /* 0x00008b0000047ab9 */ /* 0x000fe20000000800 */
[----:B------:R-:W-:-:S02]  /*71b10*/  PRMT R0, R59, 0x7773, RZ ;  /* 0x000077733b007816 */ /* 0x000fc400000000ff */
[----:B------:R-:W-:-:S03]  /*71b20*/  PRMT R3, R58, 0x7770, RZ ;  /* 0x000077703a037816 */ /* 0x000fc600000000ff */
[----:B------:R0:W-:Y:S06]  /*71b30*/  @P3 STG.E.U8 desc[UR32][R22.64], R0 ;  /* 0x0000000016003986 */ /* 0x0001ec000c101120 */
[----:B------:R1:W-:Y:S04]  /*71b40*/  @P2 STG.E.U8 desc[UR32][R28.64], R3 ;  /* 0x000000031c002986 */ /* 0x0003e8000c101120 */
[----:B0-----:R-:W4:Y:S04]  /*71b50*/  LDL.LU.64 R22, [R1+0x338] ;  /* 0x0003380001167983 */ /* 0x001f280000300a00 */
[----:B-1----:R-:W4:Y:S01]  /*71b60*/  LDL.LU.64 R28, [R1+0x330] ;  /* 0x00033000011c7983 */ /* 0x002f220000300a00 */
[----:B------:R-:W-:Y:S01]  /*71b70*/  ISETP.LT.AND P5, PT, R6, UR6, !P0 ;  /* 0x0000000606007c0c */ /* 0x000fe2000c7a1270 */
[----:B------:R-:W-:Y:S01]  /*71b80*/  ULDC UR6, c[0x0][0x228] ;  /* 0x00008a0000067ab9 */ /* 0x000fe20000000800 */
[----:B------:R-:W-:Y:S01]  /*71b90*/  VIADD R0, R18, 0x1d ;  /* 0x0000001d12007836 */ /* 0x000fe20000000000 */
[----:B------:R-:W-:Y:S01]  /*71ba0*/  ISETP.LT.AND P3, PT, R11, UR6, !P0 ;  /* 0x000000060b007c0c */ /* 0x000fe2000c761270 */
[----:B------:R-:W-:Y:S01]  /*71bb0*/  ULDC UR6, c[0x0][0x228] ;  /* 0x00008a0000067ab9 */ /* 0x000fe20000000800 */
[----:B------:R-:W-:-:S02]  /*71bc0*/  PRMT R2, R58, 0x7771, RZ ;  /* 0x000077713a027816 */ /* 0x000fc400000000ff */
[----:B------:R-:W-:Y:S01]  /*71bd0*/  ISETP.GE.AND P6, PT, R0, UR4, PT ;  /* 0x0000000400007c0c */ /* 0x000fe2000bfc6270 */
[----:B------:R-:W-:Y:S01]  /*71be0*/  ULDC UR4, c[0x0][0x228] ;  /* 0x00008a0000047ab9 */ /* 0x000fe20000000800 */
[----:B------:R-:W-:Y:S01]  /*71bf0*/  ISETP.LT.AND P4, PT, R48, UR8, !P0 ;  /* 0x0000000830007c0c */ /* 0x000fe2000c781270 */
[----:B------:R-:W-:Y:S01]  /*71c00*/  ULDC UR8, c[0x0][0x228] ;  /* 0x00008a0000087ab9 */ /* 0x000fe20000000800 */
[----:B------:R-:W-:Y:S01]  /*71c10*/  ISETP.LT.AND P2, PT, R49, UR4, !P0 ;  /* 0x0000000431007c0c */ /* 0x000fe2000c741270 */
[----:B------:R-:W-:Y:S01]  /*71c20*/  ULDC UR4, c[0x0][0x228] ;  /* 0x00008a0000047ab9 */ /* 0x000fe20000000800 */
[----:B------:R0:W-:Y:S01]  /*71c30*/  @P5 STG.E.U8 desc[UR32][R54.64], R2 ;  /* 0x0000000236005986 */ /* 0x0001e2000c101120 */
[C---:B------:R-:W-:Y:S02]  /*71c40*/  PRMT R0, R58.reuse, 0x7773, RZ ;  /* 0x000077733a007816 */ /* 0x040fe400000000ff */
[----:B0-----:R-:W-:Y:S01]  /*71c50*/  PRMT R2, R58, 0x7772, RZ ;  /* 0x000077723a027816 */ /* 0x001fe200000000ff */
[----:B------:R-:W4:Y:S04]  /*71c60*/  LDL.LU.64 R54, [R1+0x318] ;  /* 0x0003180001367983 */ /* 0x000f280000300a00 */
[----:B---3--:R-:W-:Y:S04]  /*71c70*/  @P3 STG.E.U8 desc[UR32][R30.64], R2 ;  /* 0x000000021e003986 */ /* 0x008fe8000c101120 */
[----:B------:R-:W3:Y:S04]  /*71c80*/  LDL.LU.64 R58, [R1+0x310] ;  /* 0x00031000013a7983 */ /* 0x000ee80000300a00 */
[----:B------:R0:W-:Y:S04]  /*71c90*/  @P4 STG.E.U8 desc[UR32][R20.64], R0 ;  /* 0x0000000014004986 */ /* 0x0001e8000c101120 */
[----:B0-----:R-:W3:Y:S04]  /*71ca0*/  LDL.LU.64 R20, [R1+0x308] ;  /* 0x0003080001147983 */ /* 0x001ee80000300a00 */
[----:B------:R-:W3:Y:S01]  /*71cb0*/  LDL.LU.64 R30, [R1+0x300] ;  /* 0x00030000011e7983 */ /* 0x000ee20000300a00 */
[----:B------:R-:W-:-:S02]  /*71cc0*/  ISETP.LT.AND P4, PT, R60, UR4, !P0 ;  /* 0x000000043c007c0c */ /* 0x000fc4000c781270 */
[----:B------:R-:W-:Y:S01]  /*71cd0*/  ISETP.LT.AND P5, PT, R61, UR6, !P0 ;  /* 0x000000063d007c0c */ /* 0x000fe2000c7a1270 */
[----:B------:R-:W-:Y:S01]  /*71ce0*/  VIADD R0, R18, 0x1e ;  /* 0x0000001e12007836 */ /* 0x000fe20000000000 */
[----:B------:R-:W-:Y:S01]  /*71cf0*/  ULDC UR4, c[0x0][0x22c] ;  /* 0x00008b0000047ab9 */ /* 0x000fe20000000800 */
[----:B------:R-:W-:-:S03]  /*71d00*/  ULDC UR6, c[0x0][0x228] ;  /* 0x00008a0000067ab9 */ /* 0x000fc60000000800 */
[----:B------:R-:W-:Y:S01]  /*71d10*/  ISETP.GE.AND P3, PT, R0, UR4, PT ;  /* 0x0000000400007c0c */ /* 0x000fe2000bf66270 */
[----:B------:R-:W-:Y:S01]  /*71d20*/  ULDC UR4, c[0x0][0x228] ;  /* 0x00008a0000047ab9 */ /* 0x000fe20000000800 */
[----:B--2---:R-:W-:-:S05]  /*71d30*/  PRMT R2, R26, 0x7770, RZ ;  /* 0x000077701a027816 */ /* 0x004fca00000000ff */
[----:B------:R0:W-:Y:S04]  /*71d40*/  @P2 STG.E.U8 desc[UR32][R46.64], R2 ;  /* 0x000000022e002986 */ /* 0x0001e8000c101120 */
[----:B0-----:R-:W2:Y:S01]  /*71d50*/  LDL.LU.64 R46, [R1+0x2a10] ;  /* 0x002a1000012e7983 */ /* 0x001ea20000300a00 */
[C---:B------:R-:W-:Y:S02]  /*71d60*/  PRMT R2, R26.reuse, 0x7771, RZ ;  /* 0x000077711a027816 */ /* 0x040fe400000000ff */
[----:B------:R-:W-:Y:S01]  /*71d70*/  PRMT R0, R26, 0x7772, RZ ;  /* 0x000077721a007816 */ /* 0x000fe200000000ff */
[----:B------:R-:W3:Y:S04]  /*71d80*/  LDL.LU R56, [R1+0x98] ;  /* 0x0000980001387983 */ /* 0x000ee80000300800 */
[----:B----4-:R0:W-:Y:S04]  /*71d90*/  @P4 STG.E.U8 desc[UR32][R22.64], R2 ;  /* 0x0000000216004986 */ /* 0x0101e8000c101120 */
[----:B------:R1:W-:Y:S04]  /*71da0*/  @P5 STG.E.U8 desc[UR32][R28.64], R0 ;  /* 0x000000001c005986 */ /* 0x0003e8000c101120 */
[----:B0-----:R-:W4:Y:S04]  /*71db0*/  LDL.LU.64 R22, [R1+0x2f8] ;  /* 0x0002f80001167983 */ /* 0x001f280000300a00 */
[----:B-1----:R-:W4:Y:S01]  /*71dc0*/  LDL.LU.64 R28, [R1+0x2e0] ;  /* 0x0002e000011c7983 */ /* 0x002f220000300a00 */
[----:B------:R-:W-:Y:S01]  /*71dd0*/  ISETP.LT.AND P0, PT, R7, UR4, !P0 ;  /* 0x0000000407007c0c */ /* 0x000fe2000c701270 */
[----:B------:R-:W-:Y:S01]  /*71de0*/  ULDC UR4, c[0x0][0x228] ;  /* 0x00008a0000047ab9 */ /* 0x000fe20000000800 */
[----:B------:R-:W-:Y:S01]  /*71df0*/  ISETP.LT.AND P2, PT, R19, UR6, !P6 ;  /* 0x0000000613007c0c */ /* 0x000fe2000f741270 */
[----:B------:R-:W4:Y:S01]  /*71e00*/  LDL.LU.64 R24, [R1+0x2d8] ;  /* 0x0002d80001187983 */ /* 0x000f220000300a00 */
[----:B------:R-:W-:Y:S01]  /*71e10*/  ISETP.LT.AND P5, PT, R6, UR4, !P6 ;  /* 0x0000000406007c0c */ /* 0x000fe2000f7a1270 */
[----:B------:R-:W-:Y:S01]  /*71e20*/  ULDC UR4, c[0x0][0x228] ;  /* 0x00008a0000047ab9 */ /* 0x000fe20000000800 */
[----:B------:R-:W-:Y:S01]  /*71e30*/  PRMT R2, R26, 0x7773, RZ ;  /* 0x000077731a027816 */ /* 0x000fe200000000ff */
[----:B------:R-:W-:Y:S01]  /*71e40*/  ULDC UR6, c[0x0][0x228] ;  /* 0x00008a0000067ab9 */ /* 0x000fe20000000800 */
[----:B------:R-:W4:Y:S05]  /*71e50*/  LDL.LU.64 R26, [R1+0x2d0] ;  /* 0x0002d000011a7983 */ /* 0x000f2a0000300a00 */
[----:B------:R0:W-:Y:S01]  /*71e60*/  @P0 STG.E.U8 desc[UR32][R54.64], R2 ;  /* 0x0000000236000986 */ /* 0x0001e2000c101120 */
[----:B------:R-:W-:Y:S01]  /*71e70*/  ISETP.LT.AND P4, PT, R11, UR4, !P6 ;  /* 0x000000040b007c0c */ /* 0x000fe2000f781270 */
[----:B------:R-:W-:Y:S01]  /*71e80*/  ULDC UR4, c[0x0][0x228] ;  /* 0x00008a0000047ab9 */ /* 0x000fe20000000800 */
[----:B--2---:R-:W-:-:S02]  /*71e90*/  PRMT R0, R46, 0x7770, RZ ;  /* 0x000077702e007816 */ /* 0x004fc400000000ff */
[----:B0-----:R-:W-:-:S03]  /*71ea0*/  PRMT R2, R46, 0x7771, RZ ;  /* 0x000077712e027816 */ /* 0x001fc600000000ff */
[----:B---3--:R-:W-:Y:S04]  /*71eb0*/  @P2 STG.E.U8 desc[UR32][R58.64], R0 ;  /* 0x000000003a002986 */ /* 0x008fe8000c101120 */
[----:B------:R0:W-:Y:S01]  /*71ec0*/  @P5 STG.E.U8 desc[UR32][R20.64], R2 ;  /* 0x0000000214005986 */ /* 0x0001e2000c101120 */
[----:B------:R-:W-:Y:S01]  /*71ed0*/  ISETP.LT.AND P2, PT, R48, UR4, !P6 ;  /* 0x0000000430007c0c */ /* 0x000fe2000f741270 */
[----:B------:R-:W-:Y:S01]  /*71ee0*/  ULDC UR4, c[0x0][0x22c] ;  /* 0x00008b0000047ab9 */ /* 0x000fe20000000800 */
[----:B------:R-:W-:Y:S01]  /*71ef0*/  ISETP.LT.AND P5, PT, R49, UR6, !P6 ;  /* 0x0000000631007c0c */ /* 0x000fe2000f7a1270 */
[----:B------:R-:W-:Y:S01]  /*71f00*/  ULDC UR6, c[0x0][0x228] ;  /* 0x00008a0000067ab9 */ /* 0x000fe20000000800 */
[----:B0-----:R-:W2:Y:S04]  /*71f10*/  LDL.LU R20, [R1+0xfc] ;  /* 0x0000fc0001147983 */ /* 0x001ea80000300800 */
[----:B------:R-:W3:Y:S04]  /*71f20*/  LDL.LU.64 R54, [R1+0x2c8] ;  /* 0x0002c80001367983 */ /* 0x000ee80000300a00 */
[----:B------:R-:W3:Y:S01]  /*71f30*/  LDL.LU.64 R58, [R1+0x2c0] ;  /* 0x0002c000013a7983 */ /* 0x000ee20000300a00 */
[----:B------:R-:W-:-:S02]  /*71f40*/  PRMT R0, R46, 0x7772, RZ ;  /* 0x000077722e007816 */ /* 0x000fc400000000ff */
[----:B------:R-:W-:-:S03]  /*71f50*/  PRMT R46, R46, 0x7773, RZ ;  /* 0x000077732e2e7816 */ /* 0x000fc600000000ff */
[----:B------:R0:W-:Y:S04]  /*71f60*/  @P4 STG.E.U8 desc[UR32][R30.64], R0 ;  /* 0x000000001e004986 */ /* 0x0001e8000c101120 */
[----:B----4-:R1:W-:Y:S01]  /*71f70*/  @P2 STG.E.U8 desc[UR32][R22.64], R46 ;  /* 0x0000002e16002986 */ /* 0x0103e2000c101120 */
[----:B0-----:R-:W-:-:S03]  /*71f80*/  PRMT R0, R56, 0x7770, RZ ;  /* 0x0000777038007816 */ /* 0x001fc600000000ff */
[----:B------:R-:W4:Y:S04]  /*71f90*/  LDL.LU.64 R30, [R1+0x2b8] ;  /* 0x0002b800011e7983 */ /* 0x000f280000300a00 */
[----:B------:R0:W-:Y:S04]  /*71fa0*/  @P5 STG.E.U8 desc[UR32][R28.64], R0 ;  /* 0x000000001c005986 */ /* 0x0001e8000c101120 */
[----:B-1----:R-:W4:Y:S04]  /*71fb0*/  LDL.LU.64 R22, [R1+0x2b0] ;  /* 0x0002b00001167983 */ /* 0x002f280000300a00 */
[----:B0-----:R-:W4:Y:S04]  /*71fc0*/  LDL.LU.64 R28, [R1+0x2a8] ;  /* 0x0002a800011c7983 */ /* 0x001f280000300a00 */
[----:B------:R-:W4:Y:S01]  /*71fd0*/  LDL.LU R21, [R1+0xac] ;  /* 0x0000ac0001157983 */ /* 0x000f220000300800 */
[----:B------:R-:W-:Y:S01]  /*71fe0*/  ISETP.LT.AND P0, PT, R60, UR6, !P6 ;  /* 0x000000063c007c0c */ /* 0x000fe2000f701270 */
[----:B------:R-:W-:Y:S01]  /*71ff0*/  VIADD R2, R18, 0x1f ;  /* 0x0000001f12027836 */ /* 0x000fe20000000000 */
[----:B------:R-:W-:Y:S01]  /*72000*/  ISETP.LT.AND P4, PT, R61, UR8, !P6 ;  /* 0x000000083d007c0c */ /* 0x000fe2000f781270 */
[----:B------:R-:W-:Y:S01]  /*72010*/  ULDC UR6, c[0x0][0x228] ;  /* 0x00008a0000067ab9 */ /* 0x000fe20000000800 */
[----:B------:R-:W-:Y:S01]  /*72020*/  PRMT R0, R56, 0x7772, RZ ;  /* 0x0000777238007816 */ /* 0x000fe200000000ff */
[----:B------:R-:W4:Y:S01]  /*72030*/  LDL.LU.64 R44, [R1+0x2a0] ;  /* 0x0002a000012c7983 */ /* 0x000f220000300a00 */
[----:B------:R-:W-:Y:S01]  /*72040*/  ISETP.GE.AND P2, PT, R2, UR4, PT ;  /* 0x0000000402007c0c */ /* 0x000fe2000bf46270 */
[----:B------:R-:W-:Y:S01]  /*72050*/  ULDC UR4, c[0x0][0x228] ;  /* 0x00008a0000047ab9 */ /* 0x000fe20000000800 */
[----:B------:R-:W-:Y:S01]  /*72060*/  PRMT R2, R56, 0x7771, RZ ;  /* 0x0000777138027816 */ /* 0x000fe200000000ff */
[----:B------:R-:W-:Y:S01]  /*72070*/  ULDC UR8, c[0x0][0x228] ;  /* 0x00008a0000087ab9 */ /* 0x000fe20000000800 */
[----:B------:R-:W-:Y:S01]  /*72080*/  ISETP.LT.AND P6, PT, R7, UR4, !P6 ;  /* 0x0000000407007c0c */ /* 0x000fe2000f7c1270 */
[----:B------:R-:W-:-:S02]  /*72090*/  ULDC UR4, c[0x0][0x228] ;  /* 0x00008a0000047ab9 */ /* 0x000fc40000000800 */
[----:B------:R-:W-:Y:S01]  /*720a0*/  @P0 STG.E.U8 desc[UR32][R24.64], R2 ;  /* 0x0000000218000986 */ /* 0x000fe2000c101120 */
[----:B------:R-:W-:Y:S01]  /*720b0*/  ISETP.LT.AND P0, PT, R19, UR6, !P3 ;  /* 0x0000000613007c0c */ /* 0x000fe2000df01270 */
[----:B------:R-:W-:Y:S02]  /*720c0*/  ULDC UR6, c[0x0][0x228] ;  /* 0x00008a0000067ab9 */ /* 0x000fe40000000800 */
[----:B------:R0:W-:Y:S01]  /*720d0*/  @P4 STG.E.U8 desc[UR32][R26.64], R0 ;  /* 0x000000001a004986 */ /* 0x0001e2000c101120 */
[----:B------:R-:W-:Y:S01]  /*720e0*/  ISETP.LT.AND P4, PT, R6, UR4, !P3 ;  /* 0x0000000406007c0c */ /* 0x000fe2000df81270 */
[----:B------:R-:W-:Y:S01]  /*720f0*/  ULDC UR4, c[0x0][0x22c] ;  /* 0x00008b0000047ab9 */ /* 0x000fe20000000800 */
[----:B------:R-:W-:Y:S01]  /*72100*/  ISETP.LT.AND P5, PT, R11, UR6, !P3 ;  /* 0x000000060b007c0c */ /* 0x000fe2000dfa1270 */
[----:B------:R-:W-:Y:S01]  /*72110*/  ULDC UR6, c[0x0][0x228] ;  /* 0x00008a0000067ab9 */ /* 0x000fe20000000800 */
[----:B0-----:R-:W-:Y:S02]  /*72120*/  PRMT R0, R56, 0x7773, RZ ;  /* 0x0000777338007816 */ /* 0x001fe400000000ff */
[----:B--2---:R-:W-:-:S03]  /*72130*/  PRMT R2, R20, 0x7770, RZ ;  /* 0x0000777014027816 */ /* 0x004fc600000000ff */
[----:B---3--:R0:W-:Y:S04]  /*72140*/  @P6 STG.E.U8 desc[UR32][R54.64], R0 ;  /* 0x0000000036006986 */ /* 0x0081e8000c101120 */
[----:B------:R1:W-:Y:S01]  /*72150*/  @P0 STG.E.U8 desc[UR32][R58.64], R2 ;  /* 0x000000023a000986 */ /* 0x0003e2000c101120 */
[----:B------:R-:W-:Y:S01]  /*72160*/  ISETP.LT.AND P6, PT, R48, UR8, !P3 ;  /* 0x0000000830007c0c */ /* 0x000fe2000dfc1270 */
[----:B------:R-:W-:Y:S02]  /*72170*/  ULDC UR8, c[0x0][0x228] ;  /* 0x00008a0000087ab9 */ /* 0x000fe40000000800 */
[----:B0-----:R-:W2:Y:S04]  /*72180*/  LDL.LU.64 R54, [R1+0x298] ;  /* 0x0002980001367983 */ /* 0x001ea80000300a00 */
[----:B-1----:R-:W3:Y:S01]  /*72190*/  LDL.LU.64 R58, [R1+0x290] ;  /* 0x00029000013a7983 */ /* 0x002ee20000300a00 */
[----:B------:R-:W-:Y:S01]  /*721a0*/  VIADD R0, R18, 0x20 ;  /* 0x0000002012007836 */ /* 0x000fe20000000000 */
[----:B------:R-:W-:-:S02]  /*721b0*/  PRMT R3, R20, 0x7771, RZ ;  /* 0x0000777114037816 */ /* 0x000fc400000000ff */
[----:B------:R-:W-:Y:S02]  /*721c0*/  PRMT R2, R20, 0x7772, RZ ;  /* 0x0000777214027816 */ /* 0x000fe400000000ff */
[----:B------:R-:W-:Y:S01]  /*721d0*/  ISETP.GE.AND P0, PT, R0, UR4, PT ;  /* 0x0000000400007c0c */ /* 0x000fe2000bf06270 */
[----:B----4-:R0:W-:Y:S01]  /*721e0*/  @P4 STG.E.U8 desc[UR32][R30.64], R3 ;  /* 0x000000031e004986 */ /* 0x0101e2000c101120 */
[----:B------:R-:W-:Y:S01]  /*721f0*/  PRMT R0, R20, 0x7773, RZ ;  /* 0x0000777314007816 */ /* 0x000fe200000000ff */
[----:B------:R-:W-:Y:S02]  /*72200*/  ULDC UR4, c[0x0][0x228] ;  /* 0x00008a0000047ab9 */ /* 0x000fe40000000800 */
[----:B------:R1:W-:Y:S04]  /*72210*/  @P5 STG.E.U8 desc[UR32][R22.64], R2 ;  /* 0x0000000216005986 */ /* 0x0003e8000c101120 */
[----:B0-----:R-:W4:Y:S04]  /*72220*/  LDL.LU.64 R30, [R1+0x280] ;  /* 0x00028000011e7983 */ /* 0x001f280000300a00 */
[----:B------:R-:W4:Y:S04]  /*72230*/  LDL.LU R56, [R1+0x9c] ;  /* 0x00009c0001387983 */ /* 0x000f280000300800 */
[----:B------:R0:W-:Y:S01]  /*72240*/  @P6 STG.E.U8 desc[UR32][R28.64], R0 ;  /* 0x000000001c006986 */ /* 0x0001e2000c101120 */
[----:B------:R-:W-:-:S03]  /*72250*/  PRMT R24, R21, 0x7770, RZ ;  /* 0x0000777015187816 */ /* 0x000fc600000000ff */
[----:B-1----:R-:W4:Y:S01]  /*72260*/  LDL.LU.64 R22, [R1+0x278] ;  /* 0x0002780001167983 */ /* 0x002f220000300a00 */
[C---:B------:R-:W-:Y:S02]  /*72270*/  PRMT R3, R21.reuse, 0x7771, RZ ;  /* 0x0000777115037816 */ /* 0x040fe400000000ff */
[C---:B------:R-:W-:Y:S01]  /*72280*/  PRMT R2, R21.reuse, 0x7772, RZ ;  /* 0x0000777215027816 */ /* 0x040fe200000000ff */
[----:B0-----:R-:W4:Y:S01]  /*72290*/  LDL.LU.64 R28, [R1+0x270] ;  /* 0x00027000011c7983 */ /* 0x001f220000300a00 */
[----:B------:R-:W-:-:S03]  /*722a0*/  PRMT R0, R21, 0x7773, RZ ;  /* 0x0000777315007816 */ /* 0x000fc600000000ff */
[----:B------:R-:W4:Y:S01]  /*722b0*/  LDL.LU.64 R20, [R1+0x268] ;  /* 0x0002680001147983 */ /* 0x000f220000300a00 */
[----:B------:R-:W-:Y:S01]  /*722c0*/  ISETP.LT.AND P4, PT, R49, UR4, !P3 ;  /* 0x0000000431007c0c */ /* 0x000fe2000df81270 */
[----:B------:R-:W-:Y:S01]  /*722d0*/  ULDC UR4, c[0x0][0x228] ;  /* 0x00008a0000047ab9 */ /* 0x000fe20000000800 */
[----:B------:R-:W-:Y:S01]  /*722e0*/  ISETP.LT.AND P5, PT, R60, UR6, !P3 ;  /* 0x000000063c007c0c */ /* 0x000fe2000dfa1270 */
[----:B------:R-:W-:Y:S01]  /*722f0*/  ULDC UR6, c[0x0][0x228] ;  /* 0x00008a0000067ab9 */ /* 0x000fe20000000800 */
[----:B------:R-:W-:Y:S01]  /*72300*/  ISETP.LT.AND P6, PT, R61, UR8, !P3 ;  /* 0x000000083d007c0c */ /* 0x000fe2000dfc1270 */
[----:B------:R-:W-:Y:S01]  /*72310*/  ULDC UR8, c[0x0][0x228] ;  /* 0x00008a0000087ab9 */ /* 0x000fe20000000800 */
[----:B------:R-:W-:Y:S01]  /*72320*/  ISETP.LT.AND P3, PT, R7, UR4, !P3 ;  /* 0x0000000407007c0c */ /* 0x000fe2000df61270 */
[----:B------:R-:W-:-:S06]  /*72330*/  ULDC UR4, c[0x0][0x228] ;  /* 0x00008a0000047ab9 */ /* 0x000fcc0000000800 */
[----:B------:R-:W-:Y:S01]  /*72340*/  @P4 STG.E.U8 desc[UR32][R44.64], R24 ;  /* 0x000000182c004986 */ /* 0x000fe2000c101120 */
[----:B------:R-:W-:Y:S01]  /*72350*/  ISETP.LT.AND P4, PT, R11, UR6, !P2 ;  /* 0x000000060b007c0c */ /* 0x000fe2000d781270 */
[----:B------:R-:W-:Y:S01]  /*72360*/  ULDC UR6, c[0x0][0x228] ;  /* 0x00008a0000067ab9 */ /* 0x000fe20000000800 */
[C---:B------:R-:W-:Y:S02]  /*72370*/  PRMT R27, R47.reuse, 0x7770, RZ ;  /* 0x000077702f1b7816 */ /* 0x040fe400000000ff */
[C---:B------:R-:W-:Y:S02]  /*72380*/  PRMT R26, R47.reuse, 0x7771, RZ ;  /* 0x000077712f1a7816 */ /* 0x040fe400000000ff */
[----:B------:R-:W-:Y:S01]  /*72390*/  PRMT R25, R47, 0x7772, RZ ;  /* 0x000077722f197816 */ /* 0x000fe200000000ff */
[----:B--2---:R-:W-:Y:S04]  /*723a0*/  @P5 STG.E.U8 desc[UR32][R54.64], R3 ;  /* 0x0000000336005986 */ /* 0x004fe8000c101120 */
[----:B---3--:R0:W-:Y:S01]  /*723b0*/  @P6 STG.E.U8 desc[UR32][R58.64], R2 ;  /* 0x000000023a006986 */ /* 0x0081e2000c101120 */
[----:B------:R-:W-:Y:S01]  /*723c0*/  ISETP.LT.AND P6, PT, R19, UR4, !P2 ;  /* 0x0000000413007c0c */ /* 0x000fe2000d7c1270 */
[----:B------:R-:W-:-:S02]  /*723d0*/  ULDC UR4, c[0x0][0x228] ;  /* 0x00008a0000047ab9 */ /* 0x000fc40000000800 */
[----:B------:R-:W-:Y:S01]  /*723e0*/  ISETP.LT.AND P5, PT, R6, UR4, !P2 ;  /* 0x0000000406007c0c */ /* 0x000fe2000d7a1270 */
[----:B------:R-:W-:Y:S01]  /*723f0*/  ULDC UR4, c[0x0][0x228] ;  /* 0x00008a0000047ab9 */ /* 0x000fe20000000800 */
[----:B0-----:R-:W2:Y:S04]  /*72400*/  LDL.LU.64 R58, [R1+0x240] ;  /* 0x00024000013a7983 */ /* 0x001ea80000300a00 */
[----:B------:R-:W3:Y:S04]  /*72410*/  LDL.LU.64 R54, [R1+0x230] ;  /* 0x0002300001367983 */ /* 0x000ee80000300a00 */
[----:B----4-:R0:W-:Y:S04]  /*72420*/  @P3 STG.E.U8 desc[UR32][R30.64], R0 ;  /* 0x000000001e003986 */ /* 0x0101e8000c101120 */
[----:B------:R1:W-:Y:S04]  /*72430*/  @P6 STG.E.U8 desc[UR32][R22.64], R27 ;  /* 0x0000001b16006986 */ /* 0x0003e8000c101120 */
[----:B0-----:R-:W4:Y:S04]  /*72440*/  LDL.LU.64 R30, [R1+0x228] ;  /* 0x00022800011e7983 */ /* 0x001f280000300a00 */
[----:B------:R-:W4:Y:S04]  /*72450*/  LDL.LU.64 R44, [R1+0x220] ;  /* 0x00022000012c7983 */ /* 0x000f280000300a00 */
[----:B-1----:R-:W4:Y:S04]  /*72460*/  LDL.LU.64 R22, [R1+0x218] ;  /* 0x0002180001167983 */ /* 0x002f280000300a00 */
[----:B------:R0:W-:Y:S04]  /*72470*/  @P5 STG.E.U8 desc[UR32][R28.64], R26 ;  /* 0x0000001a1c005986 */ /* 0x0001e8000c101120 */
[----:B------:R1:W-:Y:S04]  /*72480*/  @P4 STG.E.U8 desc[UR32][R20.64], R25 ;  /* 0x0000001914004986 */ /* 0x0003e8000c101120 */
[----:B0-----:R-:W4:Y:S04]  /*72490*/  LDL.LU.64 R28, [R1+0x2a08] ;  /* 0x002a0800011c7983 */ /* 0x001f280000300a00 */
[----:B------:R-:W3:Y:S04]  /*724a0*/  LDL.LU.64 R26, [R1+0x238] ;  /* 0x00023800011a7983 */ /* 0x000ee80000300a00 */
[----:B-1----:R-:W2:Y:S01]  /*724b0*/  LDL.LU.64 R20, [R1+0x2a00] ;  /* 0x002a000001147983 */ /* 0x002ea20000300a00 */
[----:B------:R-:W-:Y:S01]  /*724c0*/  ISETP.LT.AND P3, PT, R48, UR4, !P2 ;  /* 0x0000000430007c0c */ /* 0x000fe2000d761270 */
[----:B------:R-:W-:Y:S01]  /*724d0*/  ULDC UR4, c[0x0][0x228] ;  /* 0x00008a0000047ab9 */ /* 0x000fe20000000800 */
[----:B------:R-:W-:-:S02]  /*724e0*/  PRMT R47, R47, 0x7773, RZ ;  /* 0x000077732f2f7816 */ /* 0x000fc400000000ff */
[----:B------:R-:W-:Y:S01]  /*724f0*/  ISETP.LT.AND P5, PT, R49, UR4, !P2 ;  /* 0x0000000431007c0c */ /* 0x000fe2000d7a1270 */
[----:B------:R-:W-:Y:S02]  /*72500*/  ULDC UR4, c[0x0][0x228] ;  /* 0x00008a0000047ab9 */ /* 0x000fe40000000800 */
[----:B------:R-:W-:Y:S01]  /*72510*/  ISETP.LT.AND P4, PT, R60, UR4, !P2 ;  /* 0x000000043c007c0c */ /* 0x000fe2000d781270 */
[----:B------:R-:W-:-:S05]  /*72520*/  ULDC UR4, c[0x0][0x228] ;  /* 0x00008a0000047ab9 */ /* 0x000fca0000000800 */
[----:B--2---:R0:W-:Y:S04]  /*72530*/  @P3 STG.E.U8 desc[UR32][R20.64], R47 ;  /* 0x0000002f14003986 */ /* 0x0041e8000c101120 */
[----:B0-----:R-:W2:Y:S01]  /*72540*/  LDL.LU.64 R20, [R1+0x29f8] ;  /* 0x0029f80001147983 */ /* 0x001ea20000300a00 */
[----:B------:R-:W-:Y:S01]  /*72550*/  ISETP.LT.AND P3, PT, R61, UR6, !P2 ;  /* 0x000000063d007c0c */ /* 0x000fe2000d761270 */
[----:B------:R-:W-:Y:S01]  /*72560*/  ULDC UR6, c[0x0][0x228] ;  /* 0x00008a0000067ab9 */ /* 0x000fe20000000800 */
[C---:B------:R-:W-:Y:S02]  /*72570*/  PRMT R24, R56.reuse, 0x7770, RZ ;  /* 0x0000777038187816 */ /* 0x040fe400000000ff */
[----:B------:R-:W-:Y:S01]  /*72580*/  ISETP.LT.AND P2, PT, R7, UR4, !P2 ;  /* 0x0000000407007c0c */ /* 0x000fe2000d741270 */
[----:B------:R-:W-:Y:S01]  /*72590*/  ULDC UR4, c[0x0][0x228] ;  /* 0x00008a0000047ab9 */ /* 0x000fe20000000800 */
[----:B------:R-:W-:-:S02]  /*725a0*/  PRMT R3, R56, 0x7771, RZ ;  /* 0x0000777138037816 */ /* 0x000fc400000000ff */
[----:B------:R-:W-:Y:S02]  /*725b0*/  ISETP.LT.AND P6, PT, R19, UR6, !P0 ;  /* 0x0000000613007c0c */ /* 0x000fe4000c7c1270 */
[----:B------:R-:W-:Y:S01]  /*725c0*/  PRMT R0, R56, 0x7772, RZ ;  /* 0x0000777238007816 */ /* 0x000fe200000000ff */
[----:B------:R0:W-:Y:S01]  /*725d0*/  @P5 STG.E.U8 desc[UR32][R58.64], R24 ;  /* 0x000000183a005986 */ /* 0x0001e2000c101120 */
[----:B------:R-:W-:Y:S01]  /*725e0*/  ULDC UR6, c[0x0][0x228] ;  /* 0x00008a0000067ab9 */ /* 0x000fe20000000800 */
[----:B------:R-:W-:Y:S01]  /*725f0*/  ISETP.LT.AND P5, PT, R6, UR4, !P0 ;  /* 0x0000000406007c0c */ /* 0x000fe2000c7a1270 */
[----:B------:R-:W-:Y:S01]  /*72600*/  ULDC UR4, c[0x0][0x228] ;  /* 0x00008a0000047ab9 */ /* 0x000fe20000000800 */
[----:B---3--:R-:W-:Y:S01]  /*72610*/  @P4 STG.E.U8 desc[UR32][R26.64], R3 ;  /* 0x000000031a004986 */ /* 0x008fe2000c101120 */
[----:B------:R-:W-:Y:S01]  /*72620*/  ISETP.LT.AND P4, PT, R11, UR6, !P0 ;  /* 0x000000060b007c0c */ /* 0x000fe2000c781270 */
[----:B------:R-:W-:Y:S01]  /*72630*/  ULDC UR6, c[0x0][0x228] ;  /* 0x00008a0000067ab9 */ /* 0x000fe20000000800 */
[----:B------:R-:W-:Y:S01]  /*72640*/  PRMT R2, R56, 0x7773, RZ ;  /* 0x0000777338027816 */ /* 0x000fe200000000ff */
[----:B------:R-:W-:Y:S04]  /*72650*/  @P3 STG.E.U8 desc[UR32][R54.64], R0 ;  /* 0x0000000036003986 */ /* 0x000fe8000c101120 */
[----:B----4-:R1:W-:Y:S04]  /*72660*/  @P2 STG.E.U8 desc[UR32][R30.64], R2 ;  /* 0x000000021e002986 */ /* 0x0103e8000c101120 */
[----:B0-----:R-:W3:Y:S04]  /*72670*/  LDL.LU.64 R58, [R1+0x208] ;  /* 0x00020800013a7983 */ /* 0x001ee80000300a00 */
[----:B-1----:R-:W4:Y:S04]  /*72680*/  LDL.LU.64 R30, [R1+0x1f0] ;  /* 0x0001f000011e7983 */ /* 0x002f280000300a00 */
[----:B------:R-:W4:Y:S04]  /*72690*/  LDL.LU.64 R26, [R1+0x1e8] ;  /* 0x0001e800011a7983 */ /* 0x000f280000300a00 */
[----:B------:R-:W4:Y:S01]  /*726a0*/  LDL.LU.64 R54, [R1+0x1e0] ;  /* 0x0001e00001367983 */ /* 0x000f220000300a00 */
[----:B--2---:R-:W-:-:S02]  /*726b0*/  PRMT R0, R20, 0x7770, RZ ;  /* 0x0000777014007816 */ /* 0x004fc400000000ff */
[----:B------:R-:W-:-:S03]  /*726c0*/  PRMT R2, R20, 0x7771, RZ ;  /* 0x0000777114027816 */ /* 0x000fc600000000ff */
[----:B------:R0:W-:Y:S04]  /*726d0*/  @P6 STG.E.U8 desc[UR32][R44.64], R0 ;  /* 0x000000002c006986 */ /* 0x0001e8000c101120 */
[----:B------:R1:W-:Y:S01]  /*726e0*/  @P5 STG.E.U8 desc[UR32][R22.64], R2 ;  /* 0x0000000216005986 */ /* 0x0003e2000c101120 */
[----:B0-----:R-:W-:-:S03]  /*726f0*/  PRMT R0, R20, 0x7772, RZ ;  /* 0x0000777214007816 */ /* 0x001fc600000000ff */
[----:B-1----:R-:W2:Y:S04]  /*72700*/  LDL.LU.64 R22, [R1+0x1d0] ;  /* 0x0001d00001167983 */ /* 0x002ea80000300a00 */
[----:B------:R0:W-:Y:S04]  /*72710*/  @P4 STG.E.U8 desc[UR32][R28.64], R0 ;  /* 0x000000001c004986 */ /* 0x0001e8000c101120 */
[----:B0-----:R-:W4:Y:S04]  /*72720*/  LDL.LU.64 R28, [R1+0x29f0] ;  /* 0x0029f000011c7983 */ /* 0x001f280000300a00 */
[----:B------:R-:W2:Y:S04]  /*72730*/  LDL.LU.64 R24, [R1+0x1c8] ;  /* 0x0001c80001187983 */ /* 0x000ea80000300a00 */
[----:B------:R-:W2:Y:S04]  /*72740*/  LDL.LU.64 R46, [R1+0x1c0] ;  /* 0x0001c000012e7983 */ /* 0x000ea80000300a00 */
[----:B------:R-:W2:Y:S04]  /*72750*/  LDL.LU R56, [R1+0x80] ;  /* 0x0000800001387983 */ /* 0x000ea80000300800 */
[----:B------:R-:W2:Y:S01]  /*72760*/  LDL.LU.64 R44, [R1+0x1b8] ;  /* 0x0001b800012c7983 */ /* 0x000ea20000300a00 */
[----:B------:R-:W-:Y:S01]  /*72770*/  ISETP.LT.AND P3, PT, R48, UR4, !P0 ;  /* 0x0000000430007c0c */ /* 0x000fe2000c761270 */
[----:B------:R-:W-:Y:S01]  /*72780*/  ULDC UR4, c[0x0][0x228] ;  /* 0x00008a0000047ab9 */ /* 0x000fe20000000800 */
[----:B------:R-:W-:Y:S01]  /*72790*/  VIADD R0, R18, 0x21 ;  /* 0x0000002112007836 */ /* 0x000fe20000000000 */
[----:B------:R-:W-:Y:S01]  /*727a0*/  ISETP.LT.AND P6, PT, R49, UR4, !P0 ;  /* 0x0000000431007c0c */ /* 0x000fe2000c7c1270 */
[----:B------:R-:W-:Y:S01]  /*727b0*/  ULDC UR4, c[0x0][0x22c] ;  /* 0x00008b0000047ab9 */ /* 0x000fe20000000800 */
[----:B------:R-:W-:Y:S01]  /*727c0*/  ISETP.LT.AND P5, PT, R60, UR6, !P0 ;  /* 0x000000063c007c0c */ /* 0x000fe2000c7a1270 */
[----:B------:R-:W-:Y:S01]  /*727d0*/  ULDC UR6, c[0x0][0x228] ;  /* 0x00008a0000067ab9 */ /* 0x000fe20000000800 */
[----:B------:R-:W-:Y:S01]  /*727e0*/  ISETP.GE.AND P2, PT, R0, UR4, PT ;  /* 0x0000000400007c0c */ /* 0x000fe2000bf46270 */
[----:B------:R-:W-:Y:S01]  /*727f0*/  ULDC UR4, c[0x0][0x228] ;  /* 0x00008a0000047ab9 */ /* 0x000fe20000000800 */
[----:B------:R-:W-:Y:S01]  /*72800*/  ISETP.LT.AND P4, PT, R61, UR8, !P0 ;  /* 0x000000083d007c0c */ /* 0x000fe2000c781270 */
[----:B------:R-:W-:Y:S01]  /*72810*/  ULDC UR8, c[0x0][0x228] ;  /* 0x00008a0000087ab9 */ /* 0x000fe20000000800 */
[----:B------:R-:W-:-:S02]  /*72820*/  PRMT R20, R20, 0x7773, RZ ;  /* 0x0000777314147816 */ /* 0x000fc400000000ff */
[----:B------:R-:W-:Y:S01]  /*72830*/  ISETP.LT.AND P0, PT, R7, UR4, !P0 ;  /* 0x0000000407007c0c */ /* 0x000fe2000c701270 */
[----:B------:R-:W-:Y:S02]  /*72840*/  ULDC UR4, c[0x0][0x228] ;  /* 0x00008a0000047ab9 */ /* 0x000fe40000000800 */
[----:B---3--:R0:W-:Y:S01]  /*72850*/  @P3 STG.E.U8 desc[UR32][R58.64], R20 ;  /* 0x000000143a003986 */ /* 0x0081e2000c101120 */
[----:B------:R-:W-:Y:S01]  /*72860*/  ISETP.LT.AND P3, PT, R19, UR4, !P2 ;  /* 0x0000000413007c0c */ /* 0x000fe2000d761270 */
[----:B------:R-:W-:Y:S02]  /*72870*/  ULDC UR4, c[0x0][0x22c] ;  /* 0x00008b0000047ab9 */ /* 0x000fe40000000800 */
[----:B0-----:R-:W3:Y:S01]  /*72880*/  LDL.LU.64 R58, [R1+0x1b0] ;  /* 0x0001b000013a7983 */ /* 0x001ee20000300a00 */
[C---:B----4-:R-:W-:Y:S02]  /*72890*/  PRMT R3, R28.reuse, 0x7770, RZ ;  /* 0x000077701c037816 */ /* 0x050fe400000000ff */
[----:B------:R-:W-:-:S02]  /*728a0*/  PRMT R2, R28, 0x7771, RZ ;  /* 0x000077711c027816 */ /* 0x000fc400000000ff */
[C---:B------:R-:W-:Y:S02]  /*728b0*/  PRMT R0, R28.reuse, 0x7772, RZ ;  /* 0x000077721c007816 */ /* 0x040fe400000000ff */
[----:B------:R-:W-:Y:S01]  /*728c0*/  PRMT R28, R28, 0x7773, RZ ;  /* 0x000077731c1c7816 */ /* 0x000fe200000000ff */
[----:B------:R0:W-:Y:S04]  /*728d0*/  @P6 STG.E.U8 desc[UR32][R30.64], R3 ;  /* 0x000000031e006986 */ /* 0x0001e8000c101120 */
[----:B------:R-:W-:Y:S04]  /*728e0*/  @P5 STG.E.U8 desc[UR32][R26.64], R2 ;  /* 0x000000021a005986 */ /* 0x000fe8000c101120 */
[----:B------:R-:W-:Y:S04]  /*728f0*/  @P4 STG.E.U8 desc[UR32][R54.64], R0 ;  /* 0x0000000036004986 */ /* 0x000fe8000c101120 */
[----:B0-----:R-:W4:Y:S04]  /*72900*/  LDL.LU.64 R30, [R1+0x29e8] ;  /* 0x0029e800011e7983 */ /* 0x001f280000300a00 */
[----:B--2---:R0:W-:Y:S01]  /*72910*/  @P0 STG.E.U8 desc[UR32][R22.64], R28 ;  /* 0x0000001c16000986 */ /* 0x0041e2000c101120 */
[----:B------:R-:W-:Y:S01]  /*72920*/  ISETP.LT.AND P4, PT, R6, UR6, !P2 ;  /* 0x0000000606007c0c */ /* 0x000fe2000d781270 */
[----:B------:R-:W-:-:S02]  /*72930*/  ULDC UR6, c[0x0][0x228] ;  /* 0x00008a0000067ab9 */ /* 0x000fc40000000800 */
[----:B0-----:R-:W2:Y:S01]  /*72940*/  LDL.LU.64 R22, [R1+0x1a0] ;  /* 0x0001a00001167983 */ /* 0x001ea20000300a00 */
[----:B------:R-:W-:Y:S02]  /*72950*/  ISETP.LT.AND P6, PT, R11, UR6, !P2 ;  /* 0x000000060b007c0c */ /* 0x000fe4000d7c1270 */
[C---:B------:R-:W-:Y:S01]  /*72960*/  PRMT R3, R56.reuse, 0x7770, RZ ;  /* 0x0000777038037816 */ /* 0x040fe200000000ff */
[----:B------:R-:W4:Y:S01]  /*72970*/  LDL.LU.64 R54, [R1+0x198] ;  /* 0x0001980001367983 */ /* 0x000f220000300a00 */
[----:B------:R-:W-:Y:S01]  /*72980*/  PRMT R2, R56, 0x7771, RZ ;  /* 0x0000777138027816 */ /* 0x000fe200000000ff */
[----:B------:R-:W-:Y:S01]  /*72990*/  VIADD R0, R18, 0x22 ;  /* 0x0000002212007836 */ /* 0x000fe20000000000 */
[----:B------:R-:W-:Y:S01]  /*729a0*/  ISETP.LT.AND P5, PT, R48, UR8, !P2 ;  /* 0x0000000830007c0c */ /* 0x000fe2000d7a1270 */
[----:B------:R-:W4:Y:S01]  /*729b0*/  LDL.LU.64 R26, [R1+0x190] ;  /* 0x00019000011a7983 */ /* 0x000f220000300a00 */
[----:B------:R-:W-:Y:S01]  /*729c0*/  ULDC UR6, c[0x0][0x228] ;  /* 0x00008a0000067ab9 */ /* 0x000fe20000000800 */
[----:B------:R-:W-:-:S02]  /*729d0*/  ULDC UR8, c[0x0][0x228] ;  /* 0x00008a0000087ab9 */ /* 0x000fc40000000800 */
[----:B------:R0:W-:Y:S04]  /*729e0*/  @P3 STG.E.U8 desc[UR32][R24.64], R3 ;  /* 0x0000000318003986 */ /* 0x0001e8000c101120 */
[----:B------:R1:W-:Y:S04]  /*729f0*/  @P4 STG.E.U8 desc[UR32][R46.64], R2 ;  /* 0x000000022e004986 */ /* 0x0003e8000c101120 */
[----:B0-----:R-:W4:Y:S01]  /*72a00*/  LDL.LU.64 R24, [R1+0x170] ;  /* 0x0001700001187983 */ /* 0x001f220000300a00 */
[----:B-1----:R-:W-:-:S03]  /*72a10*/  PRMT R2, R56, 0x7772, RZ ;  /* 0x0000777238027816 */ /* 0x002fc600000000ff */
[----:B------:R-:W4:Y:S04]  /*72a20*/  LDL.LU.64 R46, [R1+0x140] ;  /* 0x00014000012e7983 */ /* 0x000f280000300a00 */
[----:B------:R0:W-:Y:S04]  /*72a30*/  @P6 STG.E.U8 desc[UR32][R44.64], R2 ;  /* 0x000000022c006986 */ /* 0x0001e8000c101120 */
[----:B0-----:R-:W4:Y:S01]  /*72a40*/  LDL.LU.64 R44, [R1+0x50] ;  /* 0x00005000012c7983 */ /* 0x001f220000300a00 */
[----:B------:R-:W-:Y:S01]  /*72a50*/  ISETP.GE.AND P0, PT, R0, UR4, PT ;  /* 0x0000000400007c0c */ /* 0x000fe2000bf06270 */
[----:B------:R-:W-:Y:S01]  /*72a60*/  ULDC UR4, c[0x0][0x228] ;  /* 0x00008a0000047ab9 */ /* 0x000fe20000000800 */
[----:B------:R-:W-:-:S02]  /*72a70*/  PRMT R0, R56, 0x7773, RZ ;  /* 0x0000777338007816 */ /* 0x000fc400000000ff */
[----:B------:R-:W-:Y:S01]  /*72a80*/  ISETP.LT.AND P4, PT, R49, UR4, !P2 ;  /* 0x0000000431007c0c */ /* 0x000fe2000d781270 */
[----:B------:R-:W-:Y:S02]  /*72a90*/  ULDC UR4, c[0x0][0x228] ;  /* 0x00008a0000047ab9 */ /* 0x000fe40000000800 */
[----:B---3--:R0:W-:Y:S01]  /*72aa0*/  @P5 STG.E.U8 desc[UR32][R58.64], R0 ;  /* 0x000000003a005986 */ /* 0x0081e2000c101120 */
[----:B------:R-:W-:Y:S01]  /*72ab0*/  ISETP.LT.AND P5, PT, R60, UR4, !P2 ;  /* 0x000000043c007c0c */ /* 0x000fe2000d7a1270 */
[----:B------:R-:W-:Y:S01]  /*72ac0*/  ULDC UR4, c[0x0][0x22c] ;  /* 0x00008b0000047ab9 */ /* 0x000fe20000000800 */
[----:B------:R-:W-:Y:S02]  /*72ad0*/  PRMT R2, R29, 0x7770, RZ ;  /* 0x000077701d027816 */ /* 0x000fe400000000ff */
[----:B------:R-:W-:Y:S01]  /*72ae0*/  ISETP.LT.AND P6, PT, R61, UR6, !P2 ;  /* 0x000000063d007c0c */ /* 0x000fe2000d7c1270 */
[----:B------:R-:W-:Y:S01]  /*72af0*/  ULDC UR6, c[0x0][0x228] ;  /* 0x00008a0000067ab9 */ /* 0x000fe20000000800 */
[----:B0-----:R-:W-:Y:S01]  /*72b00*/  VIADD R0, R18, 0x23 ;  /* 0x0000002312007836 */ /* 0x001fe20000000000 */
[----:B------:R-:W3:Y:S04]  /*72b10*/  LDL.LU.64 R58, [R1+0x40] ;  /* 0x00004000013a7983 */ /* 0x000ee80000300a00 */
[----:B------:R-:W-:Y:S01]  /*72b20*/  ISETP.GE.AND P3, PT, R0, UR4, PT ;  /* 0x0000000400007c0c */ /* 0x000fe2000bf66270 */
[----:B------:R-:W-:Y:S01]  /*72b30*/  ULDC UR4, c[0x0][0x228] ;  /* 0x00008a0000047ab9 */ /* 0x000fe20000000800 */
[----:B------:R-:W-:-:S02]  /*72b40*/  PRMT R0, R29, 0x7772, RZ ;  /* 0x000077721d007816 */ /* 0x000fc400000000ff */
[----:B------:R-:W-:Y:S01]  /*72b50*/  ISETP.LT.AND P2, PT, R7, UR4, !P2 ;  /* 0x0000000407007c0c */ /* 0x000fe2000d741270 */
[----:B------:R-:W-:Y:S01]  /*72b60*/  ULDC UR4, c[0x0][0x228] ;  /* 0x00008a0000047ab9 */ /* 0x000fe20000000800 */
[----:B--2---:R0:W-:Y:S01]  /*72b70*/  @P4 STG.E.U8 desc[UR32][R22.64], R2 ;  /* 0x0000000216004986 */ /* 0x0041e2000c101120 */
[----:B------:R-:W-:Y:S01]  /*72b80*/  ISETP.LT.AND P4, PT, R19, UR6, !P0 ;  /* 0x0000000613007c0c */ /* 0x000fe2000c781270 */
[----:B------:R-:W-:Y:S01]  /*72b90*/  ULDC UR6, c[0x0][0x228] ;  /* 0x00008a0000067ab9 */ /* 0x000fe20000000800 */
[----:B0-----:R-:W-:Y:S01]  /*72ba0*/  PRMT R2, R29, 0x7771, RZ ;  /* 0x000077711d027816 */ /* 0x001fe200000000ff */
[----:B------:R-:W2:Y:S04]  /*72bb0*/  LDL.LU.64 R22, [R1+0x29e0] ;  /* 0x0029e00001167983 */ /* 0x000ea80000300a00 */
[----:B----4-:R0:W-:Y:S04]  /*72bc0*/  @P5 STG.E.U8 desc[UR32][R54.64], R2 ;  /* 0x0000000236005986 */ /* 0x0101e8000c101120 */
[----:B------:R1:W-:Y:S01]  /*72bd0*/  @P6 STG.E.U8 desc[UR32][R26.64], R0 ;  /* 0x000000001a006986 */ /* 0x0003e2000c101120 */
[----:B------:R-:W-:Y:S01]  /*72be0*/  ISETP.LT.AND P6, PT, R6, UR4, !P0 ;  /* 0x0000000406007c0c */ /* 0x000fe2000c7c1270 */
[----:B------:R-:W-:-:S02]  /*72bf0*/  ULDC UR4, c[0x0][0x228] ;  /* 0x00008a0000047ab9 */ /* 0x000fc40000000800 */
[----:B0-----:R-:W4:Y:S01]  /*72c00*/  LDL.LU.64 R54, [R1+0x28] ;  /* 0x0000280001367983 */ /* 0x001f220000300a00 */
[----:B------:R-:W-:-:S03]  /*72c10*/  PRMT R2, R29, 0x7773, RZ ;  /* 0x000077731d027816 */ /* 0x000fc600000000ff */
[----:B-1----:R-:W2:Y:S04]  /*72c20*/  LDL.LU.64 R26, [R1+0x20] ;  /* 0x00002000011a7983 */ /* 0x002ea80000300a00 */
[----:B------:R-:W2:Y:S01]  /*72c30*/  LDL.LU R29, [R1+0x29d8] ;  /* 0x0029d800011d7983 */ /* 0x000ea20000300800 */
[----:B------:R-:W-:-:S03]  /*72c40*/  PRMT R0, R21, 0x7770, RZ ;  /* 0x0000777015007816 */ /* 0x000fc600000000ff */
[----:B------:R0:W-:Y:S04]  /*72c50*/  @P2 STG.E.U8 desc[UR32][R24.64], R2 ;  /* 0x0000000218002986 */ /* 0x0001e8000c101120 */
[----:B------:R1:W-:Y:S01]  /*72c60*/  @P4 STG.E.U8 desc[UR32][R46.64], R0 ;  /* 0x000000002e004986 */ /* 0x0003e2000c101120 */
[----:B0-----:R-:W-:-:S03]  /*72c70*/  PRMT R2, R21, 0x7771, RZ ;  /* 0x0000777115027816 */ /* 0x001fc600000000ff */
[----:B------:R-:W2:Y:S04]  /*72c80*/  LDL.LU.64 R24, [R1+0x18] ;  /* 0x0000180001187983 */ /* 0x000ea80000300a00 */
[----:B-1----:R-:W2:Y:S04]  /*72c90*/  LDL.LU.64 R46, [R1+0x10] ;  /* 0x00001000012e7983 */ /* 0x002ea80000300a00 */
[----:B------:R-:W2:Y:S04]  /*72ca0*/  LDL.LU R20, [R1+0x84] ;  /* 0x0000840001147983 */ /* 0x000ea80000300800 */
[----:B------:R0:W-:Y:S04]  /*72cb0*/  @P6 STG.E.U8 desc[UR32][R44.64], R2 ;  /* 0x000000022c006986 */ /* 0x0001e8000c101120 */
[----:B0-----:R-:W2:Y:S01]  /*72cc0*/  LDL.LU.64 R44, [R1+0x8] ;  /* 0x00000800012c7983 */ /* 0x001ea20000300a00 */
[----:B------:R-:W-:Y:S01]  /*72cd0*/  ISETP.LT.AND P5, PT, R11, UR4, !P0 ;  /* 0x000000040b007c0c */ /* 0x000fe2000c7a1270 */
[----:B------:R-:W-:-:S02]  /*72ce0*/  ULDC UR4, c[0x0][0x228] ;  /* 0x00008a0000047ab9 */ /* 0x000fc40000000800 */
[----:B------:R-:W-:Y:S02]  /*72cf0*/  ISETP.LT.AND P2, PT, R48, UR4, !P0 ;  /* 0x0000000430007c0c */ /* 0x000fe4000c741270 */
[C---:B------:R-:W-:Y:S01]  /*72d00*/  PRMT R0, R21.reuse, 0x7772, RZ ;  /* 0x0000777215007816 */ /* 0x040fe200000000ff */
[----:B------:R-:W-:Y:S01]  /*72d10*/  VIADD R2, R18, 0x24 ;  /* 0x0000002412027836 */ /* 0x000fe20000000000 */
[----:B------:R-:W-:Y:S01]  /*72d20*/  PRMT R21, R21, 0x7773, RZ ;  /* 0x0000777315157816 */ /* 0x000fe200000000ff */
[----:B------:R-:W-:Y:S01]  /*72d30*/  ULDC UR4, c[0x0][0x22c] ;  /* 0x00008b0000047ab9 */ /* 0x000fe20000000800 */
[----:B------:R-:W-:Y:S01]  /*72d40*/  ISETP.LT.AND P4, PT, R49, UR6, !P0 ;  /* 0x0000000631007c0c */ /* 0x000fe2000c781270 */
[----:B------:R-:W-:-:S03]  /*72d50*/  ULDC UR6, c[0x0][0x228] ;  /* 0x00008a0000067ab9 */ /* 0x000fc60000000800 */
[----:B---3--:R0:W-:Y:S01]  /*72d60*/  @P5 STG.E.U8 desc[UR32][R58.64], R0 ;  /* 0x000000003a005986 */ /* 0x0081e2000c101120 */
[----:B------:R-:W-:Y:S01]  /*72d70*/  ISETP.LT.AND P5, PT, R60, UR6, !P0 ;  /* 0x000000063c007c0c */ /* 0x000fe2000c7a1270 */
[----:B------:R-:W-:Y:S01]  /*72d80*/  ULDC UR6, c[0x0][0x228] ;  /* 0x00008a0000067ab9 */ /* 0x000fe20000000800 */
[----:B------:R-:W-:Y:S01]  /*72d90*/  ISETP.LT.AND P6, PT, R61, UR8, !P0 ;  /* 0x000000083d007c0c */ /* 0x000fe2000c7c1270 */
[----:B------:R-:W-:Y:S01]  /*72da0*/  ULDC UR8, c[0x0][0x228] ;  /* 0x00008a0000087ab9 */ /* 0x000fe20000000800 */
[----:B0-----:R-:W3:Y:S04]  /*72db0*/  LDL.LU.64 R58, [R1] ;  /* 0x00000000013a7983 */ /* 0x001ee80000300a00 */
[----:B----4-:R0:W-:Y:S01]  /*72dc0*/  @P2 STG.E.U8 desc[UR32][R54.64], R21 ;  /* 0x0000001536002986 */ /* 0x0101e2000c101120 */
[----:B------:R-:W-:Y:S01]  /*72dd0*/  ISETP.GE.AND P2, PT, R2, UR4, PT ;  /* 0x0000000402007c0c */ /* 0x000fe2000bf46270 */
[----:B------:R-:W-:-:S02]  /*72de0*/  ULDC UR4, c[0x0][0x228] ;  /* 0x00008a0000047ab9 */ /* 0x000fc40000000800 */
[----:B------:R-:W-:Y:S01]  /*72df0*/  ISETP.LT.AND P0, PT, R7, UR4, !P0 ;  /* 0x0000000407007c0c */ /* 0x000fe2000c701270 */
[----:B------:R-:W-:Y:S01]  /*72e00*/  ULDC UR4, c[0x0][0x228] ;  /* 0x00008a0000047ab9 */ /* 0x000fe20000000800 */
[C---:B--2---:R-:W-:Y:S02]  /*72e10*/  PRMT R0, R29.reuse, 0x7770, RZ ;  /* 0x000077701d007816 */ /* 0x044fe400000000ff */
[C---:B------:R-:W-:Y:S01]  /*72e20*/  PRMT R2, R29.reuse, 0x7771, RZ ;  /* 0x000077711d027816 */ /* 0x040fe200000000ff */
[----:B0-----:R-:W2:Y:S04]  /*72e30*/  LDL.LU.64 R54, [R1+0x188] ;  /* 0x0001880001367983 */ /* 0x001ea80000300a00 */
[----:B------:R0:W-:Y:S02]  /*72e40*/  @P4 STG.E.U8 desc[UR32][R26.64], R0 ;  /* 0x000000001a004986 */ /* 0x0001e4000c101120 */
[----:B0-----:R-:W-:-:S02]  /*72e50*/  PRMT R0, R29, 0x7772, RZ ;  /* 0x000077721d007816 */ /* 0x001fc400000000ff */
[----:B------:R-:W4:Y:S01]  /*72e60*/  LDL.LU.64 R26, [R1+0x1d8] ;  /* 0x0001d800011a7983 */ /* 0x000f220000300a00 */
[----:B------:R-:W-:-:S03]  /*72e70*/  PRMT R29, R29, 0x7773, RZ ;  /* 0x000077731d1d7816 */ /* 0x000fc600000000ff */
[----:B------:R-:W-:Y:S04]  /*72e80*/  @P5 STG.E.U8 desc[UR32][R24.64], R2 ;  /* 0x0000000218005986 */ /* 0x000fe8000c101120 */
[----:B------:R-:W-:Y:S04]  /*72e90*/  @P6 STG.E.U8 desc[UR32][R46.64], R0 ;  /* 0x000000002e006986 */ /* 0x000fe8000c101120 */
[----:B------:R-:W4:Y:S04]  /*72ea0*/  LDL.LU R56, [R1+0x74] ;  /* 0x0000740001387983 */ /* 0x000f280000300800 */
[----:B------:R0:W-:Y:S04]  /*72eb0*/  @P0 STG.E.U8 desc[UR32][R44.64], R29 ;  /* 0x0000001d2c000986 */ /* 0x0001e8000c101120 */
[----:B0-----:R-:W4:Y:S01]  /*72ec0*/  LDL.LU.64 R28, [R1+0x180] ;  /* 0x00018000011c7983 */ /* 0x001f220000300a00 */
[----:B------:R-:W-:Y:S01]  /*72ed0*/  ISETP.LT.AND P4, PT, R19, UR6, !P3 ;  /* 0x0000000613007c0c */ /* 0x000fe2000df81270 */
[----:B------:R-:W-:Y:S01]  /*72ee0*/  ULDC UR6, c[0x0][0x228] ;  /* 0x00008a0000067ab9 */ /* 0x000fe20000000800 */
[----:B------:R-:W-:Y:S01]  /*72ef0*/  PRMT R0, R20, 0x7770, RZ ;  /* 0x0000777014007816 */ /* 0x000fe200000000ff */
[----:B------:R-:W4:Y:S01]  /*72f00*/  LDL.LU.64 R24, [R1+0x200] ;  /* 0x0002000001187983 */ /* 0x000f220000300a00 */
[----:B------:R-:W-:Y:S01]  /*72f10*/  ISETP.LT.AND P6, PT, R6, UR4, !P3 ;  /* 0x0000000406007c0c */ /* 0x000fe2000dfc1270 */
[----:B------:R-:W-:Y:S01]  /*72f20*/  ULDC UR4, c[0x0][0x228] ;  /* 0x00008a0000047ab9 */ /* 0x000fe20000000800 */
[----:B------:R-:W-:Y:S01]  /*72f30*/  ISETP.LT.AND P5, PT, R11, UR6, !P3 ;  /* 0x000000060b007c0c */ /* 0x000fe2000dfa1270 */
[----:B------:R-:W4:Y:S01]  /*72f40*/  LDL.LU.64 R44, [R1+0x1f8] ;  /* 0x0001f800012c7983 */ /* 0x000f220000300a00 */
[----:B------:R-:W-:Y:S01]  /*72f50*/  PRMT R2, R20, 0x7771, RZ ;  /* 0x0000777114027816 */ /* 0x000fe200000000ff */
[----:B------:R-:W-:-:S04]  /*72f60*/  ULDC UR6, c[0x0][0x228] ;  /* 0x00008a0000067ab9 */ /* 0x000fc80000000800 */
[----:B---3--:R0:W-:Y:S01]  /*72f70*/  @P4 STG.E.U8 desc[UR32][R58.64], R0 ;  /* 0x000000003a004986 */ /* 0x0081e2000c101120 */
[----:B------:R-:W-:Y:S01]  /*72f80*/  ISETP.LT.AND P4, PT, R48, UR4, !P3 ;  /* 0x0000000430007c0c */ /* 0x000fe2000df81270 */
[----:B------:R-:W-:Y:S02]  /*72f90*/  ULDC UR4, c[0x0][0x228] ;  /* 0x00008a0000047ab9 */ /* 0x000fe40000000800 */
[----:B------:R-:W-:Y:S01]  /*72fa0*/  ISETP.LT.AND P0, PT, R49, UR4, !P3 ;  /* 0x0000000431007c0c */ /* 0x000fe2000df01270 */
[----:B------:R-:W-:Y:S01]  /*72fb0*/  ULDC UR4, c[0x0][0x228] ;  /* 0x00008a0000047ab9 */ /* 0x000fe20000000800 */
[C---:B0-----:R-:W-:Y:S01]  /*72fc0*/  PRMT R0, R20.reuse, 0x7772, RZ ;  /* 0x0000777214007816 */ /* 0x041fe200000000ff */
[----:B------:R-:W3:Y:S04]  /*72fd0*/  LDL.LU.64 R58, [R1+0x258] ;  /* 0x00025800013a7983 */ /* 0x000ee80000300a00 */
[----:B------:R-:W3:Y:S04]  /*72fe0*/  LDL.LU.64 R46, [R1+0x250] ;  /* 0x00025000012e7983 */ /* 0x000ee80000300a00 */
[----:B--2---:R0:W-:Y:S02]  /*72ff0*/  @P6 STG.E.U8 desc[UR32][R54.64], R2 ;  /* 0x0000000236006986 */ /* 0x0041e4000c101120 */
[----:B0-----:R-:W-:-:S02]  /*73000*/  PRMT R2, R20, 0x7773, RZ ;  /* 0x0000777314027816 */ /* 0x001fc400000000ff */
[----:B------:R-:W2:Y:S04]  /*73010*/  LDL.LU.64 R54, [R1+0x248] ;  /* 0x0002480001367983 */ /* 0x000ea80000300a00 */
[----:B----4-:R0:W-:Y:S04]  /*73020*/  @P5 STG.E.U8 desc[UR32][R28.64], R0 ;  /* 0x000000001c005986 */ /* 0x0101e8000c101120 */
[----:B------:R-:W-:Y:S01]  /*73030*/  @P4 STG.E.U8 desc[UR32][R26.64], R2 ;  /* 0x000000021a004986 */ /* 0x000fe2000c101120 */
[----:B0-----:R-:W-:-:S05]  /*73040*/  PRMT R0, R56, 0x7770, RZ ;  /* 0x0000777038007816 */ /* 0x001fca00000000ff */
        /* <DEDUP_REMOVED lines=8> */
[C---:B------:R-:W-:Y:S01]  /*730d0*/  PRMT R2, R56.reuse, 0x7771, RZ ;  /* 0x0000777138027816 */ /* 0x040fe200000000ff */
[----:B------:R-:W2:Y:S01]  /*730e0*/  LDL.LU.64 R26, [R1+0x2f0] ;  /* 0x0002f000011a7983 */ /* 0x000ea20000300a00 */
[----:B------:R-:W-:Y:S01]  /*730f0*/  ISETP.LT.AND P6, PT, R19, UR6, !P2 ;  /* 0x0000000613007c0c */ /* 0x000fe2000d7c1270 */
[----:B------:R-:W-:Y:S01]  /*73100*/  ULDC UR6, c[0x0][0x228] ;  /* 0x00008a0000067ab9 */ /* 0x000fe20000000800 */
[----:B------:R-:W-:-:S02]  /*73110*/  PRMT R0, R56, 0x7772, RZ ;  /* 0x0000777238007816 */ /* 0x000fc400000000ff */
[----:B------:R-:W-:Y:S01]  /*73120*/  ISETP.LT.AND P0, PT, R6, UR8, !P2 ;  /* 0x0000000806007c0c */ /* 0x000fe2000d701270 */
[----:B------:R0:W-:Y:S01]  /*73130*/  @P5 STG.E.U8 desc[UR32][R24.64], R2 ;  /* 0x0000000218005986 */ /* 0x0001e2000c101120 */
[----:B------:R-:W-:Y:S01]  /*73140*/  PRMT R3, R56, 0x7773, RZ ;  /* 0x0000777338037816 */ /* 0x000fe200000000ff */
[----:B------:R-:W-:Y:S02]  /*73150*/  ULDC UR8, c[0x0][0x228] ;  /* 0x00008a0000087ab9 */ /* 0x000fe40000000800 */
[----:B------:R1:W-:Y:S01]  /*73160*/  @P4 STG.E.U8 desc[UR32][R44.64], R0 ;  /* 0x000000002c004986 */ /* 0x0003e2000c101120 */
[----:B------:R-:W-:Y:S01]  /*73170*/  ISETP.LT.AND P4, PT, R11, UR4, !P2 ;  /* 0x000000040b007c0c */ /* 0x000fe2000d781270 */
[----:B------:R-:W-:Y:S02]  /*73180*/  ULDC UR4, c[0x0][0x228] ;  /* 0x00008a0000047ab9 */ /* 0x000fe40000000800 */
[----:B---3--:R3:W-:Y:S04]  /*73190*/  @P3 STG.E.U8 desc[UR32][R58.64], R3 ;  /* 0x000000033a003986 */ /* 0x0087e8000c101120 */
[----:B0-----:R-:W2:Y:S04]  /*731a0*/  LDL.LU.64 R24, [R1+0x2e8] ;  /* 0x0002e80001187983 */ /* 0x001ea80000300a00 */
[----:B-1----:R-:W2:Y:S04]  /*731b0*/  LDL.LU.64 R44, [R1+0x328] ;  /* 0x00032800012c7983 */ /* 0x002ea80000300a00 */
[----:B---3--:R-:W3:Y:S01]  /*731c0*/  LDL.LU.64 R58, [R1+0x320] ;  /* 0x00032000013a7983 */ /* 0x008ee20000300a00 */
[----:B----4-:R-:W-:-:S02]  /*731d0*/  PRMT R2, R22, 0x7770, RZ ;  /* 0x0000777016027816 */ /* 0x010fc400000000ff */
[----:B------:R-:W-:-:S03]  /*731e0*/  PRMT R0, R22, 0x7771, RZ ;  /* 0x0000777116007816 */ /* 0x000fc600000000ff */
[----:B------:R-:W-:Y:S04]  /*731f0*/  @P6 STG.E.U8 desc[UR32][R46.64], R2 ;  /* 0x000000022e006986 */ /* 0x000fe8000c101120 */
[----:B--2---:R0:W-:Y:S02]  /*73200*/  @P0 STG.E.U8 desc[UR32][R54.64], R0 ;  /* 0x0000000036000986 */ /* 0x0041e4000c101120 */
[----:B0-----:R-:W-:-:S05]  /*73210*/  PRMT R0, R22, 0x7772, RZ ;  /* 0x0000777216007816 */ /* 0x001fca00000000ff */
[----:B------:R0:W-:Y:S04]  /*73220*/  @P4 STG.E.U8 desc[UR32][R30.64], R0 ;  /* 0x000000001e004986 */ /* 0x0001e8000c101120 */
[----:B0-----:R-:W2:Y:S04]  /*73230*/  LDL.LU.64 R30, [R1+0x29c8] ;  /* 0x0029c800011e7983 */ /* 0x001ea80000300a00 */
[----:B------:R-:W4:Y:S01]  /*73240*/  LDL.LU.64 R54, [R1+0x348] ;  /* 0x0003480001367983 */ /* 0x000f220000300a00 */
[----:B------:R-:W-:Y:S01]  /*73250*/  ISETP.LT.AND P0, PT, R49, UR6, !P2 ;  /* 0x0000000631007c0c */ /* 0x000fe2000d701270 */
[----:B------:R-:W-:Y:S01]  /*73260*/  ULDC UR6, c[0x0][0x228] ;  /* 0x00008a0000067ab9 */ /* 0x000fe20000000800 */
[----:B------:R-:W-:Y:S01]  /*73270*/  ISETP.LT.AND P5, PT, R48, UR4, !P2 ;  /* 0x0000000430007c0c */ /* 0x000fe2000d7a1270 */
[----:B------:R-:W4:Y:S01]  /*73280*/  LDL.LU R56, [R1+0x88] ;  /* 0x0000880001387983 */ /* 0x000f220000300800 */
[----:B------:R-:W-:Y:S01]  /*73290*/  ISETP.LT.AND P6, PT, R60, UR6, !P2 ;  /* 0x000000063c007c0c */ /* 0x000fe2000d7c1270 */
[----:B------:R-:W-:Y:S01]  /*732a0*/  VIADD R0, R18, 0x25 ;  /* 0x0000002512007836 */ /* 0x000fe20000000000 */
[----:B------:R-:W-:Y:S01]  /*732b0*/  ULDC UR4, c[0x0][0x22c] ;  /* 0x00008b0000047ab9 */ /* 0x000fe20000000800 */
[----:B------:R-:W-:Y:S01]  /*732c0*/  PRMT R22, R22, 0x7773, RZ ;  /* 0x0000777316167816 */ /* 0x000fe200000000ff */
[----:B------:R-:W4:Y:S01]  /*732d0*/  LDL.LU.64 R28, [R1+0x3c8] ;  /* 0x0003c800011c7983 */ /* 0x000f220000300a00 */
[----:B------:R-:W-:Y:S01]  /*732e0*/  ULDC UR6, c[0x0][0x228] ;  /* 0x00008a0000067ab9 */ /* 0x000fe20000000800 */
[----:B------:R-:W-:Y:S01]  /*732f0*/  ISETP.GE.AND P3, PT, R0, UR4, PT ;  /* 0x0000000400007c0c */ /* 0x000fe2000bf66270 */
[----:B------:R-:W-:Y:S01]  /*73300*/  ULDC UR4, c[0x0][0x228] ;  /* 0x00008a0000047ab9 */ /* 0x000fe20000000800 */
[----:B------:R-:W4:Y:S04]  /*73310*/  LDL.LU.64 R46, [R1+0x3c0] ;  /* 0x0003c000012e7983 */ /* 0x000f280000300a00 */
[----:B------:R0:W-:Y:S04]  /*73320*/  @P5 STG.E.U8 desc[UR32][R26.64], R22 ;  /* 0x000000161a005986 */ /* 0x0001e8000c101120 */
[----:B0-----:R-:W4:Y:S01]  /*73330*/  LDL.LU.64 R26, [R1+0x3b8] ;  /* 0x0003b800011a7983 */ /* 0x001f220000300a00 */
[----:B------:R-:W-:Y:S01]  /*73340*/  ISETP.LT.AND P4, PT, R61, UR6, !P2 ;  /* 0x000000063d007c0c */ /* 0x000fe2000d781270 */
[----:B------:R-:W-:Y:S01]  /*73350*/  ULDC UR6, c[0x0][0x228] ;  /* 0x00008a0000067ab9 */ /* 0x000fe20000000800 */
[----:B--2---:R-:W-:-:S02]  /*73360*/  PRMT R0, R30, 0x7770, RZ ;  /* 0x000077701e007816 */ /* 0x004fc400000000ff */
[----:B------:R-:W-:-:S03]  /*73370*/  PRMT R2, R30, 0x7771, RZ ;  /* 0x000077711e027816 */ /* 0x000fc600000000ff */
[----:B------:R-:W-:Y:S04]  /*73380*/  @P0 STG.E.U8 desc[UR32][R24.64], R0 ;  /* 0x0000000018000986 */ /* 0x000fe8000c101120 */
[----:B------:R0:W-:Y:S04]  /*73390*/  @P6 STG.E.U8 desc[UR32][R44.64], R2 ;  /* 0x000000022c006986 */ /* 0x0001e8000c101120 */
[----:B0-----:R-:W2:Y:S04]  /*733a0*/  LDL.LU.64 R44, [R1+0x3e8] ;  /* 0x0003e800012c7983 */ /* 0x001ea80000300a00 */
[----:B------:R-:W2:Y:S01]  /*733b0*/  LDL.LU.64 R20, [R1+0x438] ;  /* 0x0004380001147983 */ /* 0x000ea20000300a00 */
[----:B------:R-:W-:-:S02]  /*733c0*/  PRMT R0, R30, 0x7772, RZ ;  /* 0x000077721e007816 */ /* 0x000fc400000000ff */
[----:B------:R-:W-:Y:S01]  /*733d0*/  ISETP.LT.AND P0, PT, R7, UR4, !P2 ;  /* 0x0000000407007c0c */ /* 0x000fe2000d701270 */
[----:B------:R-:W-:Y:S02]  /*733e0*/  ULDC UR4, c[0x0][0x228] ;  /* 0x00008a0000047ab9 */ /* 0x000fe40000000800 */
[----:B---3--:R0:W-:Y:S01]  /*733f0*/  @P4 STG.E.U8 desc[UR32][R58.64], R0 ;  /* 0x000000003a004986 */ /* 0x0081e2000c101120 */
[----:B------:R-:W-:-:S03]  /*73400*/  PRMT R30, R30, 0x7773, RZ ;  /* 0x000077731e1e7816 */ /* 0x000fc600000000ff */
[----:B0-----:R-:W3:Y:S06]  /*73410*/  LDL.LU.64 R58, [R1+0x430] ;  /* 0x00043000013a7983 */ /* 0x001eec0000300a00 */
[----:B----4-:R0:W-:Y:S04]  /*73420*/  @P0 STG.E.U8 desc[UR32][R54.64], R30 ;  /* 0x0000001e36000986 */ /* 0x0101e8000c101120 */
[----:B------:R-:W4:Y:S04]  /*73430*/  LDL.LU.64 R24, [R1+0x488] ;  /* 0x0004880001187983 */ /* 0x000f280000300a00 */
[----:B0-----:R-:W4:Y:S01]  /*73440*/  LDL.LU.64 R54, [R1+0x468] ;  /* 0x0004680001367983 */ /* 0x001f220000300a00 */
[----:B------:R-:W-:Y:S01]  /*73450*/  ISETP.LT.AND P4, PT, R19, UR4, !P3 ;  /* 0x0000000413007c0c */ /* 0x000fe2000df81270 */
[----:B------:R-:W-:Y:S01]  /*73460*/  VIADD R0, R18, 0x26 ;  /* 0x0000002612007836 */ /* 0x000fe20000000000 */
[----:B------:R-:W-:Y:S01]  /*73470*/  ISETP.LT.AND P5, PT, R6, UR6, !P3 ;  /* 0x0000000606007c0c */ /* 0x000fe2000dfa1270 */
[----:B------:R-:W-:Y:S01]  /*73480*/  ULDC UR4, c[0x0][0x22c] ;  /* 0x00008b0000047ab9 */ /* 0x000fe20000000800 */
[----:B------:R-:W-:Y:S01]  /*73490*/  ISETP.LT.AND P6, PT, R11, UR8, !P3 ;  /* 0x000000080b007c0c */ /* 0x000fe2000dfc1270 */
[----:B------:R-:W-:Y:S01]  /*734a0*/  ULDC UR6, c[0x0][0x228] ;  /* 0x00008a0000067ab9 */ /* 0x000fe20000000800 */
[----:B------:R-:W-:Y:S01]  /*734b0*/  ISETP.GE.AND P2, PT, R0, UR4, PT ;  /* 0x0000000400007c0c */ /* 0x000fe2000bf46270 */
[----:B------:R-:W-:Y:S01]  /*734c0*/  ULDC UR4, c[0x0][0x228] ;  /* 0x00008a0000047ab9 */ /* 0x000fe20000000800 */
[----:B------:R-:W-:Y:S01]  /*734d0*/  PRMT R3, R56, 0x7770, RZ ;  /* 0x0000777038037816 */ /* 0x000fe200000000ff */
[----:B------:R-:W-:Y:S01]  /*734e0*/  ULDC UR8, c[0x0][0x228] ;  /* 0x00008a0000087ab9 */ /* 0x000fe20000000800 */
[----:B------:R-:W-:Y:S01]  /*734f0*/  ISETP.LT.AND P0, PT, R48, UR4, !P3 ;  /* 0x0000000430007c0c */ /* 0x000fe2000df01270 */
[----:B------:R-:W-:Y:S01]  /*73500*/  ULDC UR4, c[0x0][0x228] ;  /* 0x00008a0000047ab9 */ /* 0x000fe20000000800 */
[C---:B------:R-:W-:Y:S01]  /*73510*/  PRMT R0, R56.reuse, 0x7771, RZ ;  /* 0x0000777138007816 */ /* 0x040fe200000000ff */
[----:B------:R-:W-:Y:S01]  /*73520*/  @P4 STG.E.U8 desc[UR32][R28.64], R3 ;  /* 0x000000031c004986 */ /* 0x000fe2000c101120 */
[----:B------:R-:W-:Y:S01]  /*73530*/  ISETP.LT.AND P4, PT, R49, UR4, !P3 ;  /* 0x0000000431007c0c */ /* 0x000fe2000df81270 */
[----:B------:R-:W-:Y:S01]  /*73540*/  ULDC UR4, c[0x0][0x22c] ;  /* 0x00008b0000047ab9 */ /* 0x000fe20000000800 */
[C---:B------:R-:W-:Y:S01]  /*73550*/  PRMT R2, R56.reuse, 0x7772, RZ ;  /* 0x0000777238027816 */ /* 0x040fe200000000ff */
[----:B------:R0:W-:Y:S04]  /*73560*/  @P5 STG.E.U8 desc[UR32][R46.64], R0 ;  /* 0x000000002e005986 */ /* 0x0001e8000c101120 */
[----:B------:R1:W-:Y:S01]  /*73570*/  @P6 STG.E.U8 desc[UR32][R26.64], R2 ;  /* 0x000000021a006986 */ /* 0x0003e2000c101120 */
[----:B0-----:R-:W-:-:S03]  /*73580*/  PRMT R0, R56, 0x7773, RZ ;  /* 0x0000777338007816 */ /* 0x001fc600000000ff */
[----:B------:R-:W4:Y:S01]  /*73590*/  LDL.LU.64 R46, [R1+0x4b8] ;  /* 0x0004b800012e7983 */ /* 0x000f220000300a00 */
[----:B-1----:R-:W-:-:S03]  /*735a0*/  PRMT R2, R23, 0x7770, RZ ;  /* 0x0000777017027816 */ /* 0x002fc600000000ff */
[----:B------:R-:W4:Y:S01]  /*735b0*/  LDL.LU.64 R26, [R1+0x528] ;  /* 0x00052800011a7983 */ /* 0x000f220000300a00 */
[----:B------:R-:W-:Y:S02]  /*735c0*/  PRMT R3, R23, 0x7771, RZ ;  /* 0x0000777117037816 */ /* 0x000fe400000000ff */
[----:B------:R-:W-:Y:S01]  /*735d0*/  ISETP.LT.AND P6, PT, R60, UR6, !P3 ;  /* 0x000000063c007c0c */ /* 0x000fe2000dfc1270 */
[----:B------:R-:W-:Y:S02]  /*735e0*/  ULDC UR6, c[0x0][0x228] ;  /* 0x00008a0000067ab9 */ /* 0x000fe40000000800 */
[----:B------:R-:W-:Y:S01]  /*735f0*/  ISETP.LT.AND P5, PT, R61, UR6, !P3 ;  /* 0x000000063d007c0c */ /* 0x000fe2000dfa1270 */
[----:B------:R-:W-:Y:S01]  /*73600*/  ULDC UR6, c[0x0][0x228] ;  /* 0x00008a0000067ab9 */ /* 0x000fe20000000800 */
[----:B------:R-:W-:Y:S01]  /*73610*/  ISETP.LT.AND P3, PT, R7, UR8, !P3 ;  /* 0x0000000807007c0c */ /* 0x000fe2000df61270 */
[----:B------:R-:W-:Y:S01]  /*73620*/  ULDC UR8, c[0x0][0x228] ;  /* 0x00008a0000087ab9 */ /* 0x000fe20000000800 */
[----:B--2---:R0:W-:Y:S04]  /*73630*/  @P0 STG.E.U8 desc[UR32][R44.64], R0 ;  /* 0x000000002c000986 */ /* 0x0041e8000c101120 */
[----:B------:R1:W-:Y:S01]  /*73640*/  @P4 STG.E.U8 desc[UR32][R20.64], R2 ;  /* 0x0000000214004986 */ /* 0x0003e2000c101120 */
[----:B0-----:R-:W-:-:S03]  /*73650*/  VIADD R0, R18, 0x27 ;  /* 0x0000002712007836 */ /* 0x001fc60000000000 */
[----:B------:R-:W2:Y:S01]  /*73660*/  LDL.LU.64 R44, [R1+0x520] ;  /* 0x00052000012c7983 */ /* 0x000ea20000300a00 */
[C---:B-1----:R-:W-:Y:S02]  /*73670*/  PRMT R2, R23.reuse, 0x7773, RZ ;  /* 0x0000777317027816 */ /* 0x042fe400000000ff */
[----:B------:R-:W-:Y:S01]  /*73680*/  ISETP.GE.AND P0, PT, R0, UR4, PT ;  /* 0x0000000400007c0c */ /* 0x000fe2000bf06270 */
[----:B------:R-:W-:Y:S01]  /*73690*/  ULDC UR4, c[0x0][0x228] ;  /* 0x00008a0000047ab9 */ /* 0x000fe20000000800 */
[----:B------:R-:W-:Y:S02]  /*736a0*/  PRMT R0, R23, 0x7772, RZ ;  /* 0x0000777217007816 */ /* 0x000fe400000000ff */
[----:B------:R-:W2:Y:S04]  /*736b0*/  LDL.LU R23, [R1+0x29c0] ;  /* 0x0029c00001177983 */ /* 0x000ea80000300800 */
[----:B---3--:R0:W-:Y:S04]  /*736c0*/  @P6 STG.E.U8 desc[UR32][R58.64], R3 ;  /* 0x000000033a006986 */ /* 0x0081e8000c101120 */
[----:B0-----:R-:W3:Y:S04]  /*736d0*/  LDL.LU.64 R58, [R1+0x518] ;  /* 0x00051800013a7983 */ /* 0x001ee80000300a00 */
[----:B----4-:R0:W-:Y:S04]  /*736e0*/  @P5 STG.E.U8 desc[UR32][R24.64], R0 ;  /* 0x0000000018005986 */ /* 0x0101e8000c101120 */
[----:B------:R-:W4:Y:S04]  /*736f0*/  LDL.LU.64 R28, [R1+0x5b0] ;  /* 0x0005b000011c7983 */ /* 0x000f280000300a00 */
[----:B------:R1:W-:Y:S04]  /*73700*/  @P3 STG.E.U8 desc[UR32][R54.64], R2 ;  /* 0x0000000236003986 */ /* 0x0003e8000c101120 */
[----:B0-----:R-:W4:Y:S04]  /*73710*/  LDL.LU.64 R24, [R1+0x5a8] ;  /* 0x0005a80001187983 */ /* 0x001f280000300a00 */
[----:B-1----:R-:W4:Y:S01]  /*73720*/  LDL.LU.64 R54, [R1+0x5a0] ;  /* 0x0005a00001367983 */ /* 0x002f220000300a00 */
[----:B------:R-:W-:Y:S01]  /*73730*/  ISETP.LT.AND P4, PT, R19, UR4, !P2 ;  /* 0x0000000413007c0c */ /* 0x000fe2000d781270 */
[----:B------:R-:W-:Y:S01]  /*73740*/  VIADD R0, R18, 0x28 ;  /* 0x0000002812007836 */ /* 0x000fe20000000000 */
[----:B------:R-:W-:Y:S01]  /*73750*/  ULDC UR4, c[0x0][0x22c] ;  /* 0x00008b0000047ab9 */ /* 0x000fe20000000800 */
[----:B------:R-:W-:Y:S01]  /*73760*/  ISETP.LT.AND P6, PT, R6, UR6, !P2 ;  /* 0x0000000606007c0c */ /* 0x000fe2000d7c1270 */
[----:B------:R-:W-:Y:S01]  /*73770*/  ULDC UR6, c[0x0][0x228] ;  /* 0x00008a0000067ab9 */ /* 0x000fe20000000800 */
[----:B------:R-:W4:Y:S01]  /*73780*/  LDL.LU R20, [R1+0x8c] ;  /* 0x00008c0001147983 */ /* 0x000f220000300800 */
[----:B------:R-:W-:Y:S01]  /*73790*/  ISETP.GE.AND P3, PT, R0, UR4, PT ;  /* 0x0000000400007c0c */ /* 0x000fe2000bf66270 */
[----:B------:R-:W-:Y:S01]  /*737a0*/  ULDC UR4, c[0x0][0x228] ;  /* 0x00008a0000047ab9 */ /* 0x000fe20000000800 */
[----:B------:R-:W-:Y:S01]  /*737b0*/  ISETP.LT.AND P5, PT, R11, UR6, !P2 ;  /* 0x000000060b007c0c */ /* 0x000fe2000d7a1270 */
[----:B------:R-:W-:Y:S01]  /*737c0*/  ULDC UR6, c[0x0][0x228] ;  /* 0x00008a0000067ab9 */ /* 0x000fe20000000800 */
[----:B------:R-:W-:-:S02]  /*737d0*/  PRMT R3, R31, 0x7772, RZ ;  /* 0x000077721f037816 */ /* 0x000fc400000000ff */
[----:B--2---:R-:W-:-:S05]  /*737e0*/  PRMT R2, R23, 0x7770, RZ ;  /* 0x0000777017027816 */ /* 0x004fca00000000ff */
[----:B------:R0:W-:Y:S01]  /*737f0*/  @P4 STG.E.U8 desc[UR32][R46.64], R2 ;  /* 0x000000022e004986 */ /* 0x0001e2000c101120 */
[----:B------:R-:W-:Y:S01]  /*73800*/  ISETP.LT.AND P4, PT, R48, UR4, !P2 ;  /* 0x0000000430007c0c */ /* 0x000fe2000d781270 */
[----:B------:R-:W-:Y:S01]  /*73810*/  ULDC UR4, c[0x0][0x228] ;  /* 0x00008a0000047ab9 */ /* 0x000fe20000000800 */
[----:B------:R-:W-:-:S05]  /*73820*/  PRMT R0, R23, 0x7771, RZ ;  /* 0x0000777117007816 */ /* 0x000fca00000000ff */
[----:B------:R1:W-:Y:S01]  /*73830*/  @P6 STG.E.U8 desc[UR32][R26.64], R0 ;  /* 0x000000001a006986 */ /* 0x0003e2000c101120 */
[----:B0-----:R-:W-:-:S03]  /*73840*/  PRMT R2, R23, 0x7772, RZ ;  /* 0x0000777217027816 */ /* 0x001fc600000000ff */
[----:B------:R-:W2:Y:S01]  /*73850*/  LDL.LU.64 R46, [R1+0x628] ;  /* 0x00062800012e7983 */ /* 0x000ea20000300a00 */
[----:B------:R-:W-:Y:S02]  /*73860*/  PRMT R23, R23, 0x7773, RZ ;  /* 0x0000777317177816 */ /* 0x000fe400000000ff */
[----:B------:R-:W-:Y:S01]  /*73870*/  ISETP.LT.AND P6, PT, R49, UR4, !P2 ;  /* 0x0000000431007c0c */ /* 0x000fe2000d7c1270 */
[----:B------:R0:W-:Y:S01]  /*73880*/  @P5 STG.E.U8 desc[UR32][R44.64], R2 ;  /* 0x000000022c005986 */ /* 0x0001e2000c101120 */
[----:B------:R-:W-:-:S03]  /*73890*/  ULDC UR4, c[0x0][0x228] ;  /* 0x00008a0000047ab9 */ /* 0x000fc60000000800 */
[----:B-1----:R-:W2:Y:S01]  /*738a0*/  LDL.LU.64 R26, [R1+0x620] ;  /* 0x00062000011a7983 */ /* 0x002ea20000300a00 */
[----:B------:R-:W-:Y:S01]  /*738b0*/  ISETP.LT.AND P5, PT, R60, UR4, !P2 ;  /* 0x000000043c007c0c */ /* 0x000fe2000d7a1270 */
[----:B------:R-:W-:Y:S02]  /*738c0*/  ULDC UR4, c[0x0][0x228] ;  /* 0x00008a0000047ab9 */ /* 0x000fe40000000800 */
[----:B---3--:R1:W-:Y:S01]  /*738d0*/  @P4 STG.E.U8 desc[UR32][R58.64], R23 ;  /* 0x000000173a004986 */ /* 0x0083e2000c101120 */
[----:B------:R-:W-:Y:S01]  /*738e0*/  ISETP.LT.AND P4, PT, R61, UR6, !P2 ;  /* 0x000000063d007c0c */ /* 0x000fe2000d781270 */
[----:B------:R-:W-:Y:S02]  /*738f0*/  ULDC UR6, c[0x0][0x228] ;  /* 0x00008a0000067ab9 */ /* 0x000fe40000000800 */
[----:B0-----:R-:W3:Y:S01]  /*73900*/  LDL.LU.64 R44, [R1+0x618] ;  /* 0x00061800012c7983 */ /* 0x001ee20000300a00 */
[----:B------:R-:W-:-:S03]  /*73910*/  PRMT R0, R31, 0x7770, RZ ;  /* 0x000077701f007816 */ /* 0x000fc600000000ff */
[----:B-1----:R-:W3:Y:S01]  /*73920*/  LDL.LU.64 R58, [R1+0x610] ;  /* 0x00061000013a7983 */ /* 0x002ee20000300a00 */
[----:B------:R-:W-:-:S03]  /*73930*/  PRMT R2, R31, 0x7771, RZ ;  /* 0x000077711f027816 */ /* 0x000fc600000000ff */
[----:B------:R-:W3:Y:S04]  /*73940*/  LDL.LU R56, [R1+0x7c] ;  /* 0x00007c0001387983 */ /* 0x000ee80000300800 */
[----:B----4-:R0:W-:Y:S04]  /*73950*/  @P6 STG.E.U8 desc[UR32][R28.64], R0 ;  /* 0x000000001c006986 */ /* 0x0101e8000c101120 */
[----:B------:R1:W-:Y:S04]  /*73960*/  @P5 STG.E.U8 desc[UR32][R24.64], R2 ;  /* 0x0000000218005986 */ /* 0x0003e8000c101120 */
[----:B------:R4:W-:Y:S04]  /*73970*/  @P4 STG.E.U8 desc[UR32][R54.64], R3 ;  /* 0x0000000336004986 */ /* 0x0009e8000c101120 */
[----:B0-----:R-:W3:Y:S04]  /*73980*/  LDL.LU.64 R28, [R1+0x6d8] ;  /* 0x0006d800011c7983 */ /* 0x001ee80000300a00 */
[----:B-1----:R-:W3:Y:S04]  /*73990*/  LDL.LU.64 R24, [R1+0x6a8] ;  /* 0x0006a80001187983 */ /* 0x002ee80000300a00 */
[----:B----4-:R-:W4:Y:S01]  /*739a0*/  LDL.LU.64 R54, [R1+0x6a0] ;  /* 0x0006a00001367983 */ /* 0x010f220000300a00 */
[----:B------:R-:W-:Y:S01]  /*739b0*/  ISETP.LT.AND P2, PT, R7, UR4, !P2 ;  /* 0x0000000407007c0c */ /* 0x000fe2000d741270 */
[----:B------:R-:W-:Y:S01]  /*739c0*/  ULDC UR4, c[0x0][0x228] ;  /* 0x00008a0000047ab9 */ /* 0x000fe20000000800 */
[----:B------:R-:W-:Y:S01]  /*739d0*/  ISETP.LT.AND P5, PT, R19, UR6, !P0 ;  /* 0x0000000613007c0c */ /* 0x000fe2000c7a1270 */
[----:B------:R-:W-:Y:S01]  /*739e0*/  ULDC UR6, c[0x0][0x228] ;  /* 0x00008a0000067ab9 */ /* 0x000fe20000000800 */
[----:B------:R-:W-:Y:S01]  /*739f0*/  ISETP.LT.AND P6, PT, R6, UR4, !P0 ;  /* 0x0000000406007c0c */ /* 0x000fe2000c7c1270 */
[----:B------:R-:W-:Y:S01]  /*73a00*/  ULDC UR4, c[0x0][0x228] ;  /* 0x00008a0000047ab9 */ /* 0x000fe20000000800 */
[----:B------:R-:W-:Y:S01]  /*73a10*/  ISETP.LT.AND P4, PT, R11, UR6, !P0 ;  /* 0x000000060b007c0c */ /* 0x000fe2000c781270 */
[----:B------:R-:W-:Y:S01]  /*73a20*/  ULDC UR6, c[0x0][0x228] ;  /* 0x00008a0000067ab9 */ /* 0x000fe20000000800 */
[----:B------:R-:W-:-:S02]  /*73a30*/  PRMT R31, R31, 0x7773, RZ ;  /* 0x000077731f1f7816 */ /* 0x000fc400000000ff */
[C---:B------:R-:W-:Y:S02]  /*73a40*/  PRMT R0, R20.reuse, 0x7770, RZ ;  /* 0x0000777014007816 */ /* 0x040fe400000000ff */
[C---:B------:R-:W-:Y:S02]  /*73a50*/  PRMT R2, R20.reuse, 0x7771, RZ ;  /* 0x0000777114027816 */ /* 0x040fe400000000ff */
[C---:B------:R-:W-:Y:S02]  /*73a60*/  PRMT R3, R20.reuse, 0x7772, RZ ;  /* 0x0000777214037816 */ /* 0x040fe400000000ff */
[----:B------:R-:W-:Y:S01]  /*73a70*/  PRMT R20, R20, 0x7773, RZ ;  /* 0x0000777314147816 */ /* 0x000fe200000000ff */
[----:B--2---:R0:W-:Y:S04]  /*73a80*/  @P2 STG.E.U8 desc[UR32][R46.64], R31 ;  /* 0x0000001f2e002986 */ /* 0x0041e8000c101120 */
[----:B------:R1:W-:Y:S01]  /*73a90*/  @P5 STG.E.U8 desc[UR32][R26.64], R0 ;  /* 0x000000001a005986 */ /* 0x0003e2000c101120 */
[----:B------:R-:W-:Y:S01]  /*73aa0*/  ISETP.LT.AND P5, PT, R48, UR4, !P0 ;  /* 0x0000000430007c0c */ /* 0x000fe2000c7a1270 */
[----:B------:R-:W-:-:S02]  /*73ab0*/  ULDC UR4, c[0x0][0x228] ;  /* 0x00008a0000047ab9 */ /* 0x000fc40000000800 */
[----:B0-----:R-:W2:Y:S04]  /*73ac0*/  LDL.LU.64 R46, [R1+0x6d0] ;  /* 0x0006d000012e7983 */ /* 0x001ea80000300a00 */
[----:B---3--:R0:W-:Y:S01]  /*73ad0*/  @P6 STG.E.U8 desc[UR32][R44.64], R2 ;  /* 0x000000022c006986 */ /* 0x0081e2000c101120 */
[----:B------:R-:W-:Y:S01]  /*73ae0*/  ISETP.LT.AND P6, PT, R49, UR6, !P0 ;  /* 0x0000000631007c0c */ /* 0x000fe2000c7c1270 */
[----:B------:R-:W-:Y:S02]  /*73af0*/  ULDC UR6, c[0x0][0x228] ;  /* 0x00008a0000067ab9 */ /* 0x000fe40000000800 */
[----:B------:R-:W-:Y:S01]  /*73b00*/  ISETP.LT.AND P2, PT, R61, UR6, !P0 ;  /* 0x000000063d007c0c */ /* 0x000fe2000c741270 */
[----:B-1----:R-:W3:Y:S01]  /*73b10*/  LDL.LU.64 R26, [R1+0x6c8] ;  /* 0x0006c800011a7983 */ /* 0x002ee20000300a00 */
[----:B------:R-:W-:-:S03]  /*73b20*/  ULDC UR6, c[0x0][0x228] ;  /* 0x00008a0000067ab9 */ /* 0x000fc60000000800 */
[----:B------:R1:W-:Y:S01]  /*73b30*/  @P4 STG.E.U8 desc[UR32][R58.64], R3 ;  /* 0x000000033a004986 */ /* 0x0003e2000c101120 */
[----:B------:R-:W-:Y:S01]  /*73b40*/  ISETP.LT.AND P4, PT, R60, UR4, !P0 ;  /* 0x000000043c007c0c */ /* 0x000fe2000c781270 */
[----:B------:R-:W-:Y:S01]  /*73b50*/  ULDC UR4, c[0x0][0x228] ;  /* 0x00008a0000047ab9 */ /* 0x000fe20000000800 */
[C---:B0-----:R-:W-:Y:S01]  /*73b60*/  PRMT R2, R56.reuse, 0x7771, RZ ;  /* 0x0000777138027816 */ /* 0x041fe200000000ff */
[----:B------:R-:W3:Y:S01]  /*73b70*/  LDL.LU.64 R44, [R1+0x728] ;  /* 0x00072800012c7983 */ /* 0x000ee20000300a00 */
[C---:B------:R-:W-:Y:S02]  /*73b80*/  PRMT R0, R56.reuse, 0x7772, RZ ;  /* 0x0000777238007816 */ /* 0x040fe400000000ff */
[----:B-1----:R-:W-:Y:S01]  /*73b90*/  PRMT R3, R56, 0x7770, RZ ;  /* 0x0000777038037816 */ /* 0x002fe200000000ff */
[----:B------:R-:W3:Y:S04]  /*73ba0*/  LDL.LU.64 R58, [R1+0x720] ;  /* 0x00072000013a7983 */ /* 0x000ee80000300a00 */
[----:B------:R-:W-:Y:S04]  /*73bb0*/  @P5 STG.E.U8 desc[UR32][R28.64], R20 ;  /* 0x000000141c005986 */ /* 0x000fe8000c101120 */
[----:B------:R-:W-:Y:S04]  /*73bc0*/  @P6 STG.E.U8 desc[UR32][R24.64], R3 ;  /* 0x0000000318006986 */ /* 0x000fe8000c101120 */
        /* <DEDUP_REMOVED lines=8> */
[----:B------:R-:W-:Y:S01]  /*73c50*/  ISETP.LT.AND P5, PT, R6, UR4, !P3 ;  /* 0x0000000406007c0c */ /* 0x000fe2000dfa1270 */
[----:B------:R-:W3:Y:S01]  /*73c60*/  LDL.LU.64 R54, [R1+0x7b0] ;  /* 0x0007b00001367983 */ /* 0x000ee20000300a00 */
[----:B------:R-:W-:Y:S01]  /*73c70*/  ULDC UR4, c[0x0][0x22c] ;  /* 0x00008b0000047ab9 */ /* 0x000fe20000000800 */
[----:B------:R-:W-:Y:S01]  /*73c80*/  PRMT R21, R56, 0x7773, RZ ;  /* 0x0000777338157816 */ /* 0x000fe200000000ff */
[----:B------:R-:W-:Y:S01]  /*73c90*/  ULDC UR6, c[0x0][0x228] ;  /* 0x00008a0000067ab9 */ /* 0x000fe20000000800 */
[----:B------:R-:W3:Y:S04]  /*73ca0*/  LDL.LU.64 R28, [R1+0x7a8] ;  /* 0x0007a800011c7983 */ /* 0x000ee80000300a00 */
[----:B------:R-:W3:Y:S01]  /*73cb0*/  LDL.LU R25, [R1+0xe0] ;  /* 0x0000e00001197983 */ /* 0x000ee20000300800 */
[----:B------:R-:W-:Y:S01]  /*73cc0*/  ISETP.GE.AND P2, PT, R0, UR4, PT ;  /* 0x0000000400007c0c */ /* 0x000fe2000bf46270 */
[----:B------:R-:W-:Y:S01]  /*73cd0*/  ULDC UR4, c[0x0][0x228] ;  /* 0x00008a0000047ab9 */ /* 0x000fe20000000800 */
[----:B------:R-:W-:Y:S01]  /*73ce0*/  ISETP.LT.AND P6, PT, R11, UR6, !P3 ;  /* 0x000000060b007c0c */ /* 0x000fe2000dfc1270 */
[----:B------:R-:W-:Y:S01]  /*73cf0*/  ULDC UR6, c[0x0][0x228] ;  /* 0x00008a0000067ab9 */ /* 0x000fe20000000800 */
[----:B--2---:R0:W-:Y:S04]  /*73d00*/  @P0 STG.E.U8 desc[UR32][R46.64], R21 ;  /* 0x000000152e000986 */ /* 0x0041e8000c101120 */
[----:B0-----:R-:W2:Y:S01]  /*73d10*/  LDL.LU.64 R46, [R1+0x800] ;  /* 0x00080000012e7983 */ /* 0x001ea20000300a00 */
[----:B----4-:R-:W-:-:S02]  /*73d20*/  PRMT R2, R36, 0x7770, RZ ;  /* 0x0000777024027816 */ /* 0x010fc400000000ff */
[----:B------:R-:W-:-:S03]  /*73d30*/  PRMT R0, R36, 0x7771, RZ ;  /* 0x0000777124007816 */ /* 0x000fc600000000ff */
[----:B---3--:R-:W-:Y:S04]  /*73d40*/  @P4 STG.E.U8 desc[UR32][R26.64], R2 ;  /* 0x000000021a004986 */ /* 0x008fe8000c101120 */
[----:B------:R0:W-:Y:S04]  /*73d50*/  @P5 STG.E.U8 desc[UR32][R44.64], R0 ;  /* 0x000000002c005986 */ /* 0x0001e8000c101120 */
[----:B0-----:R-:W3:Y:S01]  /*73d60*/  LDL.LU.64 R44, [R1+0x7d0] ;  /* 0x0007d000012c7983 */ /* 0x001ee20000300a00 */
[----:B------:R-:W-:-:S03]  /*73d70*/  PRMT R2, R36, 0x7772, RZ ;  /* 0x0000777224027816 */ /* 0x000fc600000000ff */
[----:B------:R-:W4:Y:S04]  /*73d80*/  LDL.LU.64 R26, [R1+0x828] ;  /* 0x00082800011a7983 */ /* 0x000f280000300a00 */
[----:B------:R0:W-:Y:S04]  /*73d90*/  @P6 STG.E.U8 desc[UR32][R58.64], R2 ;  /* 0x000000023a006986 */ /* 0x0001e8000c101120 */
[----:B0-----:R-:W4:Y:S01]  /*73da0*/  LDL.LU.64 R58, [R1+0x820] ;  /* 0x00082000013a7983 */ /* 0x001f220000300a00 */
[----:B------:R-:W-:Y:S01]  /*73db0*/  ISETP.LT.AND P4, PT, R48, UR4, !P3 ;  /* 0x0000000430007c0c */ /* 0x000fe2000df81270 */
[----:B------:R-:W-:-:S02]  /*73dc0*/  ULDC UR4, c[0x0][0x228] ;  /* 0x00008a0000047ab9 */ /* 0x000fc40000000800 */
        /* <DEDUP_REMOVED lines=8> */
[----:B------:R-:W-:Y:S02]  /*73e50*/  PRMT R0, R25, 0x7770, RZ ;  /* 0x0000777019007816 */ /* 0x000fe400000000ff */
[----:B------:R-:W-:Y:S01]  /*73e60*/  @P4 STG.E.U8 desc[UR32][R22.64], R36 ;  /* 0x0000002416004986 */ /* 0x000fe2000c101120 */
[----:B------:R-:W-:Y:S01]  /*73e70*/  ISETP.LT.AND P4, PT, R61, UR4, !P3 ;  /* 0x000000043d007c0c */ /* 0x000fe2000df81270 */
[----:B------:R-:W-:Y:S01]  /*73e80*/  ULDC UR4, c[0x0][0x228] ;  /* 0x00008a0000047ab9 */ /* 0x000fe20000000800 */
[----:B------:R-:W-:-:S02]  /*73e90*/  ISETP.LT.AND P3, PT, R7, UR6, !P3 ;  /* 0x0000000607007c0c */ /* 0x000fc4000df61270 */
[----:B------:R-:W-:Y:S01]  /*73ea0*/  PRMT R2, R25, 0x7771, RZ ;  /* 0x0000777119027816 */ /* 0x000fe200000000ff */
[----:B------:R0:W-:Y:S01]  /*73eb0*/  @P6 STG.E.U8 desc[UR32][R54.64], R0 ;  /* 0x0000000036006986 */ /* 0x0001e2000c101120 */
[----:B------:R-:W-:Y:S01]  /*73ec0*/  ISETP.LT.AND P6, PT, R19, UR4, !P2 ;  /* 0x0000000413007c0c */ /* 0x000fe2000d7c1270 */
[----:B------:R-:W-:Y:S01]  /*73ed0*/  ULDC UR4, c[0x0][0x228] ;  /* 0x00008a0000047ab9 */ /* 0x000fe20000000800 */
[----:B------:R-:W-:Y:S01]  /*73ee0*/  ULDC UR6, c[0x0][0x228] ;  /* 0x00008a0000067ab9 */ /* 0x000fe20000000800 */
[----:B------:R1:W-:Y:S04]  /*73ef0*/  @P5 STG.E.U8 desc[UR32][R28.64], R2 ;  /* 0x000000021c005986 */ /* 0x0003e8000c101120 */
[----:B0-----:R-:W4:Y:S01]  /*73f00*/  LDL.LU.64 R54, [R1+0x8a0] ;  /* 0x0008a00001367983 */ /* 0x001f220000300a00 */
[----:B------:R-:W-:-:S03]  /*73f10*/  PRMT R0, R25, 0x7772, RZ ;  /* 0x0000777219007816 */ /* 0x000fc600000000ff */
[----:B-1----:R-:W4:Y:S01]  /*73f20*/  LDL.LU.64 R28, [R1+0x898] ;  /* 0x00089800011c7983 */ /* 0x002f220000300a00 */
[----:B------:R-:W-:-:S03]  /*73f30*/  PRMT R2, R25, 0x7773, RZ ;  /* 0x0000777319027816 */ /* 0x000fc600000000ff */
[----:B------:R-:W4:Y:S01]  /*73f40*/  LDL.LU R56, [R1+0xc0] ;  /* 0x0000c00001387983 */ /* 0x000f220000300800 */
[----:B------:R-:W-:Y:S01]  /*73f50*/  ISETP.LT.AND P5, PT, R6, UR4, !P2 ;  /* 0x0000000406007c0c */ /* 0x000fe2000d7a1270 */
[----:B------:R-:W-:Y:S02]  /*73f60*/  ULDC UR4, c[0x0][0x228] ;  /* 0x00008a0000047ab9 */ /* 0x000fe40000000800 */
[----:B--2---:R0:W-:Y:S04]  /*73f70*/  @P4 STG.E.U8 desc[UR32][R46.64], R0 ;  /* 0x000000002e004986 */ /* 0x0041e8000c101120 */
[----:B0-----:R-:W2:Y:S01]  /*73f80*/  LDL.LU.64 R46, [R1+0x8c8] ;  /* 0x0008c800012e7983 */ /* 0x001ea20000300a00 */
[----:B------:R-:W-:-:S03]  /*73f90*/  PRMT R0, R37, 0x7770, RZ ;  /* 0x0000777025007816 */ /* 0x000fc600000000ff */
[----:B---3--:R0:W-:Y:S04]  /*73fa0*/  @P3 STG.E.U8 desc[UR32][R44.64], R2 ;  /* 0x000000022c003986 */ /* 0x0081e8000c101120 */
[----:B----4-:R1:W-:Y:S04]  /*73fb0*/  @P6 STG.E.U8 desc[UR32][R26.64], R0 ;  /* 0x000000001a006986 */ /* 0x0103e8000c101120 */
[----:B0-----:R-:W3:Y:S01]  /*73fc0*/  LDL.LU.64 R44, [R1+0x8c0] ;  /* 0x0008c000012c7983 */ /* 0x001ee20000300a00 */
[----:B------:R-:W-:-:S03]  /*73fd0*/  PRMT R2, R37, 0x7771, RZ ;  /* 0x0000777125027816 */ /* 0x000fc600000000ff */
[----:B-1----:R-:W4:Y:S04]  /*73fe0*/  LDL.LU.64 R26, [R1+0x918] ;  /* 0x00091800011a7983 */ /* 0x002f280000300a00 */
[----:B------:R0:W-:Y:S04]  /*73ff0*/  @P5 STG.E.U8 desc[UR32][R58.64], R2 ;  /* 0x000000023a005986 */ /* 0x0001e8000c101120 */
[----:B0-----:R-:W4:Y:S01]  /*74000*/  LDL.LU.64 R58, [R1+0x8f8] ;  /* 0x0008f800013a7983 */ /* 0x001f220000300a00 */
[----:B------:R-:W-:Y:S02]  /*74010*/  ISETP.LT.AND P3, PT, R11, UR4, !P2 ;  /* 0x000000040b007c0c */ /* 0x000fe4000d761270 */
[----:B------:R-:W-:Y:S01]  /*74020*/  ISETP.LT.AND P4, PT, R48, UR6, !P2 ;  /* 0x0000000630007c0c */ /* 0x000fe2000d781270 */
[----:B------:R-:W-:Y:S01]  /*74030*/  ULDC UR6, c[0x0][0x228] ;  /* 0x00008a0000067ab9 */ /* 0x000fe20000000800 */
[----:B------:R-:W-:Y:S01]  /*74040*/  PRMT R2, R37, 0x7772, RZ ;  /* 0x0000777225027816 */ /* 0x000fe200000000ff */
[----:B------:R-:W-:Y:S01]  /*74050*/  VIADD R0, R18, 0x2b ;  /* 0x0000002b12007836 */ /* 0x000fe20000000000 */
[----:B------:R-:W-:Y:S01]  /*74060*/  ISETP.LT.AND P5, PT, R49, UR6, !P2 ;  /* 0x0000000631007c0c */ /* 0x000fe2000d7a1270 */
[----:B------:R-:W-:Y:S01]  /*74070*/  ULDC UR4, c[0x0][0x22c] ;  /* 0x00008b0000047ab9 */ /* 0x000fe20000000800 */
[----:B------:R-:W-:Y:S01]  /*74080*/  PRMT R3, R37, 0x7773, RZ ;  /* 0x0000777325037816 */ /* 0x000fe200000000ff */
[----:B------:R-:W-:Y:S01]  /*74090*/  ULDC UR6, c[0x0][0x228] ;  /* 0x00008a0000067ab9 */ /* 0x000fe20000000800 */
[----:B------:R-:W-:Y:S01]  /*740a0*/  ISETP.LT.AND P6, PT, R60, UR8, !P2 ;  /* 0x000000083c007c0c */ /* 0x000fe2000d7c1270 */
[----:B------:R-:W4:Y:S01]  /*740b0*/  LDL.LU R37, [R1+0x29b0] ;  /* 0x0029b00001257983 */ /* 0x000f220000300800 */
[----:B------:R-:W-:-:S03]  /*740c0*/  ULDC UR8, c[0x0][0x228] ;  /* 0x00008a0000087ab9 */ /* 0x000fc60000000800 */
[----:B------:R-:W4:Y:S04]  /*740d0*/  LDL.LU.64 R24, [R1+0x950] ;  /* 0x0009500001187983 */ /* 0x000f280000300a00 */
[----:B------:R0:W-:Y:S01]  /*740e0*/  @P3 STG.E.U8 desc[UR32][R54.64], R2 ;  /* 0x0000000236003986 */ /* 0x0001e2000c101120 */
[----:B------:R-:W-:Y:S01]  /*740f0*/  ISETP.GE.AND P3, PT, R0, UR4, PT ;  /* 0x0000000400007c0c */ /* 0x000fe2000bf66270 */
[----:B------:R-:W-:Y:S02]  /*74100*/  ULDC UR4, c[0x0][0x228] ;  /* 0x00008a0000047ab9 */ /* 0x000fe40000000800 */
[----:B------:R-:W-:Y:S01]  /*74110*/  @P4 STG.E.U8 desc[UR32][R28.64], R3 ;  /* 0x000000031c004986 */ /* 0x000fe2000c101120 */
[----:B------:R-:W-:Y:S01]  /*74120*/  ISETP.LT.AND P4, PT, R61, UR4, !P2 ;  /* 0x000000043d007c0c */ /* 0x000fe2000d781270 */
[----:B------:R-:W-:Y:S01]  /*74130*/  ULDC UR4, c[0x0][0x228] ;  /* 0x00008a0000047ab9 */ /* 0x000fe20000000800 */
[C---:B------:R-:W-:Y:S01]  /*74140*/  PRMT R0, R56.reuse, 0x7770, RZ ;  /* 0x0000777038007816 */ /* 0x040fe200000000ff */
[----:B0-----:R-:W4:Y:S01]  /*74150*/  LDL.LU.64 R54, [R1+0x948] ;  /* 0x0009480001367983 */ /* 0x001f220000300a00 */
[----:B------:R-:W-:-:S02]  /*74160*/  PRMT R2, R56, 0x7771, RZ ;  /* 0x0000777138027816 */ /* 0x000fc400000000ff */
[----:B------:R-:W-:Y:S01]  /*74170*/  ISETP.LT.AND P2, PT, R7, UR6, !P2 ;  /* 0x0000000607007c0c */ /* 0x000fe2000d741270 */
[----:B------:R-:W4:Y:S01]  /*74180*/  LDL.LU.64 R30, [R1+0x9a0] ;  /* 0x0009a000011e7983 */ /* 0x000f220000300a00 */
[----:B------:R-:W-:-:S03]  /*74190*/  ULDC UR6, c[0x0][0x228] ;  /* 0x00008a0000067ab9 */ /* 0x000fc60000000800 */
[----:B--2---:R0:W-:Y:S02]  /*741a0*/  @P5 STG.E.U8 desc[UR32][R46.64], R0 ;  /* 0x000000002e005986 */ /* 0x0041e4000c101120 */
[C---:B0-----:R-:W-:Y:S02]  /*741b0*/  PRMT R0, R56.reuse, 0x7772, RZ ;  /* 0x0000777238007816 */ /* 0x041fe400000000ff */
[----:B---3--:R0:W-:Y:S04]  /*741c0*/  @P6 STG.E.U8 desc[UR32][R44.64], R2 ;  /* 0x000000022c006986 */ /* 0x0081e8000c101120 */
[----:B----4-:R1:W-:Y:S04]  /*741d0*/  @P4 STG.E.U8 desc[UR32][R26.64], R0 ;  /* 0x000000001a004986 */ /* 0x0103e8000c101120 */
[----:B0-----:R-:W2:Y:S04]  /*741e0*/  LDL.LU.64 R44, [R1+0x998] ;  /* 0x00099800012c7983 */ /* 0x001ea80000300a00 */
[----:B------:R-:W3:Y:S01]  /*741f0*/  LDL.LU R47, [R1+0xe4] ;  /* 0x0000e400012f7983 */ /* 0x000ee20000300800 */
[----:B------:R-:W-:-:S03]  /*74200*/  PRMT R2, R56, 0x7773, RZ ;  /* 0x0000777338027816 */ /* 0x000fc600000000ff */
[----:B-1----:R-:W4:Y:S04]  /*74210*/  LDL.LU.64 R26, [R1+0x9d0] ;  /* 0x0009d000011a7983 */ /* 0x002f280000300a00 */
[----:B------:R0:W-:Y:S04]  /*74220*/  @P2 STG.E.U8 desc[UR32][R58.64], R2 ;  /* 0x000000023a002986 */ /* 0x0001e8000c101120 */
[----:B0-----:R-:W4:Y:S01]  /*74230*/  LDL.LU.64 R58, [R1+0x9c8] ;  /* 0x0009c800013a7983 */ /* 0x001f220000300a00 */
[----:B------:R-:W-:Y:S01]  /*74240*/  ISETP.LT.AND P6, PT, R19, UR4, !P0 ;  /* 0x0000000413007c0c */ /* 0x000fe2000c7c1270 */
[----:B------:R-:W-:Y:S01]  /*74250*/  ULDC UR4, c[0x0][0x228] ;  /* 0x00008a0000047ab9 */ /* 0x000fe20000000800 */
[----:B------:R-:W-:Y:S01]  /*74260*/  ISETP.LT.AND P5, PT, R6, UR6, !P0 ;  /* 0x0000000606007c0c */ /* 0x000fe2000c7a1270 */
[----:B------:R-:W4:Y:S01]  /*74270*/  LDL.LU R46, [R1+0xd4] ;  /* 0x0000d400012e7983 */ /* 0x000f220000300800 */
[----:B------:R-:W-:Y:S01]  /*74280*/  ISETP.LT.AND P4, PT, R11, UR4, !P0 ;  /* 0x000000040b007c0c */ /* 0x000fe2000c781270 */
[----:B------:R-:W-:Y:S01]  /*74290*/  ULDC UR4, c[0x0][0x228] ;  /* 0x00008a0000047ab9 */ /* 0x000fe20000000800 */
[C---:B------:R-:W-:Y:S01]  /*742a0*/  PRMT R0, R37.reuse, 0x7770, RZ ;  /* 0x0000777025007816 */ /* 0x040fe200000000ff */
[----:B------:R-:W4:Y:S01]  /*742b0*/  LDL.LU.64 R22, [R1+0xa18] ;  /* 0x000a180001167983 */ /* 0x000f220000300a00 */
[----:B------:R-:W-:Y:S01]  /*742c0*/  PRMT R2, R37, 0x7771, RZ ;  /* 0x0000777125027816 */ /* 0x000fe200000000ff */
[----:B------:R-:W-:Y:S01]  /*742d0*/  ULDC UR6, c[0x0][0x228] ;  /* 0x00008a0000067ab9 */ /* 0x000fe20000000800 */
[----:B------:R-:W-:Y:S01]  /*742e0*/  ISETP.LT.AND P2, PT, R48, UR4, !P0 ;  /* 0x0000000430007c0c */ /* 0x000fe2000c741270 */
[----:B------:R-:W-:Y:S01]  /*742f0*/  ULDC UR4, c[0x0][0x228] ;  /* 0x00008a0000047ab9 */ /* 0x000fe20000000800 */
[----:B------:R-:W4:Y:S04]  /*74300*/  LDL.LU.64 R28, [R1+0x9f0] ;  /* 0x0009f000011c7983 */ /* 0x000f280000300a00 */
[----:B------:R0:W-:Y:S04]  /*74310*/  @P6 STG.E.U8 desc[UR32][R24.64], R0 ;  /* 0x0000000018006986 */ /* 0x0001e8000c101120 */
[----:B------:R1:W-:Y:S01]  /*74320*/  @P5 STG.E.U8 desc[UR32][R54.64], R2 ;  /* 0x0000000236005986 */ /* 0x0003e2000c101120 */
[----:B------:R-:W-:Y:S01]  /*74330*/  ISETP.LT.AND P5, PT, R49, UR4, !P0 ;  /* 0x0000000431007c0c */ /* 0x000fe2000c7a1270 */
[----:B------:R-:W-:Y:S01]  /*74340*/  ULDC UR4, c[0x0][0x228] ;  /* 0x00008a0000047ab9 */ /* 0x000fe20000000800 */
[C---:B0-----:R-:W-:Y:S01]  /*74350*/  PRMT R0, R37.reuse, 0x7772, RZ ;  /* 0x0000777225007816 */ /* 0x041fe200000000ff */
[----:B------:R-:W4:Y:S04]  /*74360*/  LDL.LU.64 R24, [R1+0x9e8] ;  /* 0x0009e80001187983 */ /* 0x000f280000300a00 */
[----:B-1----:R-:W4:Y:S01]  /*74370*/  LDL.LU.64 R54, [R1+0xa10] ;  /* 0x000a100001367983 */ /* 0x002f220000300a00 */
[----:B------:R-:W-:-:S03]  /*74380*/  PRMT R37, R37, 0x7773, RZ ;  /* 0x0000777325257816 */ /* 0x000fc600000000ff */
[----:B------:R3:W-:Y:S01]  /*74390*/  @P4 STG.E.U8 desc[UR32][R30.64], R0 ;  /* 0x000000001e004986 */ /* 0x0007e2000c101120 */
[----:B------:R-:W-:Y:S01]  /*743a0*/  ISETP.LT.AND P4, PT, R60, UR6, !P0 ;  /* 0x000000063c007c0c */ /* 0x000fe2000c781270 */
[----:B------:R-:W-:Y:S02]  /*743b0*/  ULDC UR6, c[0x0][0x228] ;  /* 0x00008a0000067ab9 */ /* 0x000fe40000000800 */
[----:B--2---:R0:W-:Y:S01]  /*743c0*/  @P2 STG.E.U8 desc[UR32][R44.64], R37 ;  /* 0x000000252c002986 */ /* 0x0041e2000c101120 */
[C---:B---3--:R-:W-:Y:S02]  /*743d0*/  PRMT R0, R47.reuse, 0x7770, RZ ;  /* 0x000077702f007816 */ /* 0x048fe400000000ff */
[----:B------:R-:W-:-:S03]  /*743e0*/  PRMT R2, R47, 0x7771, RZ ;  /* 0x000077712f027816 */ /* 0x000fc600000000ff */
[----:B----4-:R1:W-:Y:S04]  /*743f0*/  @P5 STG.E.U8 desc[UR32][R26.64], R0 ;  /* 0x000000001a005986 */ /* 0x0103e8000c101120 */
[----:B0-----:R-:W2:Y:S04]  /*74400*/  LDL.LU.64 R44, [R1+0xac0] ;  /* 0x000ac000012c7983 */ /* 0x001ea80000300a00 */
[----:B------:R-:W3:Y:S04]  /*74410*/  LDL.LU R56, [R1+0xc4] ;  /* 0x0000c40001387983 */ /* 0x000ee80000300800 */
[----:B-1----:R-:W4:Y:S04]  /*74420*/  LDL.LU.64 R26, [R1+0xad8] ;  /* 0x000ad800011a7983 */ /* 0x002f280000300a00 */
        /* <DEDUP_REMOVED lines=11> */
[----:B------:R-:W-:Y:S02]  /*744e0*/  PRMT R2, R47, 0x7773, RZ ;  /* 0x000077732f027816 */ /* 0x000fe400000000ff */
[----:B------:R-:W-:Y:S01]  /*744f0*/  PRMT R3, R46, 0x7770, RZ ;  /* 0x000077702e037816 */ /* 0x000fe200000000ff */
[----:B------:R0:W-:Y:S01]  /*74500*/  @P2 STG.E.U8 desc[UR32][R22.64], R0 ;  /* 0x0000000016002986 */ /* 0x0001e2000c101120 */
[----:B------:R-:W-:Y:S01]  /*74510*/  ISETP.LT.AND P5, PT, R11, UR4, !P3 ;  /* 0x000000040b007c0c */ /* 0x000fe2000dfa1270 */
[----:B------:R-:W-:Y:S01]  /*74520*/  ULDC UR4, c[0x0][0x22c] ;  /* 0x00008b0000047ab9 */ /* 0x000fe20000000800 */
[----:B------:R-:W-:Y:S01]  /*74530*/  ISETP.LT.AND P2, PT, R48, UR6, !P3 ;  /* 0x0000000630007c0c */ /* 0x000fe2000df41270 */
[----:B------:R1:W-:Y:S01]  /*74540*/  @P0 STG.E.U8 desc[UR32][R28.64], R2 ;  /* 0x000000021c000986 */ /* 0x0003e2000c101120 */
[----:B------:R-:W-:-:S03]  /*74550*/  ULDC UR6, c[0x0][0x228] ;  /* 0x00008a0000067ab9 */ /* 0x000fc60000000800 */
[----:B------:R-:W-:Y:S01]  /*74560*/  @P6 STG.E.U8 desc[UR32][R24.64], R3 ;  /* 0x0000000318006986 */ /* 0x000fe2000c101120 */
[----:B0-----:R-:W-:-:S05]  /*74570*/  PRMT R0, R46, 0x7771, RZ ;  /* 0x000077712e007816 */ /* 0x001fca00000000ff */
[----:B------:R0:W-:Y:S01]  /*74580*/  @P4 STG.E.U8 desc[UR32][R54.64], R0 ;  /* 0x0000000036004986 */ /* 0x0001e2000c101120 */
[----:B------:R-:W-:Y:S01]  /*74590*/  ISETP.LT.AND P4, PT, R49, UR6, !P3 ;  /* 0x0000000631007c0c */ /* 0x000fe2000df81270 */
[----:B------:R-:W-:Y:S01]  /*745a0*/  ULDC UR6, c[0x0][0x228] ;  /* 0x00008a0000067ab9 */ /* 0x000fe20000000800 */
[----:B-1----:R-:W-:Y:S02]  /*745b0*/  PRMT R2, R46, 0x7772, RZ ;  /* 0x000077722e027816 */ /* 0x002fe400000000ff */
[----:B------:R-:W-:Y:S01]  /*745c0*/  ISETP.LT.AND P6, PT, R60, UR6, !P3 ;  /* 0x000000063c007c0c */ /* 0x000fe2000dfc1270 */
[----:B------:R-:W-:Y:S01]  /*745d0*/  ULDC UR6, c[0x0][0x228] ;  /* 0x00008a0000067ab9 */ /* 0x000fe20000000800 */
[----:B0-----:R-:W-:Y:S01]  /*745e0*/  VIADD R0, R18, 0x2c ;  /* 0x0000002c12007836 */ /* 0x001fe20000000000 */
[----:B------:R-:W3:Y:S04]  /*745f0*/  LDL.LU.64 R54, [R1+0xae8] ;  /* 0x000ae80001367983 */ /* 0x000ee80000300a00 */
[----:B------:R-:W-:Y:S01]  /*74600*/  ISETP.GE.AND P0, PT, R0, UR4, PT ;  /* 0x0000000400007c0c */ /* 0x000fe2000bf06270 */
[----:B------:R-:W3:Y:S01]  /*74610*/  LDL.LU.64 R30, [R1+0xb00] ;  /* 0x000b0000011e7983 */ /* 0x000ee20000300a00 */
[----:B------:R-:W-:Y:S01]  /*74620*/  PRMT R0, R46, 0x7773, RZ ;  /* 0x000077732e007816 */ /* 0x000fe200000000ff */
[----:B------:R-:W-:-:S02]  /*74630*/  ULDC UR4, c[0x0][0x228] ;  /* 0x00008a0000047ab9 */ /* 0x000fc40000000800 */
[----:B--2---:R3:W-:Y:S04]  /*74640*/  @P5 STG.E.U8 desc[UR32][R44.64], R2 ;  /* 0x000000022c005986 */ /* 0x0047e8000c101120 */
[----:B----4-:R0:W-:Y:S01]  /*74650*/  @P2 STG.E.U8 desc[UR32][R26.64], R0 ;  /* 0x000000001a002986 */ /* 0x0101e2000c101120 */
[----:B---3--:R-:W-:-:S03]  /*74660*/  PRMT R2, R56, 0x7770, RZ ;  /* 0x0000777038027816 */ /* 0x008fc600000000ff */
[----:B------:R-:W2:Y:S04]  /*74670*/  LDL.LU.64 R44, [R1+0xaf8] ;  /* 0x000af800012c7983 */ /* 0x000ea80000300a00 */
[----:B------:R-:W3:Y:S01]  /*74680*/  LDL.LU.64 R22, [R1+0xaf0] ;  /* 0x000af00001167983 */ /* 0x000ee20000300a00 */
[----:B0-----:R-:W-:-:S03]  /*74690*/  PRMT R0, R56, 0x7771, RZ ;  /* 0x0000777138007816 */ /* 0x001fc600000000ff */
[----:B------:R-:W-:Y:S04]  /*746a0*/  @P4 STG.E.U8 desc[UR32][R58.64], R2 ;  /* 0x000000023a004986 */ /* 0x000fe8000c101120 */
[----:B------:R0:W-:Y:S04]  /*746b0*/  @P6 STG.E.U8 desc[UR32][R38.64], R0 ;  /* 0x0000000026006986 */ /* 0x0001e8000c101120 */
[----:B0-----:R-:W4:Y:S04]  /*746c0*/  LDL.LU.64 R38, [R1+0x29a8] ;  /* 0x0029a80001267983 */ /* 0x001f280000300a00 */
[----:B------:R-:W3:Y:S01]  /*746d0*/  LDL.LU.64 R58, [R1+0xb08] ;  /* 0x000b0800013a7983 */ /* 0x000ee20000300a00 */
[----:B------:R-:W-:Y:S01]  /*746e0*/  ISETP.LT.AND P4, PT, R61, UR4, !P3 ;  /* 0x000000043d007c0c */ /* 0x000fe2000df81270 */
[----:B------:R-:W-:Y:S01]  /*746f0*/  ULDC UR4, c[0x0][0x228] ;  /* 0x00008a0000047ab9 */ /* 0x000fe20000000800 */
[----:B------:R-:W-:Y:S01]  /*74700*/  VIADD R0, R18, 0x2d ;  /* 0x0000002d12007836 */ /* 0x000fe20000000000 */
[----:B------:R-:W3:Y:S01]  /*74710*/  LDL.LU.64 R28, [R1+0xb18] ;  /* 0x000b1800011c7983 */ /* 0x000ee20000300a00 */
[----:B------:R-:W-:Y:S01]  /*74720*/  ISETP.LT.AND P3, PT, R7, UR4, !P3 ;  /* 0x0000000407007c0c */ /* 0x000fe2000df61270 */
[----:B------:R-:W-:Y:S01]  /*74730*/  ULDC UR4, c[0x0][0x22c] ;  /* 0x00008b0000047ab9 */ /* 0x000fe20000000800 */
[----:B------:R-:W-:Y:S01]  /*74740*/  ISETP.LT.AND P6, PT, R19, UR6, !P0 ;  /* 0x0000000613007c0c */ /* 0x000fe2000c7c1270 */
[----:B------:R-:W3:Y:S01]  /*74750*/  LDL.LU.64 R24, [R1+0xb10] ;  /* 0x000b100001187983 */ /* 0x000ee20000300a00 */
[----:B------:R-:W-:Y:S01]  /*74760*/  PRMT R2, R56, 0x7772, RZ ;  /* 0x0000777238027816 */ /* 0x000fe200000000ff */
[----:B------:R-:W-:-:S02]  /*74770*/  ULDC UR6, c[0x0][0x228] ;  /* 0x00008a0000067ab9 */ /* 0x000fc40000000800 */
[----:B------:R-:W3:Y:S01]  /*74780*/  LDL.LU R46, [R1+0xe8] ;  /* 0x0000e800012e7983 */ /* 0x000ee20000300800 */
[----:B------:R-:W-:Y:S01]  /*74790*/  ISETP.GE.AND P2, PT, R0, UR4, PT ;  /* 0x0000000400007c0c */ /* 0x000fe2000bf46270 */
[----:B------:R-:W-:Y:S01]  /*747a0*/  ULDC UR4, c[0x0][0x228] ;  /* 0x00008a0000047ab9 */ /* 0x000fe20000000800 */
[----:B------:R-:W-:Y:S01]  /*747b0*/  ISETP.LT.AND P5, PT, R6, UR8, !P0 ;  /* 0x0000000806007c0c */ /* 0x000fe2000c7a1270 */
[----:B------:R-:W3:Y:S01]  /*747c0*/  LDL.LU.64 R26, [R1+0xb30] ;  /* 0x000b3000011a7983 */ /* 0x000ee20000300a00 */
[----:B------:R-:W-:Y:S01]  /*747d0*/  PRMT R0, R56, 0x7773, RZ ;  /* 0x0000777338007816 */ /* 0x000fe200000000ff */
[----:B------:R-:W-:Y:S02]  /*747e0*/  ULDC UR8, c[0x0][0x228] ;  /* 0x00008a0000087ab9 */ /* 0x000fe40000000800 */
[----:B------:R0:W-:Y:S01]  /*747f0*/  @P4 STG.E.U8 desc[UR32][R54.64], R2 ;  /* 0x0000000236004986 */ /* 0x0001e2000c101120 */
[----:B------:R-:W-:Y:S01]  /*74800*/  ISETP.LT.AND P4, PT, R11, UR4, !P0 ;  /* 0x000000040b007c0c */ /* 0x000fe2000c781270 */
[----:B------:R-:W-:-:S02]  /*74810*/  ULDC UR4, c[0x0][0x228] ;  /* 0x00008a0000047ab9 */ /* 0x000fc40000000800 */
[----:B------:R1:W-:Y:S04]  /*74820*/  @P3 STG.E.U8 desc[UR32][R30.64], R0 ;  /* 0x000000001e003986 */ /* 0x0003e8000c101120 */
[----:B0-----:R-:W3:Y:S01]  /*74830*/  LDL.LU.64 R54, [R1+0xb38] ;  /* 0x000b380001367983 */ /* 0x001ee20000300a00 */
[C---:B----4-:R-:W-:Y:S02]  /*74840*/  PRMT R2, R38.reuse, 0x7770, RZ ;  /* 0x0000777026027816 */ /* 0x050fe400000000ff */
[C---:B------:R-:W-:Y:S02]  /*74850*/  PRMT R3, R38.reuse, 0x7771, RZ ;  /* 0x0000777126037816 */ /* 0x040fe400000000ff */
[----:B-1----:R-:W-:Y:S01]  /*74860*/  PRMT R0, R38, 0x7772, RZ ;  /* 0x0000777226007816 */ /* 0x002fe200000000ff */
[----:B--2---:R0:W-:Y:S04]  /*74870*/  @P6 STG.E.U8 desc[UR32][R44.64], R2 ;  /* 0x000000022c006986 */ /* 0x0041e8000c101120 */
[----:B---3--:R-:W-:Y:S04]  /*74880*/  @P5 STG.E.U8 desc[UR32][R22.64], R3 ;  /* 0x0000000316005986 */ /* 0x008fe8000c101120 */
[----:B0-----:R-:W2:Y:S04]  /*74890*/  LDL.LU.64 R44, [R1+0xb28] ;  /* 0x000b2800012c7983 */ /* 0x001ea80000300a00 */
        /* <DEDUP_REMOVED lines=8> */
[----:B------:R-:W-:Y:S01]  /*74920*/  PRMT R38, R38, 0x7773, RZ ;  /* 0x0000777326267816 */ /* 0x000fe200000000ff */
[----:B------:R-:W4:Y:S01]  /*74930*/  LDL.LU.64 R22, [R1+0xb60] ;  /* 0x000b600001167983 */ /* 0x000f220000300a00 */
[----:B------:R-:W-:Y:S01]  /*74940*/  ISETP.LT.AND P4, PT, R61, UR4, !P0 ;  /* 0x000000043d007c0c */ /* 0x000fe2000c781270 */
[----:B------:R-:W-:Y:S01]  /*74950*/  ULDC UR4, c[0x0][0x228] ;  /* 0x00008a0000047ab9 */ /* 0x000fe20000000800 */
[----:B------:R-:W-:-:S02]  /*74960*/  PRMT R2, R46, 0x7770, RZ ;  /* 0x000077702e027816 */ /* 0x000fc400000000ff */
[----:B------:R-:W-:Y:S01]  /*74970*/  ISETP.LT.AND P0, PT, R7, UR6, !P0 ;  /* 0x0000000607007c0c */ /* 0x000fe2000c701270 */
[----:B------:R0:W-:Y:S01]  /*74980*/  @P3 STG.E.U8 desc[UR32][R28.64], R38 ;  /* 0x000000261c003986 */ /* 0x0001e2000c101120 */
[C---:B------:R-:W-:Y:S01]  /*74990*/  PRMT R0, R46.reuse, 0x7771, RZ ;  /* 0x000077712e007816 */ /* 0x040fe200000000ff */
[----:B------:R-:W-:Y:S02]  /*749a0*/  ULDC UR6, c[0x0][0x228] ;  /* 0x00008a0000067ab9 */ /* 0x000fe40000000800 */
[----:B------:R1:W-:Y:S01]  /*749b0*/  @P6 STG.E.U8 desc[UR32][R24.64], R2 ;  /* 0x0000000218006986 */ /* 0x0003e2000c101120 */
[----:B------:R-:W-:Y:S01]  /*749c0*/  ISETP.LT.AND P3, PT, R19, UR4, !P2 ;  /* 0x0000000413007c0c */ /* 0x000fe2000d761270 */
[----:B------:R-:W-:Y:S02]  /*749d0*/  ULDC UR4, c[0x0][0x228] ;  /* 0x00008a0000047ab9 */ /* 0x000fe40000000800 */
[----:B------:R1:W-:Y:S04]  /*749e0*/  @P5 STG.E.U8 desc[UR32][R26.64], R0 ;  /* 0x000000001a005986 */ /* 0x0003e8000c101120 */
[----:B0-----:R-:W4:Y:S04]  /*749f0*/  LDL.LU.64 R28, [R1+0xb58] ;  /* 0x000b5800011c7983 */ /* 0x001f280000300a00 */
[----:B-1----:R-:W4:Y:S01]  /*74a00*/  LDL.LU.64 R24, [R1+0xb50] ;  /* 0x000b500001187983 */ /* 0x002f220000300a00 */
[----:B------:R-:W-:-:S03]  /*74a10*/  PRMT R2, R46, 0x7772, RZ ;  /* 0x000077722e027816 */ /* 0x000fc600000000ff */
[----:B------:R-:W4:Y:S01]  /*74a20*/  LDL.LU R56, [R1+0xc8] ;  /* 0x0000c80001387983 */ /* 0x000f220000300800 */
[----:B------:R-:W-:-:S03]  /*74a30*/  PRMT R0, R46, 0x7773, RZ ;  /* 0x000077732e007816 */ /* 0x000fc600000000ff */
[----:B------:R0:W-:Y:S01]  /*74a40*/  @P4 STG.E.U8 desc[UR32][R54.64], R2 ;  /* 0x0000000236004986 */ /* 0x0001e2000c101120 */
[----:B------:R-:W-:Y:S01]  /*74a50*/  ISETP.LT.AND P6, PT, R6, UR4, !P2 ;  /* 0x0000000406007c0c */ /* 0x000fe2000d7c1270 */
[----:B------:R-:W-:Y:S01]  /*74a60*/  ULDC UR4, c[0x0][0x22c] ;  /* 0x00008b0000047ab9 */ /* 0x000fe20000000800 */
[C---:B------:R-:W-:Y:S01]  /*74a70*/  PRMT R3, R39.reuse, 0x7773, RZ ;  /* 0x0000777327037816 */ /* 0x040fe200000000ff */
[----:B0-----:R-:W4:Y:S01]  /*74a80*/  LDL.LU.64 R54, [R1+0xb48] ;  /* 0x000b480001367983 */ /* 0x001f220000300a00 */
[----:B------:R-:W-:-:S03]  /*74a90*/  PRMT R2, R39, 0x7770, RZ ;  /* 0x0000777027027816 */ /* 0x000fc600000000ff */
[----:B------:R-:W4:Y:S04]  /*74aa0*/  LDL.LU.64 R46, [R1+0xb68] ;  /* 0x000b6800012e7983 */ /* 0x000f280000300a00 */
[----:B------:R-:W4:Y:S04]  /*74ab0*/  LDL.LU.64 R26, [R1+0xb88] ;  /* 0x000b8800011a7983 */ /* 0x000f280000300a00 */
[----:B--2---:R0:W-:Y:S02]  /*74ac0*/  @P0 STG.E.U8 desc[UR32][R44.64], R0 ;  /* 0x000000002c000986 */ /* 0x0041e4000c101120 */
[----:B0-----:R-:W-:-:S02]  /*74ad0*/  VIADD R0, R18, 0x2e ;  /* 0x0000002e12007836 */ /* 0x001fc40000000000 */
[----:B------:R-:W2:Y:S03]  /*74ae0*/  LDL.LU.64 R44, [R1+0xb80] ;  /* 0x000b8000012c7983 */ /* 0x000ea60000300a00 */
[----:B------:R-:W-:Y:S01]  /*74af0*/  ISETP.GE.AND P0, PT, R0, UR4, PT ;  /* 0x0000000400007c0c */ /* 0x000fe2000bf06270 */
[----:B---3--:R0:W-:Y:S01]  /*74b00*/  @P3 STG.E.U8 desc[UR32][R58.64], R2 ;  /* 0x000000023a003986 */ /* 0x0081e2000c101120 */
[C---:B------:R-:W-:Y:S01]  /*74b10*/  PRMT R0, R39.reuse, 0x7771, RZ ;  /* 0x0000777127007816 */ /* 0x040fe200000000ff */
[----:B------:R-:W-:Y:S02]  /*74b20*/  ULDC UR4, c[0x0][0x228] ;  /* 0x00008a0000047ab9 */ /* 0x000fe40000000800 */
[----:B0-----:R-:W3:Y:S01]  /*74b30*/  LDL.LU.64 R58, [R1+0xb78] ;  /* 0x000b7800013a7983 */ /* 0x001ee20000300a00 */
[----:B------:R-:W-:-:S03]  /*74b40*/  PRMT R2, R39, 0x7772, RZ ;  /* 0x0000777227027816 */ /* 0x000fc600000000ff */
[----:B------:R-:W3:Y:S01]  /*74b50*/  LDL.LU R39, [R1+0x29a0] ;  /* 0x0029a00001277983 */ /* 0x000ee20000300800 */
[----:B------:R-:W-:Y:S01]  /*74b60*/  ISETP.LT.AND P5, PT, R11, UR6, !P2 ;  /* 0x000000060b007c0c */ /* 0x000fe2000d7a1270 */
[----:B------:R-:W-:Y:S01]  /*74b70*/  ULDC UR6, c[0x0][0x228] ;  /* 0x00008a0000067ab9 */ /* 0x000fe20000000800 */
[----:B------:R-:W-:Y:S01]  /*74b80*/  ISETP.LT.AND P4, PT, R48, UR8, !P2 ;  /* 0x0000000830007c0c */ /* 0x000fe2000d781270 */
[----:B----4-:R0:W-:Y:S01]  /*74b90*/  @P6 STG.E.U8 desc[UR32][R22.64], R0 ;  /* 0x0000000016006986 */ /* 0x0101e2000c101120 */
[----:B------:R-:W-:Y:S01]  /*74ba0*/  ISETP.LT.AND P3, PT, R49, UR4, !P2 ;  /* 0x0000000431007c0c */ /* 0x000fe2000d761270 */
[----:B------:R-:W-:Y:S01]  /*74bb0*/  ULDC UR4, c[0x0][0x228] ;  /* 0x00008a0000047ab9 */ /* 0x000fe20000000800 */
[----:B------:R-:W-:-:S07]  /*74bc0*/  ULDC UR8, c[0x0][0x228] ;  /* 0x00008a0000087ab9 */ /* 0x000fce0000000800 */
[----:B------:R1:W-:Y:S01]  /*74bd0*/  @P5 STG.E.U8 desc[UR32][R28.64], R2 ;  /* 0x000000021c005986 */ /* 0x0003e2000c101120 */
[----:B------:R-:W-:Y:S01]  /*74be0*/  ISETP.LT.AND P5, PT, R61, UR6, !P2 ;  /* 0x000000063d007c0c */ /* 0x000fe2000d7a1270 */
[----:B------:R-:W-:Y:S02]  /*74bf0*/  ULDC UR6, c[0x0][0x228] ;  /* 0x00008a0000067ab9 */ /* 0x000fe40000000800 */
[----:B------:R-:W-:Y:S01]  /*74c00*/  @P4 STG.E.U8 desc[UR32][R24.64], R3 ;  /* 0x0000000318004986 */ /* 0x000fe2000c101120 */
[----:B------:R-:W-:Y:S01]  /*74c10*/  ISETP.LT.AND P4, PT, R60, UR4, !P2 ;  /* 0x000000043c007c0c */ /* 0x000fe2000d781270 */
[----:B------:R-:W-:Y:S01]  /*74c20*/  ULDC UR4, c[0x0][0x22c] ;  /* 0x00008b0000047ab9 */ /* 0x000fe20000000800 */
[----:B0-----:R-:W-:Y:S02]  /*74c30*/  PRMT R0, R56, 0x7770, RZ ;  /* 0x0000777038007816 */ /* 0x001fe400000000ff */
[----:B------:R-:W-:Y:S01]  /*74c40*/  ISETP.LT.AND P6, PT, R7, UR6, !P2 ;  /* 0x0000000607007c0c */ /* 0x000fe2000d7c1270 */
[----:B------:R-:W-:Y:S01]  /*74c50*/  ULDC UR6, c[0x0][0x228] ;  /* 0x00008a0000067ab9 */ /* 0x000fe20000000800 */
[----:B-1----:R-:W-:Y:S01]  /*74c60*/  VIADD R2, R18, 0x2f ;  /* 0x0000002f12027836 */ /* 0x002fe20000000000 */
[----:B------:R0:W-:Y:S01]  /*74c70*/  @P3 STG.E.U8 desc[UR32][R54.64], R0 ;  /* 0x0000000036003986 */ /* 0x0001e2000c101120 */
[----:B------:R-:W-:Y:S01]  /*74c80*/  ISETP.LT.AND P3, PT, R19, UR6, !P0 ;  /* 0x0000000613007c0c */ /* 0x000fe2000c761270 */
[----:B------:R-:W-:-:S02]  /*74c90*/  ULDC UR6, c[0x0][0x228] ;  /* 0x00008a0000067ab9 */ /* 0x000fc40000000800 */
[----:B------:R-:W-:Y:S01]  /*74ca0*/  ISETP.GE.AND P2, PT, R2, UR4, PT ;  /* 0x0000000402007c0c */ /* 0x000fe2000bf46270 */
[----:B------:R-:W-:Y:S01]  /*74cb0*/  ULDC UR4, c[0x0][0x228] ;  /* 0x00008a0000047ab9 */ /* 0x000fe20000000800 */
[C---:B------:R-:W-:Y:S01]  /*74cc0*/  PRMT R2, R56.reuse, 0x7772, RZ ;  /* 0x0000777238027816 */ /* 0x040fe200000000ff */
[----:B0-----:R-:W4:Y:S01]  /*74cd0*/  LDL.LU.64 R54, [R1+0xba0] ;  /* 0x000ba00001367983 */ /* 0x001f220000300a00 */
[----:B------:R-:W-:-:S03]  /*74ce0*/  PRMT R0, R56, 0x7771, RZ ;  /* 0x0000777138007816 */ /* 0x000fc600000000ff */
[----:B------:R-:W4:Y:S04]  /*74cf0*/  LDL.LU.64 R28, [R1+0xb98] ;  /* 0x000b9800011c7983 */ /* 0x000f280000300a00 */
[----:B------:R0:W-:Y:S04]  /*74d00*/  @P4 STG.E.U8 desc[UR32][R46.64], R0 ;  /* 0x000000002e004986 */ /* 0x0001e8000c101120 */
[----:B------:R3:W-:Y:S04]  /*74d10*/  @P5 STG.E.U8 desc[UR32][R26.64], R2 ;  /* 0x000000021a005986 */ /* 0x0007e8000c101120 */
[----:B------:R-:W4:Y:S01]  /*74d20*/  LDL.LU.64 R24, [R1+0xb90] ;  /* 0x000b900001187983 */ /* 0x000f220000300a00 */
[----:B0-----:R-:W-:-:S03]  /*74d30*/  PRMT R0, R56, 0x7773, RZ ;  /* 0x0000777338007816 */ /* 0x001fc600000000ff */
[----:B------:R-:W4:Y:S04]  /*74d40*/  LDL.LU R46, [R1+0xec] ;  /* 0x0000ec00012e7983 */ /* 0x000f280000300800 */
[----:B--2---:R-:W-:Y:S01]  /*74d50*/  @P6 STG.E.U8 desc[UR32][R44.64], R0 ;  /* 0x000000002c006986 */ /* 0x004fe2000c101120 */
[----:B---3--:R-:W-:-:S05]  /*74d60*/  PRMT R2, R39, 0x7770, RZ ;  /* 0x0000777027027816 */ /* 0x008fca00000000ff */
[----:B------:R0:W-:Y:S04]  /*74d70*/  @P3 STG.E.U8 desc[UR32][R58.64], R2 ;  /* 0x000000023a003986 */ /* 0x0001e8000c101120 */
[----:B0-----:R-:W2:Y:S01]  /*74d80*/  LDL.LU.64 R58, [R1+0xbc8] ;  /* 0x000bc800013a7983 */ /* 0x001ea20000300a00 */
[----:B------:R-:W-:Y:S01]  /*74d90*/  ISETP.LT.AND P6, PT, R6, UR4, !P0 ;  /* 0x0000000406007c0c */ /* 0x000fe2000c7c1270 */
[----:B------:R-:W-:Y:S01]  /*74da0*/  ULDC UR4, c[0x0][0x228] ;  /* 0x00008a0000047ab9 */ /* 0x000fe20000000800 */
[----:B------:R-:W-:Y:S01]  /*74db0*/  VIADD R2, R18, 0x30 ;  /* 0x0000003012027836 */ /* 0x000fe20000000000 */
[----:B------:R-:W-:Y:S01]  /*74dc0*/  ISETP.LT.AND P5, PT, R11, UR4, !P0 ;  /* 0x000000040b007c0c */ /* 0x000fe2000c7a1270 */
[----:B------:R-:W-:Y:S01]  /*74dd0*/  ULDC UR4, c[0x0][0x22c] ;  /* 0x00008b0000047ab9 */ /* 0x000fe20000000800 */
[C---:B------:R-:W-:Y:S01]  /*74de0*/  PRMT R0, R39.reuse, 0x7771, RZ ;  /* 0x0000777127007816 */ /* 0x040fe200000000ff */
[----:B------:R-:W3:Y:S01]  /*74df0*/  LDL.LU.64 R26, [R1+0xbc0] ;  /* 0x000bc000011a7983 */ /* 0x000ee20000300a00 */
[----:B------:R-:W-:Y:S01]  /*74e00*/  ISETP.LT.AND P4, PT, R48, UR6, !P0 ;  /* 0x0000000630007c0c */ /* 0x000fe2000c781270 */
[----:B------:R-:W-:Y:S01]  /*74e10*/  ULDC UR6, c[0x0][0x228] ;  /* 0x00008a0000067ab9 */ /* 0x000fe20000000800 */
[----:B------:R-:W-:Y:S01]  /*74e20*/  ISETP.GE.AND P3, PT, R2, UR4, PT ;  /* 0x0000000402007c0c */ /* 0x000fe2000bf66270 */
[----:B------:R-:W-:Y:S01]  /*74e30*/  ULDC UR4, c[0x0][0x228] ;  /* 0x00008a0000047ab9 */ /* 0x000fe20000000800 */
[----:B------:R-:W3:Y:S01]  /*74e40*/  LDL.LU.64 R44, [R1+0xbb8] ;  /* 0x000bb800012c7983 */ /* 0x000ee20000300a00 */
[----:B------:R-:W-:-:S02]  /*74e50*/  PRMT R2, R39, 0x7772, RZ ;  /* 0x0000777227027816 */ /* 0x000fc400000000ff */
[----:B------:R-:W-:Y:S01]  /*74e60*/  PRMT R39, R39, 0x7773, RZ ;  /* 0x0000777327277816 */ /* 0x000fe200000000ff */
[----:B----4-:R0:W-:Y:S01]  /*74e70*/  @P6 STG.E.U8 desc[UR32][R54.64], R0 ;  /* 0x0000000036006986 */ /* 0x0101e2000c101120 */
[----:B------:R-:W-:Y:S01]  /*74e80*/  ISETP.LT.AND P6, PT, R49, UR4, !P0 ;  /* 0x0000000431007c0c */ /* 0x000fe2000c7c1270 */
[----:B------:R-:W-:Y:S02]  /*74e90*/  ULDC UR4, c[0x0][0x228] ;  /* 0x00008a0000047ab9 */ /* 0x000fe40000000800 */
[----:B0-----:R-:W4:Y:S04]  /*74ea0*/  LDL.LU.64 R54, [R1+0xbb0] ;  /* 0x000bb00001367983 */ /* 0x001f280000300a00 */
[----:B------:R-:W4:Y:S04]  /*74eb0*/  LDL.LU R56, [R1+0xdc] ;  /* 0x0000dc0001387983 */ /* 0x000f280000300800 */
[----:B------:R-:W-:Y:S01]  /*74ec0*/  @P5 STG.E.U8 desc[UR32][R28.64], R2 ;  /* 0x000000021c005986 */ /* 0x000fe2000c101120 */
[----:B------:R-:W-:-:S03]  /*74ed0*/  PRMT R0, R46, 0x7770, RZ ;  /* 0x000077702e007816 */ /* 0x000fc600000000ff */
[----:B------:R0:W-:Y:S04]  /*74ee0*/  @P4 STG.E.U8 desc[UR32][R24.64], R39 ;  /* 0x0000002718004986 */ /* 0x0001e8000c101120 */
[----:B0-----:R-:W4:Y:S04]  /*74ef0*/  LDL.LU.64 R38, [R1+0xbe8] ;  /* 0x000be80001267983 */ /* 0x001f280000300a00 */
[----:B------:R-:W4:Y:S04]  /*74f00*/  LDL.LU.64 R36, [R1+0xbe0] ;  /* 0x000be00001247983 */ /* 0x000f280000300a00 */
[----:B------:R-:W4:Y:S04]  /*74f10*/  LDL.LU.64 R28, [R1+0xbd8] ;  /* 0x000bd800011c7983 */ /* 0x000f280000300a00 */
[----:B--2---:R0:W-:Y:S04]  /*74f20*/  @P6 STG.E.U8 desc[UR32][R58.64], R0 ;  /* 0x000000003a006986 */ /* 0x0041e8000c101120 */
[----:B0-----:R-:W2:Y:S04]  /*74f30*/  LDL.LU.64 R58, [R1+0xbd0] ;  /* 0x000bd000013a7983 */ /* 0x001ea80000300a00 */
[----:B------:R-:W2:Y:S01]  /*74f40*/  LDL.LU R25, [R1+0xcc] ;  /* 0x0000cc0001197983 */ /* 0x000ea20000300800 */
        /* <DEDUP_REMOVED lines=8> */
[----:B------:R-:W-:-:S02]  /*74fd0*/  PRMT R3, R46, 0x7772, RZ ;  /* 0x000077722e037816 */ /* 0x000fc400000000ff */
[----:B------:R-:W-:Y:S02]  /*74fe0*/  PRMT R20, R46, 0x7773, RZ ;  /* 0x000077732e147816 */ /* 0x000fe400000000ff */
[----:B------:R-:W-:Y:S01]  /*74ff0*/  ISETP.LT.AND P6, PT, R6, UR6, !P2 ;  /* 0x0000000606007c0c */ /* 0x000fe2000d7c1270 */
[----:B---3--:R0:W-:Y:S01]  /*75000*/  @P5 STG.E.U8 desc[UR32][R26.64], R2 ;  /* 0x000000021a005986 */ /* 0x0081e2000c101120 */
[----:B------:R-:W-:Y:S01]  /*75010*/  ISETP.LT.AND P5, PT, R19, UR4, !P2 ;  /* 0x0000000413007c0c */ /* 0x000fe2000d7a1270 */
[----:B------:R-:W-:Y:S01]  /*75020*/  ULDC UR4, c[0x0][0x228] ;  /* 0x00008a0000047ab9 */ /* 0x000fe20000000800 */
[----:B------:R-:W-:Y:S01]  /*75030*/  ULDC UR6, c[0x0][0x228] ;  /* 0x00008a0000067ab9 */ /* 0x000fe20000000800 */
[----:B------:R1:W-:Y:S01]  /*75040*/  @P4 STG.E.U8 desc[UR32][R44.64], R3 ;  /* 0x000000032c004986 */ /* 0x0003e2000c101120 */
[----:B------:R-:W-:Y:S01]  /*75050*/  ISETP.LT.AND P4, PT, R11, UR8, !P2 ;  /* 0x000000080b007c0c */ /* 0x000fe2000d781270 */
[----:B------:R-:W-:Y:S02]  /*75060*/  ULDC UR8, c[0x0][0x228] ;  /* 0x00008a0000087ab9 */ /* 0x000fe40000000800 */
[----:B------:R-:W3:Y:S04]  /*75070*/  LDL.LU.64 R46, [R1+0xc08] ;  /* 0x000c0800012e7983 */ /* 0x000ee80000300a00 */
[----:B----4-:R4:W-:Y:S01]  /*75080*/  @P0 STG.E.U8 desc[UR32][R54.64], R20 ;  /* 0x0000001436000986 */ /* 0x0109e2000c101120 */
[----:B------:R-:W-:Y:S01]  /*75090*/  ISETP.LT.AND P0, PT, R48, UR4, !P2 ;  /* 0x0000000430007c0c */ /* 0x000fe2000d701270 */
[----:B------:R-:W-:-:S02]  /*750a0*/  ULDC UR4, c[0x0][0x228] ;  /* 0x00008a0000047ab9 */ /* 0x000fc40000000800 */
[----:B0-----:R-:W3:Y:S04]  /*750b0*/  LDL.LU.64 R26, [R1+0xc00] ;  /* 0x000c0000011a7983 */ /* 0x001ee80000300a00 */
[----:B-1----:R-:W3:Y:S04]  /*750c0*/  LDL.LU.64 R44, [R1+0xbf8] ;  /* 0x000bf800012c7983 */ /* 0x002ee80000300a00 */
[----:B----4-:R-:W4:Y:S01]  /*750d0*/  LDL.LU.64 R54, [R1+0xbf0] ;  /* 0x000bf00001367983 */ /* 0x010f220000300a00 */
[----:B------:R-:W-:-:S03]  /*750e0*/  PRMT R3, R56, 0x7770, RZ ;  /* 0x0000777038037816 */ /* 0x000fc600000000ff */
[----:B------:R-:W4:Y:S01]  /*750f0*/  LDL.LU R22, [R1+0xb0] ;  /* 0x0000b00001167983 */ /* 0x000f220000300800 */
[C---:B------:R-:W-:Y:S02]  /*75100*/  PRMT R2, R56.reuse, 0x7771, RZ ;  /* 0x0000777138027816 */ /* 0x040fe400000000ff */
[C---:B------:R-:W-:Y:S02]  /*75110*/  PRMT R0, R56.reuse, 0x7772, RZ ;  /* 0x0000777238007816 */ /* 0x040fe400000000ff */
[----:B------:R-:W-:Y:S01]  /*75120*/  PRMT R20, R56, 0x7773, RZ ;  /* 0x0000777338147816 */ /* 0x000fe200000000ff */
[----:B------:R-:W-:Y:S04]  /*75130*/  @P5 STG.E.U8 desc[UR32][R38.64], R3 ;  /* 0x0000000326005986 */ /* 0x000fe8000c101120 */
[----:B------:R-:W-:Y:S04]  /*75140*/  @P6 STG.E.U8 desc[UR32][R36.64], R2 ;  /* 0x0000000224006986 */ /* 0x000fe8000c101120 */
[----:B------:R0:W-:Y:S04]  /*75150*/  @P4 STG.E.U8 desc[UR32][R28.64], R0 ;  /* 0x000000001c004986 */ /* 0x0001e8000c101120 */
[----:B--2---:R1:W-:Y:S01]  /*75160*/  @P0 STG.E.U8 desc[UR32][R58.64], R20 ;  /* 0x000000143a000986 */ /* 0x0043e2000c101120 */
[----:B0-----:R-:W-:-:S02]  /*75170*/  PRMT R0, R25, 0x7770, RZ ;  /* 0x0000777019007816 */ /* 0x001fc400000000ff */
[C---:B------:R-:W-:Y:S01]  /*75180*/  PRMT R2, R25.reuse, 0x7771, RZ ;  /* 0x0000777119027816 */ /* 0x040fe200000000ff */
[----:B-1----:R-:W2:Y:S01]  /*75190*/  LDL.LU.64 R58, [R1+0xc18] ;  /* 0x000c1800013a7983 */ /* 0x002ea20000300a00 */
[----:B------:R-:W-:-:S03]  /*751a0*/  PRMT R3, R25, 0x7772, RZ ;  /* 0x0000777219037816 */ /* 0x000fc600000000ff */
[----:B------:R-:W2:Y:S01]  /*751b0*/  LDL.LU R56, [R1+0x60] ;  /* 0x0000600001387983 */ /* 0x000ea20000300800 */
[----:B------:R-:W-:-:S03]  /*751c0*/  PRMT R20, R25, 0x7773, RZ ;  /* 0x0000777319147816 */ /* 0x000fc600000000ff */
[----:B------:R-:W2:Y:S04]  /*751d0*/  LDL.LU.64 R28, [R1+0xc38] ;  /* 0x000c3800011c7983 */ /* 0x000ea80000300a00 */
[----:B------:R-:W2:Y:S01]  /*751e0*/  LDL.LU.64 R24, [R1+0xc30] ;  /* 0x000c300001187983 */ /* 0x000ea20000300a00 */
        /* <DEDUP_REMOVED lines=8> */
[----:B------:R-:W-:Y:S01]  /*75270*/  ISETP.LT.AND P6, PT, R19, UR6, !P3 ;  /* 0x0000000613007c0c */ /* 0x000fe2000dfc1270 */
[----:B------:R-:W-:-:S04]  /*75280*/  ULDC UR6, c[0x0][0x228] ;  /* 0x00008a0000067ab9 */ /* 0x000fc80000000800 */
[----:B------:R4:W-:Y:S04]  /*75290*/  @P5 STG.E.U8 desc[UR32][R30.64], R0 ;  /* 0x000000001e005986 */ /* 0x0009e8000c101120 */
[----:B---3--:R0:W-:Y:S04]  /*752a0*/  @P4 STG.E.U8 desc[UR32][R46.64], R2 ;  /* 0x000000022e004986 */ /* 0x0081e8000c101120 */
[----:B------:R-:W-:Y:S04]  /*752b0*/  @P0 STG.E.U8 desc[UR32][R26.64], R3 ;  /* 0x000000031a000986 */ /* 0x000fe8000c101120 */
[----:B------:R-:W-:Y:S01]  /*752c0*/  @P2 STG.E.U8 desc[UR32][R44.64], R20 ;  /* 0x000000142c002986 */ /* 0x000fe2000c101120 */
[----:B------:R-:W-:Y:S01]  /*752d0*/  ISETP.LT.AND P2, PT, R6, UR4, !P3 ;  /* 0x0000000406007c0c */ /* 0x000fe2000df41270 */
[----:B------:R-:W-:Y:S01]  /*752e0*/  ULDC UR4, c[0x0][0x228] ;  /* 0x00008a0000047ab9 */ /* 0x000fe20000000800 */
[----:B----4-:R-:W-:-:S02]  /*752f0*/  PRMT R0, R22, 0x7770, RZ ;  /* 0x0000777016007816 */ /* 0x010fc400000000ff */
[----:B------:R-:W-:Y:S01]  /*75300*/  ISETP.LT.AND P4, PT, R11, UR4, !P3 ;  /* 0x000000040b007c0c */ /* 0x000fe2000df81270 */
[----:B------:R-:W-:Y:S01]  /*75310*/  ULDC UR4, c[0x0][0x22c] ;  /* 0x00008b0000047ab9 */ /* 0x000fe20000000800 */
[----:B------:R-:W-:Y:S01]  /*75320*/  ISETP.LT.AND P5, PT, R48, UR6, !P3 ;  /* 0x0000000630007c0c */ /* 0x000fe2000dfa1270 */
[----:B------:R1:W-:Y:S01]  /*75330*/  @P6 STG.E.U8 desc[UR32][R54.64], R0 ;  /* 0x0000000036006986 */ /* 0x0003e2000c101120 */
[----:B------:R-:W-:Y:S01]  /*75340*/  ISETP.LT.AND P6, PT, R49, UR8, !P3 ;  /* 0x0000000831007c0c */ /* 0x000fe2000dfc1270 */
[----:B------:R-:W-:Y:S01]  /*75350*/  ULDC UR6, c[0x0][0x228] ;  /* 0x00008a0000067ab9 */ /* 0x000fe20000000800 */
[----:B0-----:R-:W-:Y:S01]  /*75360*/  PRMT R2, R22, 0x7771, RZ ;  /* 0x0000777116027816 */ /* 0x001fe200000000ff */
[----:B------:R-:W-:Y:S01]  /*75370*/  ULDC UR8, c[0x0][0x228] ;  /* 0x00008a0000087ab9 */ /* 0x000fe20000000800 */
[----:B-1----:R-:W-:Y:S01]  /*75380*/  VIADD R0, R18, 0x31 ;  /* 0x0000003112007836 */ /* 0x002fe20000000000 */
[----:B------:R-:W3:Y:S04]  /*75390*/  LDL.LU.64 R54, [R1+0xc28] ;  /* 0x000c280001367983 */ /* 0x000ee80000300a00 */
[----:B------:R-:W-:Y:S01]  /*753a0*/  ISETP.GE.AND P0, PT, R0, UR4, PT ;  /* 0x0000000400007c0c */ /* 0x000fe2000bf06270 */
[----:B------:R-:W4:Y:S01]  /*753b0*/  LDL.LU.64 R26, [R1+0xc50] ;  /* 0x000c5000011a7983 */ /* 0x000f220000300a00 */
[----:B------:R-:W-:Y:S01]  /*753c0*/  PRMT R0, R22, 0x7772, RZ ;  /* 0x0000777216007816 */ /* 0x000fe200000000ff */
[----:B------:R-:W-:-:S02]  /*753d0*/  ULDC UR4, c[0x0][0x228] ;  /* 0x00008a0000047ab9 */ /* 0x000fc40000000800 */
[----:B------:R-:W4:Y:S04]  /*753e0*/  LDL.LU.64 R46, [R1+0xc48] ;  /* 0x000c4800012e7983 */ /* 0x000f280000300a00 */
[----:B------:R-:W4:Y:S04]  /*753f0*/  LDL.LU.64 R44, [R1+0xc58] ;  /* 0x000c5800012c7983 */ /* 0x000f280000300a00 */
[----:B--2---:R0:W-:Y:S01]  /*75400*/  @P2 STG.E.U8 desc[UR32][R58.64], R2 ;  /* 0x000000023a002986 */ /* 0x0041e2000c101120 */
[----:B------:R-:W-:-:S03]  /*75410*/  PRMT R3, R56, 0x7770, RZ ;  /* 0x0000777038037816 */ /* 0x000fc600000000ff */
[----:B------:R-:W-:Y:S01]  /*75420*/  @P4 STG.E.U8 desc[UR32][R28.64], R0 ;  /* 0x000000001c004986 */ /* 0x000fe2000c101120 */
[----:B0-----:R-:W-:-:S03]  /*75430*/  PRMT R2, R22, 0x7773, RZ ;  /* 0x0000777316027816 */ /* 0x001fc600000000ff */
[----:B------:R-:W2:Y:S04]  /*75440*/  LDL.LU.64 R58, [R1+0xc68] ;  /* 0x000c6800013a7983 */ /* 0x000ea80000300a00 */
[----:B------:R-:W-:Y:S04]  /*75450*/  @P5 STG.E.U8 desc[UR32][R24.64], R2 ;  /* 0x0000000218005986 */ /* 0x000fe8000c101120 */
[----:B------:R0:W-:Y:S04]  /*75460*/  @P6 STG.E.U8 desc[UR32][R40.64], R3 ;  /* 0x0000000328006986 */ /* 0x0001e8000c101120 */
[----:B0-----:R-:W2:Y:S01]  /*75470*/  LDL.LU.64 R40, [R1+0x2998] ;  /* 0x0029980001287983 */ /* 0x001ea20000300a00 */
[----:B------:R-:W-:Y:S01]  /*75480*/  ISETP.LT.AND P2, PT, R60, UR4, !P3 ;  /* 0x000000043c007c0c */ /* 0x000fe2000df41270 */
[----:B------:R-:W-:-:S02]  /*75490*/  ULDC UR4, c[0x0][0x228] ;  /* 0x00008a0000047ab9 */ /* 0x000fc40000000800 */
[----:B------:R-:W-:Y:S01]  /*754a0*/  ISETP.LT.AND P4, PT, R61, UR4, !P3 ;  /* 0x000000043d007c0c */ /* 0x000fe2000df81270 */
[----:B------:R-:W-:Y:S01]  /*754b0*/  ULDC UR4, c[0x0][0x228] ;  /* 0x00008a0000047ab9 */ /* 0x000fe20000000800 */
[----:B------:R-:W-:Y:S02]  /*754c0*/  PRMT R0, R56, 0x7771, RZ ;  /* 0x0000777138007816 */ /* 0x000fe400000000ff */
[----:B------:R-:W-:Y:S01]  /*754d0*/  ISETP.LT.AND P3, PT, R7, UR6, !P3 ;  /* 0x0000000607007c0c */ /* 0x000fe2000df61270 */
[----:B------:R-:W-:Y:S01]  /*754e0*/  ULDC UR6, c[0x0][0x228] ;  /* 0x00008a0000067ab9 */ /* 0x000fe20000000800 */
[----:B------:R-:W-:Y:S01]  /*754f0*/  ISETP.LT.AND P5, PT, R19, UR4, !P0 ;  /* 0x0000000413007c0c */ /* 0x000fe2000c7a1270 */
[----:B------:R-:W-:Y:S02]  /*75500*/  ULDC UR4, c[0x0][0x228] ;  /* 0x00008a0000047ab9 */ /* 0x000fe40000000800 */
[----:B------:R-:W-:Y:S01]  /*75510*/  ISETP.LT.AND P6, PT, R6, UR4, !P0 ;  /* 0x0000000406007c0c */ /* 0x000fe2000c7c1270 */
[----:B------:R-:W-:Y:S01]  /*75520*/  ULDC UR4, c[0x0][0x228] ;  /* 0x00008a0000047ab9 */ /* 0x000fe20000000800 */
[C---:B------:R-:W-:Y:S01]  /*75530*/  PRMT R2, R56.reuse, 0x7773, RZ ;  /* 0x0000777338027816 */ /* 0x040fe200000000ff */
[----:B---3--:R0:W-:Y:S01]  /*75540*/  @P2 STG.E.U8 desc[UR32][R54.64], R0 ;  /* 0x0000000036002986 */ /* 0x0081e2000c101120 */
[----:B------:R-:W-:Y:S01]  /*75550*/  ISETP.LT.AND P2, PT, R11, UR6, !P0 ;  /* 0x000000060b007c0c */ /* 0x000fe2000c741270 */
[----:B------:R-:W-:Y:S01]  /*75560*/  ULDC UR6, c[0x0][0x228] ;  /* 0x00008a0000067ab9 */ /* 0x000fe20000000800 */
[----:B0-----:R-:W-:Y:S01]  /*75570*/  PRMT R0, R56, 0x7772, RZ ;  /* 0x0000777238007816 */ /* 0x001fe200000000ff */
[----:B------:R-:W3:Y:S04]  /*75580*/  LDL.LU.64 R54, [R1+0xc70] ;  /* 0x000c700001367983 */ /* 0x000ee80000300a00 */
[----:B----4-:R0:W-:Y:S04]  /*75590*/  @P4 STG.E.U8 desc[UR32][R26.64], R0 ;  /* 0x000000001a004986 */ /* 0x0101e8000c101120 */
[----:B------:R1:W-:Y:S04]  /*755a0*/  @P3 STG.E.U8 desc[UR32][R46.64], R2 ;  /* 0x000000022e003986 */ /* 0x0003e8000c101120 */
[----:B0-----:R-:W4:Y:S04]  /*755b0*/  LDL.LU.64 R26, [R1+0xc98] ;  /* 0x000c9800011a7983 */ /* 0x001f280000300a00 */
[----:B------:R-:W4:Y:S04]  /*755c0*/  LDL.LU.64 R28, [R1+0xc90] ;  /* 0x000c9000011c7983 */ /* 0x000f280000300a00 */
[----:B------:R-:W4:Y:S01]  /*755d0*/  LDL.LU.64 R24, [R1+0xc88] ;  /* 0x000c880001187983 */ /* 0x000f220000300a00 */
[----:B--2---:R-:W-:-:S02]  /*755e0*/  PRMT R0, R40, 0x7770, RZ ;  /* 0x0000777028007816 */ /* 0x004fc400000000ff */
[----:B-1----:R-:W-:-:S03]  /*755f0*/  PRMT R2, R40, 0x7771, RZ ;  /* 0x0000777128027816 */ /* 0x002fc600000000ff */
[----:B------:R0:W-:Y:S04]  /*75600*/  @P5 STG.E.U8 desc[UR32][R44.64], R0 ;  /* 0x000000002c005986 */ /* 0x0001e8000c101120 */
[----:B------:R-:W-:Y:S01]  /*75610*/  @P6 STG.E.U8 desc[UR32][R58.64], R2 ;  /* 0x000000023a006986 */ /* 0x000fe2000c101120 */
[----:B0-----:R-:W-:-:S05]  /*75620*/  PRMT R0, R40, 0x7772, RZ ;  /* 0x0000777228007816 */ /* 0x001fca00000000ff */
[----:B------:R0:W-:Y:S04]  /*75630*/  @P2 STG.E.U8 desc[UR32][R32.64], R0 ;  /* 0x0000000020002986 */ /* 0x0001e8000c101120 */
[----:B0-----:R-:W2:Y:S04]  /*75640*/  LDL.LU.64 R32, [R1+0x2990] ;  /* 0x0029900001207983 */ /* 0x001ea80000300a00 */
[----:B------:R-:W4:Y:S01]  /*75650*/  LDL.LU.64 R44, [R1+0xc80] ;  /* 0x000c8000012c7983 */ /* 0x000f220000300a00 */
[----:B------:R-:W-:Y:S01]  /*75660*/  ISETP.LT.AND P6, PT, R48, UR4, !P0 ;  /* 0x0000000430007c0c */ /* 0x000fe2000c7c1270 */
[----:B------:R-:W-:-:S02]  /*75670*/  ULDC UR4, c[0x0][0x228] ;  /* 0x00008a0000047ab9 */ /* 0x000fc40000000800 */
[----:B------:R-:W-:Y:S01]  /*75680*/  ISETP.LT.AND P2, PT, R49, UR4, !P0 ;  /* 0x0000000431007c0c */ /* 0x000fe2000c741270 */
[----:B------:R-:W-:Y:S01]  /*75690*/  VIADD R0, R18, 0x32 ;  /* 0x0000003212007836 */ /* 0x000fe20000000000 */
[----:B------:R-:W4:Y:S01]  /*756a0*/  LDL.LU R58, [R1+0xb4] ;  /* 0x0000b400013a7983 */ /* 0x000f220000300800 */
[----:B------:R-:W-:Y:S01]  /*756b0*/  PRMT R40, R40, 0x7773, RZ ;  /* 0x0000777328287816 */ /* 0x000fe200000000ff */
[----:B------:R-:W-:Y:S02]  /*756c0*/  ULDC UR4, c[0x0][0x22c] ;  /* 0x00008b0000047ab9 */ /* 0x000fe40000000800 */
[----:B------:R-:W-:Y:S01]  /*756d0*/  ISETP.GE.AND P3, PT, R0, UR4, PT ;  /* 0x0000000400007c0c */ /* 0x000fe2000bf66270 */
[----:B------:R-:W4:Y:S01]  /*756e0*/  LDL.LU.64 R22, [R1+0xca8] ;  /* 0x000ca80001167983 */ /* 0x000f220000300a00 */
[----:B------:R-:W-:Y:S01]  /*756f0*/  ISETP.LT.AND P4, PT, R60, UR6, !P0 ;  /* 0x000000063c007c0c */ /* 0x000fe2000c781270 */
[----:B------:R-:W-:Y:S01]  /*75700*/  ULDC UR4, c[0x0][0x228] ;  /* 0x00008a0000047ab9 */ /* 0x000fe20000000800 */
[----:B------:R-:W-:Y:S01]  /*75710*/  ISETP.LT.AND P5, PT, R61, UR8, !P0 ;  /* 0x000000083d007c0c */ /* 0x000fe2000c7a1270 */
[----:B---3--:R0:W-:Y:S01]  /*75720*/  @P6 STG.E.U8 desc[UR32][R54.64], R40 ;  /* 0x0000002836006986 */ /* 0x0081e2000c101120 */
[----:B------:R-:W-:Y:S01]  /*75730*/  ISETP.LT.AND P0, PT, R7, UR4, !P0 ;  /* 0x0000000407007c0c */ /* 0x000fe2000c701270 */
[----:B------:R-:W-:Y:S01]  /*75740*/  ULDC UR4, c[0x0][0x228] ;  /* 0x00008a0000047ab9 */ /* 0x000fe20000000800 */
[----:B------:R-:W-:Y:S01]  /*75750*/  ULDC UR6, c[0x0][0x228] ;  /* 0x00008a0000067ab9 */ /* 0x000fe20000000800 */
[----:B------:R-:W-:Y:S01]  /*75760*/  ULDC UR8, c[0x0][0x228] ;  /* 0x00008a0000087ab9 */ /* 0x000fe20000000800 */
[----:B0-----:R-:W3:Y:S04]  /*75770*/  LDL.LU.64 R54, [R1+0xca0] ;  /* 0x000ca00001367983 */ /* 0x001ee80000300a00 */
[----:B------:R-:W3:Y:S01]  /*75780*/  LDL.LU.64 R46, [R1+0xcb8] ;  /* 0x000cb800012e7983 */ /* 0x000ee20000300a00 */
[----:B--2---:R-:W-:-:S05]  /*75790*/  PRMT R0, R32, 0x7770, RZ ;  /* 0x0000777020007816 */ /* 0x004fca00000000ff */
[----:B----4-:R0:W-:Y:S01]  /*757a0*/  @P2 STG.E.U8 desc[UR32][R26.64], R0 ;  /* 0x000000001a002986 */ /* 0x0101e2000c101120 */
[C---:B------:R-:W-:Y:S02]  /*757b0*/  PRMT R2, R32.reuse, 0x7771, RZ ;  /* 0x0000777120027816 */ /* 0x040fe400000000ff */
[C---:B------:R-:W-:Y:S01]  /*757c0*/  PRMT R3, R32.reuse, 0x7772, RZ ;  /* 0x0000777220037816 */ /* 0x040fe200000000ff */
[----:B0-----:R-:W2:Y:S04]  /*757d0*/  LDL.LU.64 R26, [R1+0xcb0] ;  /* 0x000cb000011a7983 */ /* 0x001ea80000300a00 */
[----:B------:R-:W4:Y:S01]  /*757e0*/  LDL.LU R56, [R1+0x64] ;  /* 0x0000640001387983 */ /* 0x000f220000300800 */
[----:B------:R-:W-:-:S03]  /*757f0*/  PRMT R32, R32, 0x7773, RZ ;  /* 0x0000777320207816 */ /* 0x000fc600000000ff */
[----:B------:R0:W-:Y:S04]  /*75800*/  @P4 STG.E.U8 desc[UR32][R28.64], R2 ;  /* 0x000000021c004986 */ /* 0x0001e8000c101120 */
[----:B------:R1:W-:Y:S04]  /*75810*/  @P5 STG.E.U8 desc[UR32][R24.64], R3 ;  /* 0x0000000318005986 */ /* 0x0003e8000c101120 */
[----:B0-----:R-:W4:Y:S04]  /*75820*/  LDL.LU.64 R28, [R1+0xcc0] ;  /* 0x000cc000011c7983 */ /* 0x001f280000300a00 */
[----:B------:R0:W-:Y:S04]  /*75830*/  @P0 STG.E.U8 desc[UR32][R44.64], R32 ;  /* 0x000000202c000986 */ /* 0x0001e8000c101120 */
[----:B-1----:R-:W4:Y:S04]  /*75840*/  LDL.LU.64 R24, [R1+0xcd0] ;  /* 0x000cd00001187983 */ /* 0x002f280000300a00 */
[----:B0-----:R-:W4:Y:S01]  /*75850*/  LDL.LU.64 R44, [R1+0xcc8] ;  /* 0x000cc800012c7983 */ /* 0x001f220000300a00 */
[----:B------:R-:W-:-:S02]  /*75860*/  ISETP.LT.AND P5, PT, R19, UR4, !P3 ;  /* 0x0000000413007c0c */ /* 0x000fc4000dfa1270 */
        /* <DEDUP_REMOVED lines=8> */
[----:B------:R-:W-:Y:S01]  /*758f0*/  PRMT R3, R58, 0x7771, RZ ;  /* 0x000077713a037816 */ /* 0x000fe200000000ff */
[----:B------:R-:W-:Y:S01]  /*75900*/  ULDC UR8, c[0x0][0x228] ;  /* 0x00008a0000087ab9 */ /* 0x000fe20000000800 */
[----:B------:R-:W-:Y:S01]  /*75910*/  ISETP.GE.AND P2, PT, R0, UR4, PT ;  /* 0x0000000400007c0c */ /* 0x000fe2000bf46270 */
[----:B------:R0:W-:Y:S01]  /*75920*/  @P5 STG.E.U8 desc[UR32][R22.64], R2 ;  /* 0x0000000216005986 */ /* 0x0001e2000c101120 */
[----:B------:R-:W-:Y:S01]  /*75930*/  PRMT R0, R58, 0x7772, RZ ;  /* 0x000077723a007816 */ /* 0x000fe200000000ff */
[----:B------:R-:W-:-:S02]  /*75940*/  ULDC UR4, c[0x0][0x228] ;  /* 0x00008a0000047ab9 */ /* 0x000fc40000000800 */
[----:B---3--:R1:W-:Y:S01]  /*75950*/  @P6 STG.E.U8 desc[UR32][R54.64], R3 ;  /* 0x0000000336006986 */ /* 0x0083e2000c101120 */
[----:B------:R-:W-:Y:S01]  /*75960*/  ISETP.LT.AND P6, PT, R49, UR4, !P3 ;  /* 0x0000000431007c0c */ /* 0x000fe2000dfc1270 */
[----:B------:R-:W-:Y:S02]  /*75970*/  ULDC UR4, c[0x0][0x228] ;  /* 0x00008a0000047ab9 */ /* 0x000fe40000000800 */
[----:B------:R3:W-:Y:S01]  /*75980*/  @P0 STG.E.U8 desc[UR32][R46.64], R0 ;  /* 0x000000002e000986 */ /* 0x0007e2000c101120 */
[----:B0-----:R-:W-:-:S03]  /*75990*/  PRMT R2, R58, 0x7773, RZ ;  /* 0x000077733a027816 */ /* 0x001fc600000000ff */
[----:B-1----:R-:W4:Y:S01]  /*759a0*/  LDL.LU.64 R54, [R1+0xce0] ;  /* 0x000ce00001367983 */ /* 0x002f220000300a00 */
[----:B------:R-:W-:Y:S01]  /*759b0*/  ISETP.LT.AND P5, PT, R61, UR6, !P3 ;  /* 0x000000063d007c0c */ /* 0x000fe2000dfa1270 */
[----:B------:R-:W-:Y:S02]  /*759c0*/  ULDC UR6, c[0x0][0x228] ;  /* 0x00008a0000067ab9 */ /* 0x000fe40000000800 */
[----:B------:R-:W4:Y:S01]  /*759d0*/  LDL.LU.64 R58, [R1+0xcd8] ;  /* 0x000cd800013a7983 */ /* 0x000f220000300a00 */
[----:B---3--:R-:W-:-:S03]  /*759e0*/  VIADD R0, R18, 0x34 ;  /* 0x0000003412007836 */ /* 0x008fc60000000000 */
[----:B------:R-:W3:Y:S04]  /*759f0*/  LDL.LU.64 R46, [R1+0xcf8] ;  /* 0x000cf800012e7983 */ /* 0x000ee80000300a00 */
[----:B--2---:R0:W-:Y:S01]  /*75a00*/  @P4 STG.E.U8 desc[UR32][R26.64], R2 ;  /* 0x000000021a004986 */ /* 0x0041e2000c101120 */
[----:B------:R-:W-:Y:S01]  /*75a10*/  ISETP.LT.AND P4, PT, R60, UR4, !P3 ;  /* 0x000000043c007c0c */ /* 0x000fe2000df81270 */
[----:B------:R-:W-:Y:S02]  /*75a20*/  ULDC UR4, c[0x0][0x22c] ;  /* 0x00008b0000047ab9 */ /* 0x000fe40000000800 */
[----:B------:R-:W-:Y:S01]  /*75a30*/  ISETP.GE.AND P0, PT, R0, UR4, PT ;  /* 0x0000000400007c0c */ /* 0x000fe2000bf06270 */
[----:B------:R-:W-:Y:S01]  /*75a40*/  ULDC UR4, c[0x0][0x228] ;  /* 0x00008a0000047ab9 */ /* 0x000fe20000000800 */
[----:B----4-:R-:W-:-:S02]  /*75a50*/  PRMT R0, R56, 0x7771, RZ ;  /* 0x0000777138007816 */ /* 0x010fc400000000ff */
[C---:B0-----:R-:W-:Y:S01]  /*75a60*/  PRMT R2, R56.reuse, 0x7770, RZ ;  /* 0x0000777038027816 */ /* 0x041fe200000000ff */
[----:B------:R-:W2:Y:S04]  /*75a70*/  LDL.LU.64 R26, [R1+0xcf0] ;  /* 0x000cf000011a7983 */ /* 0x000ea80000300a00 */
[----:B------:R0:W-:Y:S04]  /*75a80*/  @P6 STG.E.U8 desc[UR32][R28.64], R2 ;  /* 0x000000021c006986 */ /* 0x0001e8000c101120 */
[----:B------:R-:W-:Y:S01]  /*75a90*/  @P4 STG.E.U8 desc[UR32][R24.64], R0 ;  /* 0x0000000018004986 */ /* 0x000fe2000c101120 */
[----:B0-----:R-:W-:-:S03]  /*75aa0*/  PRMT R2, R56, 0x7772, RZ ;  /* 0x0000777238027816 */ /* 0x001fc600000000ff */
[----:B------:R-:W4:Y:S04]  /*75ab0*/  LDL.LU.64 R28, [R1+0xd08] ;  /* 0x000d0800011c7983 */ /* 0x000f280000300a00 */
        /* <DEDUP_REMOVED lines=12> */
[----:B------:R-:W-:-:S03]  /*75b80*/  PRMT R2, R41, 0x7770, RZ ;  /* 0x0000777029027816 */ /* 0x000fc600000000ff */
[----:B------:R0:W-:Y:S01]  /*75b90*/  @P3 STG.E.U8 desc[UR32][R54.64], R0 ;  /* 0x0000000036003986 */ /* 0x0001e2000c101120 */
[----:B------:R-:W-:Y:S01]  /*75ba0*/  ISETP.LT.AND P3, PT, R48, UR4, !P2 ;  /* 0x0000000430007c0c */ /* 0x000fe2000d761270 */
[----:B------:R-:W-:Y:S02]  /*75bb0*/  ULDC UR4, c[0x0][0x22c] ;  /* 0x00008b0000047ab9 */ /* 0x000fe40000000800 */
[----:B------:R1:W-:Y:S01]  /*75bc0*/  @P6 STG.E.U8 desc[UR32][R58.64], R2 ;  /* 0x000000023a006986 */ /* 0x0003e2000c101120 */
[----:B0-----:R-:W-:-:S03]  /*75bd0*/  PRMT R0, R41, 0x7771, RZ ;  /* 0x0000777129007816 */ /* 0x001fc600000000ff */
[----:B-1----:R-:W4:Y:S01]  /*75be0*/  LDL.LU.64 R58, [R1+0xd10] ;  /* 0x000d1000013a7983 */ /* 0x002f220000300a00 */
[----:B------:R-:W-:-:S03]  /*75bf0*/  PRMT R2, R41, 0x7772, RZ ;  /* 0x0000777229027816 */ /* 0x000fc600000000ff */
[----:B---3--:R0:W-:Y:S01]  /*75c00*/  @P4 STG.E.U8 desc[UR32][R46.64], R0 ;  /* 0x000000002e004986 */ /* 0x0081e2000c101120 */
[----:B------:R-:W-:Y:S01]  /*75c10*/  ISETP.LT.AND P4, PT, R49, UR6, !P2 ;  /* 0x0000000631007c0c */ /* 0x000fe2000d781270 */
[----:B------:R-:W-:Y:S02]  /*75c20*/  ULDC UR6, c[0x0][0x228] ;  /* 0x00008a0000067ab9 */ /* 0x000fe40000000800 */
[----:B------:R-:W3:Y:S01]  /*75c30*/  LDL.LU R55, [R1+0xb8] ;  /* 0x0000b80001377983 */ /* 0x000ee20000300800 */
[----:B------:R-:W-:-:S03]  /*75c40*/  PRMT R41, R41, 0x7773, RZ ;  /* 0x0000777329297816 */ /* 0x000fc600000000ff */
[----:B0-----:R-:W3:Y:S04]  /*75c50*/  LDL.LU.64 R46, [R1+0xd28] ;  /* 0x000d2800012e7983 */ /* 0x001ee80000300a00 */
[----:B--2---:R0:W-:Y:S04]  /*75c60*/  @P5 STG.E.U8 desc[UR32][R26.64], R2 ;  /* 0x000000021a005986 */ /* 0x0041e8000c101120 */
[----:B0-----:R-:W2:Y:S01]  /*75c70*/  LDL.LU.64 R26, [R1+0xd20] ;  /* 0x000d2000011a7983 */ /* 0x001ea20000300a00 */
[----:B------:R-:W-:-:S03]  /*75c80*/  PRMT R2, R33, 0x7770, RZ ;  /* 0x0000777021027816 */ /* 0x000fc600000000ff */
[----:B------:R-:W2:Y:S04]  /*75c90*/  LDL.LU.64 R22, [R1+0xd38] ;  /* 0x000d380001167983 */ /* 0x000ea80000300a00 */
[----:B----4-:R0:W-:Y:S04]  /*75ca0*/  @P3 STG.E.U8 desc[UR32][R28.64], R41 ;  /* 0x000000291c003986 */ /* 0x0101e8000c101120 */
[----:B0-----:R-:W4:Y:S04]  /*75cb0*/  LDL.LU.64 R28, [R1+0xd30] ;  /* 0x000d3000011c7983 */ /* 0x001f280000300a00 */
[----:B------:R0:W-:Y:S04]  /*75cc0*/  @P4 STG.E.U8 desc[UR32][R44.64], R2 ;  /* 0x000000022c004986 */ /* 0x0001e8000c101120 */
[----:B0-----:R-:W4:Y:S04]  /*75cd0*/  LDL.LU.64 R44, [R1+0xd48] ;  /* 0x000d4800012c7983 */ /* 0x001f280000300a00 */
[----:B------:R-:W4:Y:S01]  /*75ce0*/  LDL.LU R56, [R1+0x68] ;  /* 0x0000680001387983 */ /* 0x000f220000300800 */
        /* <DEDUP_REMOVED lines=9> */
[----:B------:R-:W-:Y:S01]  /*75d80*/  ISETP.LT.AND P2, PT, R7, UR4, !P2 ;  /* 0x0000000407007c0c */ /* 0x000fe2000d741270 */
[----:B------:R-:W-:Y:S01]  /*75d90*/  ULDC UR4, c[0x0][0x228] ;  /* 0x00008a0000047ab9 */ /* 0x000fe20000000800 */
[----:B------:R-:W-:-:S02]  /*75da0*/  PRMT R0, R33, 0x7771, RZ ;  /* 0x0000777121007816 */ /* 0x000fc400000000ff */
[C---:B------:R-:W-:Y:S02]  /*75db0*/  PRMT R2, R33.reuse, 0x7772, RZ ;  /* 0x0000777221027816 */ /* 0x040fe400000000ff */
[----:B------:R-:W-:Y:S01]  /*75dc0*/  PRMT R33, R33, 0x7773, RZ ;  /* 0x0000777321217816 */ /* 0x000fe200000000ff */
[----:B------:R3:W-:Y:S01]  /*75dd0*/  @P5 STG.E.U8 desc[UR32][R24.64], R0 ;  /* 0x0000000018005986 */ /* 0x0007e2000c101120 */
[----:B------:R-:W-:Y:S01]  /*75de0*/  ISETP.LT.AND P5, PT, R6, UR4, !P0 ;  /* 0x0000000406007c0c */ /* 0x000fe2000c7a1270 */
[----:B------:R-:W-:Y:S02]  /*75df0*/  ULDC UR4, c[0x0][0x228] ;  /* 0x00008a0000047ab9 */ /* 0x000fe40000000800 */
[----:B------:R0:W-:Y:S01]  /*75e00*/  @P6 STG.E.U8 desc[UR32][R58.64], R2 ;  /* 0x000000023a006986 */ /* 0x0001e2000c101120 */
[----:B------:R-:W-:Y:S01]  /*75e10*/  ISETP.LT.AND P6, PT, R11, UR6, !P0 ;  /* 0x000000060b007c0c */ /* 0x000fe2000c7c1270 */
[----:B------:R-:W-:Y:S01]  /*75e20*/  ULDC UR6, c[0x0][0x228] ;  /* 0x00008a0000067ab9 */ /* 0x000fe20000000800 */
[C---:B---3--:R-:W-:Y:S01]  /*75e30*/  PRMT R0, R55.reuse, 0x7770, RZ ;  /* 0x0000777037007816 */ /* 0x048fe200000000ff */
[----:B------:R1:W-:Y:S01]  /*75e40*/  @P2 STG.E.U8 desc[UR32][R46.64], R33 ;  /* 0x000000212e002986 */ /* 0x0003e2000c101120 */
[----:B------:R-:W-:Y:S01]  /*75e50*/  ISETP.LT.AND P2, PT, R48, UR4, !P0 ;  /* 0x0000000430007c0c */ /* 0x000fe2000c741270 */
[----:B------:R-:W-:Y:S01]  /*75e60*/  ULDC UR4, c[0x0][0x228] ;  /* 0x00008a0000047ab9 */ /* 0x000fe20000000800 */
[----:B0-----:R-:W-:Y:S01]  /*75e70*/  PRMT R2, R55, 0x7772, RZ ;  /* 0x0000777237027816 */ /* 0x001fe200000000ff */
[----:B------:R-:W3:Y:S04]  /*75e80*/  LDL.LU.64 R58, [R1+0xd58] ;  /* 0x000d5800013a7983 */ /* 0x000ee80000300a00 */
[----:B------:R-:W3:Y:S04]  /*75e90*/  LDL.LU.64 R24, [R1+0xd50] ;  /* 0x000d500001187983 */ /* 0x000ee80000300a00 */
[----:B-1----:R-:W3:Y:S04]  /*75ea0*/  LDL.LU.64 R46, [R1+0xd68] ;  /* 0x000d6800012e7983 */ /* 0x002ee80000300a00 */
[----:B--2---:R0:W-:Y:S01]  /*75eb0*/  @P4 STG.E.U8 desc[UR32][R26.64], R0 ;  /* 0x000000001a004986 */ /* 0x0041e2000c101120 */
[----:B------:R-:W-:Y:S01]  /*75ec0*/  ISETP.LT.AND P4, PT, R49, UR6, !P0 ;  /* 0x0000000631007c0c */ /* 0x000fe2000c781270 */
[----:B------:R-:W-:Y:S01]  /*75ed0*/  ULDC UR6, c[0x0][0x228] ;  /* 0x00008a0000067ab9 */ /* 0x000fe20000000800 */
[C---:B0-----:R-:W-:Y:S01]  /*75ee0*/  PRMT R0, R55.reuse, 0x7771, RZ ;  /* 0x0000777137007816 */ /* 0x041fe200000000ff */
[----:B------:R-:W2:Y:S04]  /*75ef0*/  LDL.LU.64 R26, [R1+0xd60] ;  /* 0x000d6000011a7983 */ /* 0x000ea80000300a00 */
[----:B------:R0:W-:Y:S04]  /*75f00*/  @P5 STG.E.U8 desc[UR32][R22.64], R0 ;  /* 0x0000000016005986 */ /* 0x0001e8000c101120 */
[----:B----4-:R1:W-:Y:S01]  /*75f10*/  @P6 STG.E.U8 desc[UR32][R28.64], R2 ;  /* 0x000000021c006986 */ /* 0x0103e2000c101120 */
[----:B0-----:R-:W-:-:S03]  /*75f20*/  PRMT R0, R55, 0x7773, RZ ;  /* 0x0000777337007816 */ /* 0x001fc600000000ff */
[----:B------:R-:W4:Y:S04]  /*75f30*/  LDL.LU.64 R54, [R1+0xd78] ;  /* 0x000d780001367983 */ /* 0x000f280000300a00 */
[----:B------:R-:W-:Y:S01]  /*75f40*/  @P2 STG.E.U8 desc[UR32][R44.64], R0 ;  /* 0x000000002c002986 */ /* 0x000fe2000c101120 */
[----:B-1----:R-:W-:-:S05]  /*75f50*/  PRMT R2, R56, 0x7770, RZ ;  /* 0x0000777038027816 */ /* 0x002fca00000000ff */
[----:B------:R0:W-:Y:S04]  /*75f60*/  @P4 STG.E.U8 desc[UR32][R42.64], R2 ;  /* 0x000000022a004986 */ /* 0x0001e8000c101120 */
[----:B0-----:R-:W2:Y:S01]  /*75f70*/  LDL.LU.64 R42, [R1+0x2988] ;  /* 0x00298800012a7983 */ /* 0x001ea20000300a00 */
[----:B------:R-:W-:Y:S01]  /*75f80*/  ISETP.LT.AND P5, PT, R60, UR4, !P0 ;  /* 0x000000043c007c0c */ /* 0x000fe2000c7a1270 */
[----:B------:R-:W-:Y:S01]  /*75f90*/  ULDC UR4, c[0x0][0x228] ;  /* 0x00008a0000047ab9 */ /* 0x000fe20000000800 */
[----:B------:R-:W-:Y:S01]  /*75fa0*/  ISETP.LT.AND P6, PT, R61, UR6, !P0 ;  /* 0x000000063d007c0c */ /* 0x000fe2000c7c1270 */
[----:B------:R-:W-:Y:S01]  /*75fb0*/  ULDC UR6, c[0x0][0x228] ;  /* 0x00008a0000067ab9 */ /* 0x000fe20000000800 */
[C---:B------:R-:W-:Y:S01]  /*75fc0*/  PRMT R0, R56.reuse, 0x7771, RZ ;  /* 0x0000777138007816 */ /* 0x040fe200000000ff */
[----:B------:R-:W4:Y:S01]  /*75fd0*/  LDL.LU.64 R44, [R1+0xd90] ;  /* 0x000d9000012c7983 */ /* 0x000f220000300a00 */
[----:B------:R-:W-:Y:S01]  /*75fe0*/  ISETP.LT.AND P0, PT, R7, UR4, !P0 ;  /* 0x0000000407007c0c */ /* 0x000fe2000c701270 */
[----:B------:R-:W-:Y:S01]  /*75ff0*/  ULDC UR4, c[0x0][0x228] ;  /* 0x00008a0000047ab9 */ /* 0x000fe20000000800 */
[----:B------:R-:W-:-:S02]  /*76000*/  PRMT R2, R56, 0x7772, RZ ;  /* 0x0000777238027816 */ /* 0x000fc400000000ff */
[----:B------:R-:W-:Y:S01]  /*76010*/  ISETP.LT.AND P2, PT, R19, UR6, !P3 ;  /* 0x0000000613007c0c */ /* 0x000fe2000df41270 */
[----:B------:R-:W-:Y:S02]  /*76020*/  ULDC UR6, c[0x0][0x228] ;  /* 0x00008a0000067ab9 */ /* 0x000fe40000000800 */
[----:B---3--:R0:W-:Y:S04]  /*76030*/  @P5 STG.E.U8 desc[UR32][R58.64], R0 ;  /* 0x000000003a005986 */ /* 0x0081e8000c101120 */
[----:B------:R1:W-:Y:S01]  /*76040*/  @P6 STG.E.U8 desc[UR32][R24.64], R2 ;  /* 0x0000000218006986 */ /* 0x0003e2000c101120 */
[----:B------:R-:W-:Y:S01]  /*76050*/  ISETP.LT.AND P6, PT, R6, UR4, !P3 ;  /* 0x0000000406007c0c */ /* 0x000fe2000dfc1270 */
[----:B------:R-:W-:Y:S01]  /*76060*/  ULDC UR4, c[0x0][0x228] ;  /* 0x00008a0000047ab9 */ /* 0x000fe20000000800 */
[----:B0-----:R-:W-:Y:S01]  /*76070*/  PRMT R0, R56, 0x7773, RZ ;  /* 0x0000777338007816 */ /* 0x001fe200000000ff */
[----:B------:R-:W3:Y:S04]  /*76080*/  LDL.LU.64 R58, [R1+0xd88] ;  /* 0x000d8800013a7983 */ /* 0x000ee80000300a00 */
[----:B------:R0:W-:Y:S04]  /*76090*/  @P0 STG.E.U8 desc[UR32][R46.64], R0 ;  /* 0x000000002e000986 */ /* 0x0001e8000c101120 */
[----:B-1----:R-:W3:Y:S04]  /*760a0*/  LDL.LU.64 R24, [R1+0xda0] ;  /* 0x000da00001187983 */ /* 0x002ee80000300a00 */
[----:B0-----:R-:W3:Y:S01]  /*760b0*/  LDL.LU.64 R46, [R1+0xd98] ;  /* 0x000d9800012e7983 */ /* 0x001ee20000300a00 */
[----:B--2---:R-:W-:-:S02]  /*760c0*/  PRMT R2, R42, 0x7770, RZ ;  /* 0x000077702a027816 */ /* 0x004fc400000000ff */
[----:B------:R-:W-:-:S03]  /*760d0*/  PRMT R0, R42, 0x7771, RZ ;  /* 0x000077712a007816 */ /* 0x000fc600000000ff */
[----:B------:R-:W-:Y:S04]  /*760e0*/  @P2 STG.E.U8 desc[UR32][R26.64], R2 ;  /* 0x000000021a002986 */ /* 0x000fe8000c101120 */
[----:B------:R0:W-:Y:S04]  /*760f0*/  @P6 STG.E.U8 desc[UR32][R34.64], R0 ;  /* 0x0000000022006986 */ /* 0x0001e8000c101120 */
[----:B0-----:R-:W2:Y:S01]  /*76100*/  LDL.LU.64 R34, [R1+0x2980] ;  /* 0x0029800001227983 */ /* 0x001ea20000300a00 */
[----:B------:R-:W-:Y:S01]  /*76110*/  ISETP.LT.AND P5, PT, R11, UR4, !P3 ;  /* 0x000000040b007c0c */ /* 0x000fe2000dfa1270 */
[----:B------:R-:W-:Y:S01]  /*76120*/  ULDC UR4, c[0x0][0x228] ;  /* 0x00008a0000047ab9 */ /* 0x000fe20000000800 */
[----:B------:R-:W-:-:S02]  /*76130*/  PRMT R2, R42, 0x7772, RZ ;  /* 0x000077722a027816 */ /* 0x000fc400000000ff */
[----:B------:R-:W-:Y:S01]  /*76140*/  ISETP.LT.AND P4, PT, R48, UR4, !P3 ;  /* 0x0000000430007c0c */ /* 0x000fe2000df81270 */
[----:B------:R-:W-:Y:S01]  /*76150*/  ULDC UR4, c[0x0][0x228] ;  /* 0x00008a0000047ab9 */ /* 0x000fe20000000800 */
[----:B------:R-:W-:Y:S01]  /*76160*/  ISETP.LT.AND P6, PT, R49, UR6, !P3 ;  /* 0x0000000631007c0c */ /* 0x000fe2000dfc1270 */
[----:B------:R-:W-:-:S06]  /*76170*/  VIADD R0, R18, 0x36 ;  /* 0x0000003612007836 */ /* 0x000fcc0000000000 */
[----:B----4-:R0:W-:Y:S01]  /*76180*/  @P5 STG.E.U8 desc[UR32][R54.64], R2 ;  /* 0x0000000236005986 */ /* 0x0101e2000c101120 */
[----:B------:R-:W-:Y:S01]  /*76190*/  PRMT R42, R42, 0x7773, RZ ;  /* 0x000077732a2a7816 */ /* 0x000fe200000000ff */
[----:B------:R-:W-:Y:S02]  /*761a0*/  ULDC UR6, c[0x0][0x228] ;  /* 0x00008a0000067ab9 */ /* 0x000fe40000000800 */
[----:B0-----:R-:W4:Y:S04]  /*761b0*/  LDL.LU.64 R54, [R1+0xda8] ;  /* 0x000da80001367983 */ /* 0x001f280000300a00 */
[----:B------:R-:W4:Y:S04]  /*761c0*/  LDL.LU R30, [R1+0xbc] ;  /* 0x0000bc00011e7983 */ /* 0x000f280000300800 */
[----:B------:R-:W4:Y:S04]  /*761d0*/  LDL.LU.64 R22, [R1+0xdc8] ;  /* 0x000dc80001167983 */ /* 0x000f280000300a00 */
[----:B------:R-:W4:Y:S04]  /*761e0*/  LDL.LU.64 R26, [R1+0xdc0] ;  /* 0x000dc000011a7983 */ /* 0x000f280000300a00 */
[----:B------:R0:W-:Y:S04]  /*761f0*/  @P4 STG.E.U8 desc[UR32][R44.64], R42 ;  /* 0x0000002a2c004986 */ /* 0x0001e8000c101120 */
[----:B0-----:R-:W4:Y:S01]  /*76200*/  LDL.LU.64 R44, [R1+0xdb8] ;  /* 0x000db800012c7983 */ /* 0x001f220000300a00 */
[----:B--2---:R-:W-:-:S05]  /*76210*/  PRMT R2, R34, 0x7770, RZ ;  /* 0x0000777022027816 */ /* 0x004fca00000000ff */
[----:B---3--:R0:W-:Y:S04]  /*76220*/  @P6 STG.E.U8 desc[UR32][R58.64], R2 ;  /* 0x000000023a006986 */ /* 0x0081e8000c101120 */
[----:B0-----:R-:W2:Y:S01]  /*76230*/  LDL.LU.64 R58, [R1+0xdb0] ;  /* 0x000db000013a7983 */ /* 0x001ea20000300a00 */
[----:B------:R-:W-:Y:S01]  /*76240*/  ISETP.LT.AND P0, PT, R60, UR4, !P3 ;  /* 0x000000043c007c0c */ /* 0x000fe2000df01270 */
[----:B------:R-:W-:Y:S01]  /*76250*/  ULDC UR4, c[0x0][0x228] ;  /* 0x00008a0000047ab9 */ /* 0x000fe20000000800 */
[----:B------:R-:W-:Y:S01]  /*76260*/  ISETP.LT.AND P2, PT, R61, UR6, !P3 ;  /* 0x000000063d007c0c */ /* 0x000fe2000df41270 */
[----:B------:R-:W3:Y:S01]  /*76270*/  LDL.LU R56, [R1+0x6c] ;  /* 0x00006c0001387983 */ /* 0x000ee20000300800 */
[----:B------:R-:W-:Y:S01]  /*76280*/  ISETP.GE.AND P5, PT, R0, UR21, PT ;  /* 0x0000001500007c0c */ /* 0x000fe2000bfa6270 */
[----:B------:R-:W-:Y:S01]  /*76290*/  ULDC UR6, c[0x0][0x228] ;  /* 0x00008a0000067ab9 */ /* 0x000fe20000000800 */
[C---:B------:R-:W-:Y:S01]  /*762a0*/  PRMT R0, R34.reuse, 0x7771, RZ ;  /* 0x0000777122007816 */ /* 0x040fe200000000ff */
[----:B------:R-:W3:Y:S01]  /*762b0*/  LDL.LU.64 R28, [R1+0xdf0] ;  /* 0x000df000011c7983 */ /* 0x000ee20000300a00 */
[----:B------:R-:W-:Y:S01]  /*762c0*/  ISETP.LT.AND P3, PT, R7, UR4, !P3 ;  /* 0x0000000407007c0c */ /* 0x000fe2000df61270 */
[----:B------:R-:W-:Y:S01]  /*762d0*/  ULDC UR4, c[0x0][0x228] ;  /* 0x00008a0000047ab9 */ /* 0x000fe20000000800 */
[----:B------:R-:W-:-:S03]  /*762e0*/  PRMT R2, R34, 0x7772, RZ ;  /* 0x0000777222027816 */ /* 0x000fc600000000ff */
[----:B------:R0:W-:Y:S01]  /*762f0*/  @P0 STG.E.U8 desc[UR32][R24.64], R0 ;  /* 0x0000000018000986 */ /* 0x0001e2000c101120 */
[----:B------:R-:W-:Y:S01]  /*76300*/  ISETP.LT.AND P0, PT, R19, UR4, !P5 ;  /* 0x0000000413007c0c */ /* 0x000fe2000ef01270 */
[----:B------:R-:W-:Y:S01]  /*76310*/  ULDC UR4, c[0x0][0x228] ;  /* 0x00008a0000047ab9 */ /* 0x000fe20000000800 */
[----:B------:R-:W-:Y:S02]  /*76320*/  ISETP.LT.AND P6, PT, R6, UR6, !P5 ;  /* 0x0000000606007c0c */ /* 0x000fe4000efc1270 */
[----:B------:R-:W-:Y:S01]  /*76330*/  PRMT R34, R34, 0x7773, RZ ;  /* 0x0000777322227816 */ /* 0x000fe200000000ff */
[----:B------:R1:W-:Y:S01]  /*76340*/  @P2 STG.E.U8 desc[UR32][R46.64], R2 ;  /* 0x000000022e002986 */ /* 0x0003e2000c101120 */
[----:B------:R-:W-:Y:S01]  /*76350*/  ISETP.LT.AND P4, PT, R11, UR8, !P5 ;  /* 0x000000080b007c0c */ /* 0x000fe2000ef81270 */
[----:B------:R-:W-:Y:S01]  /*76360*/  ULDC UR6, c[0x0][0x228] ;  /* 0x00008a0000067ab9 */ /* 0x000fe20000000800 */
[----:B----4-:R-:W-:Y:S01]  /*76370*/  PRMT R3, R30, 0x7770, RZ ;  /* 0x000077701e037816 */ /* 0x010fe200000000ff */
[----:B------:R4:W-:Y:S01]  /*76380*/  @P3 STG.E.U8 desc[UR32][R54.64], R34 ;  /* 0x0000002236003986 */ /* 0x0009e2000c101120 */
[----:B------:R-:W-:-:S03]  /*76390*/  ISETP.LT.AND P3, PT, R48, UR10, !P5 ;  /* 0x0000000a30007c0c */ /* 0x000fc6000ef61270 */
[----:B0-----:R-:W3:Y:S01]  /*763a0*/  LDL.LU.64 R24, [R1+0xde8] ;  /* 0x000de80001187983 */ /* 0x001ee20000300a00 */
[----:B------:R-:W-:-:S03]  /*763b0*/  VIADD R0, R18, 0x37 ;  /* 0x0000003712007836 */ /* 0x000fc60000000000 */
[----:B-1----:R-:W3:Y:S01]  /*763c0*/  LDL.LU.64 R46, [R1+0xde0] ;  /* 0x000de000012e7983 */ /* 0x002ee20000300a00 */
[----:B------:R-:W-:-:S03]  /*763d0*/  PRMT R2, R30, 0x7771, RZ ;  /* 0x000077711e027816 */ /* 0x000fc600000000ff */
[----:B----4-:R-:W4:Y:S01]  /*763e0*/  LDL.LU.64 R54, [R1+0xdd8] ;  /* 0x000dd80001367983 */ /* 0x010f220000300a00 */
[----:B------:R-:W-:-:S03]  /*763f0*/  ISETP.GE.AND P2, PT, R0, UR19, PT ;  /* 0x0000001300007c0c */ /* 0x000fc6000bf46270 */
[----:B------:R-:W-:Y:S01]  /*76400*/  @P0 STG.E.U8 desc[UR32][R22.64], R3 ;  /* 0x0000000316000986 */ /* 0x000fe2000c101120 */
[----:B------:R-:W-:-:S03]  /*76410*/  PRMT R0, R30, 0x7772, RZ ;  /* 0x000077721e007816 */ /* 0x000fc600000000ff */
[----:B------:R0:W-:Y:S01]  /*76420*/  @P6 STG.E.U8 desc[UR32][R26.64], R2 ;  /* 0x000000021a006986 */ /* 0x0001e2000c101120 */
[----:B------:R-:W-:-:S03]  /*76430*/  PRMT R20, R30, 0x7773, RZ ;  /* 0x000077731e147816 */ /* 0x000fc600000000ff */
[----:B------:R1:W-:Y:S04]  /*76440*/  @P4 STG.E.U8 desc[UR32][R44.64], R0 ;  /* 0x000000002c004986 */ /* 0x0003e8000c101120 */
[----:B0-----:R-:W4:Y:S04]  /*76450*/  LDL.LU.64 R26, [R1+0xdf8] ;  /* 0x000df800011a7983 */ /* 0x001f280000300a00 */
[----:B-1----:R-:W4:Y:S04]  /*76460*/  LDL.LU.64 R44, [R1+0xe18] ;  /* 0x000e1800012c7983 */ /* 0x002f280000300a00 */
[----:B--2---:R0:W-:Y:S04]  /*76470*/  @P3 STG.E.U8 desc[UR32][R58.64], R20 ;  /* 0x000000143a003986 */ /* 0x0041e8000c101120 */
[----:B0-----:R-:W2:Y:S01]  /*76480*/  LDL.LU.64 R58, [R1+0xe10] ;  /* 0x000e1000013a7983 */ /* 0x001ea20000300a00 */
[----:B------:R-:W-:Y:S01]  /*76490*/  ISETP.LT.AND P0, PT, R49, UR4, !P5 ;  /* 0x0000000431007c0c */ /* 0x000fe2000ef01270 */
[----:B------:R-:W-:Y:S01]  /*764a0*/  ULDC UR4, c[0x0][0x228] ;  /* 0x00008a0000047ab9 */ /* 0x000fe20000000800 */
[----:B------:R-:W-:Y:S01]  /*764b0*/  VIADD R0, R18, 0x38 ;  /* 0x0000003812007836 */ /* 0x000fe20000000000 */
[----:B------:R-:W-:Y:S01]  /*764c0*/  ISETP.LT.AND P6, PT, R60, UR4, !P5 ;  /* 0x000000043c007c0c */ /* 0x000fe2000efc1270 */
[----:B------:R-:W-:-:S02]  /*764d0*/  ULDC UR4, c[0x0][0x228] ;  /* 0x00008a0000047ab9 */ /* 0x000fc40000000800 */
[----:B------:R-:W-:Y:S01]  /*764e0*/  ISETP.LT.AND P4, PT, R61, UR4, !P5 ;  /* 0x000000043d007c0c */ /* 0x000fe2000ef81270 */
[----:B------:R-:W-:Y:S01]  /*764f0*/  ULDC UR4, c[0x0][0x228] ;  /* 0x00008a0000047ab9 */ /* 0x000fe20000000800 */
[----:B------:R-:W-:Y:S02]  /*76500*/  ISETP.GE.AND P3, PT, R0, UR17, PT ;  /* 0x0000001100007c0c */ /* 0x000fe4000bf66270 */
[----:B------:R-:W-:Y:S01]  /*76510*/  ISETP.LT.AND P5, PT, R7, UR6, !P5 ;  /* 0x0000000607007c0c */ /* 0x000fe2000efa1270 */
[----:B------:R-:W-:Y:S01]  /*76520*/  ULDC UR6, c[0x0][0x228] ;  /* 0x00008a0000067ab9 */ /* 0x000fe20000000800 */
[C---:B---3--:R-:W-:Y:S02]  /*76530*/  PRMT R0, R56.reuse, 0x7770, RZ ;  /* 0x0000777038007816 */ /* 0x048fe400000000ff */
[C---:B------:R-:W-:Y:S02]  /*76540*/  PRMT R2, R56.reuse, 0x7771, RZ ;  /* 0x0000777138027816 */ /* 0x040fe400000000ff */
[C---:B------:R-:W-:Y:S01]  /*76550*/  PRMT R3, R56.reuse, 0x7772, RZ ;  /* 0x0000777238037816 */ /* 0x040fe200000000ff */
[----:B------:R0:W-:Y:S01]  /*76560*/  @P0 STG.E.U8 desc[UR32][R28.64], R0 ;  /* 0x000000001c000986 */ /* 0x0001e2000c101120 */
[----:B------:R-:W-:Y:S01]  /*76570*/  ISETP.LT.AND P0, PT, R19, UR4, !P2 ;  /* 0x0000000413007c0c */ /* 0x000fe2000d701270 */
[----:B------:R-:W-:Y:S01]  /*76580*/  ULDC UR4, c[0x0][0x228] ;  /* 0x00008a0000047ab9 */ /* 0x000fe20000000800 */
[----:B------:R-:W-:Y:S01]  /*76590*/  PRMT R20, R56, 0x7773, RZ ;  /* 0x0000777338147816 */ /* 0x000fe200000000ff */
[----:B------:R1:W-:Y:S01]  /*765a0*/  @P6 STG.E.U8 desc[UR32][R24.64], R2 ;  /* 0x0000000218006986 */ /* 0x0003e2000c101120 */
[----:B------:R-:W-:Y:S01]  /*765b0*/  ISETP.LT.AND P6, PT, R11, UR6, !P2 ;  /* 0x000000060b007c0c */ /* 0x000fe2000d7c1270 */
[----:B------:R-:W-:-:S02]  /*765c0*/  ULDC UR6, c[0x0][0x228] ;  /* 0x00008a0000067ab9 */ /* 0x000fc40000000800 */
[----:B------:R-:W-:Y:S01]  /*765d0*/  @P4 STG.E.U8 desc[UR32][R46.64], R3 ;  /* 0x000000032e004986 */ /* 0x000fe2000c101120 */
[----:B------:R-:W-:Y:S01]  /*765e0*/  ISETP.LT.AND P4, PT, R6, UR4, !P2 ;  /* 0x0000000406007c0c */ /* 0x000fe2000d781270 */
[----:B------:R-:W-:Y:S02]  /*765f0*/  ULDC UR4, c[0x0][0x228] ;  /* 0x00008a0000047ab9 */ /* 0x000fe40000000800 */
[----:B----4-:R3:W-:Y:S01]  /*76600*/  @P5 STG.E.U8 desc[UR32][R54.64], R20 ;  /* 0x0000001436005986 */ /* 0x0107e2000c101120 */
[----:B0-----:R-:W-:Y:S02]  /*76610*/  PRMT R0, R43, 0x7770, RZ ;  /* 0x000077702b007816 */ /* 0x001fe400000000ff */
[----:B------:R-:W-:Y:S01]  /*76620*/  ISETP.LT.AND P5, PT, R48, UR4, !P2 ;  /* 0x0000000430007c0c */ /* 0x000fe2000d7a1270 */
[----:B-1----:R-:W-:Y:S01]  /*76630*/  VIADD R2, R18, 0x39 ;  /* 0x0000003912027836 */ /* 0x002fe20000000000 */
[----:B------:R-:W4:Y:S01]  /*76640*/  LDL.LU.64 R28, [R1+0xe38] ;  /* 0x000e3800011c7983 */ /* 0x000f220000300a00 */
[----:B------:R-:W-:-:S03]  /*76650*/  ULDC UR4, c[0x0][0x228] ;  /* 0x00008a0000047ab9 */ /* 0x000fc60000000800 */
[----:B---3--:R-:W3:Y:S04]  /*76660*/  LDL.LU.64 R54, [R1+0xe30] ;  /* 0x000e300001367983 */ /* 0x008ee80000300a00 */
[----:B------:R0:W-:Y:S01]  /*76670*/  @P0 STG.E.U8 desc[UR32][R26.64], R0 ;  /* 0x000000001a000986 */ /* 0x0001e2000c101120 */
[----:B------:R-:W-:Y:S02]  /*76680*/  ISETP.GE.AND P0, PT, R2, UR15, PT ;  /* 0x0000000f02007c0c */ /* 0x000fe4000bf06270 */
[C---:B------:R-:W-:Y:S01]  /*76690*/  PRMT R2, R43.reuse, 0x7772, RZ ;  /* 0x000077722b027816 */ /* 0x040fe200000000ff */
[----:B------:R-:W3:Y:S04]  /*766a0*/  LDL.LU.64 R24, [R1+0xe28] ;  /* 0x000e280001187983 */ /* 0x000ee80000300a00 */
[----:B------:R-:W3:Y:S01]  /*766b0*/  LDL.LU.64 R46, [R1+0xe20] ;  /* 0x000e2000012e7983 */ /* 0x000ee20000300a00 */
[----:B0-----:R-:W-:-:S03]  /*766c0*/  PRMT R0, R43, 0x7771, RZ ;  /* 0x000077712b007816 */ /* 0x001fc600000000ff */
[----:B------:R-:W3:Y:S01]  /*766d0*/  LDL.LU.64 R26, [R1+0xe48] ;  /* 0x000e4800011a7983 */ /* 0x000ee20000300a00 */
[----:B------:R-:W-:-:S03]  /*766e0*/  PRMT R43, R43, 0x7773, RZ ;  /* 0x000077732b2b7816 */ /* 0x000fc600000000ff */
[----:B------:R-:W-:Y:S04]  /*766f0*/  @P4 STG.E.U8 desc[UR32][R44.64], R0 ;  /* 0x000000002c004986 */ /* 0x000fe8000c101120 */
[----:B--2---:R-:W-:Y:S04]  /*76700*/  @P6 STG.E.U8 desc[UR32][R58.64], R2 ;  /* 0x000000023a006986 */ /* 0x004fe8000c101120 */
[----:B------:R0:W-:Y:S04]  /*76710*/  @P5 STG.E.U8 desc[UR32][R16.64], R43 ;  /* 0x0000002b10005986 */ /* 0x0001e8000c101120 */
[----:B0-----:R-:W2:Y:S01]  /*76720*/  LDL.LU.64 R16, [R1+0x2978] ;  /* 0x0029780001107983 */ /* 0x001ea20000300a00 */
[----:B------:R-:W-:Y:S01]  /*76730*/  ISETP.LT.AND P4, PT, R49, UR4, !P2 ;  /* 0x0000000431007c0c */ /* 0x000fe2000d781270 */
[----:B------:R-:W-:-:S02]  /*76740*/  ULDC UR4, c[0x0][0x228] ;  /* 0x00008a0000047ab9 */ /* 0x000fc40000000800 */
[----:B------:R-:W-:Y:S01]  /*76750*/  ISETP.LT.AND P5, PT, R60, UR4, !P2 ;  /* 0x000000043c007c0c */ /* 0x000fe2000d7a1270 */
[----:B------:R-:W-:Y:S01]  /*76760*/  ULDC UR4, c[0x0][0x228] ;  /* 0x00008a0000047ab9 */ /* 0x000fe20000000800 */
[C---:B------:R-:W-:Y:S01]  /*76770*/  PRMT R0, R35.reuse, 0x7770, RZ ;  /* 0x0000777023007816 */ /* 0x040fe200000000ff */
[----:B------:R-:W2:Y:S01]  /*76780*/  LDL.LU.64 R44, [R1+0xe60] ;  /* 0x000e6000012c7983 */ /* 0x000ea20000300a00 */
[----:B------:R-:W-:Y:S02]  /*76790*/  PRMT R2, R35, 0x7771, RZ ;  /* 0x0000777123027816 */ /* 0x000fe400000000ff */
[----:B------:R-:W-:Y:S01]  /*767a0*/  ISETP.LT.AND P6, PT, R61, UR6, !P2 ;  /* 0x000000063d007c0c */ /* 0x000fe2000d7c1270 */
[----:B------:R-:W-:Y:S01]  /*767b0*/  ULDC UR6, c[0x0][0x228] ;  /* 0x00008a0000067ab9 */ /* 0x000fe20000000800 */
[----:B------:R-:W-:Y:S01]  /*767c0*/  ISETP.LT.AND P2, PT, R7, UR4, !P2 ;  /* 0x0000000407007c0c */ /* 0x000fe2000d741270 */
[----:B------:R-:W-:Y:S01]  /*767d0*/  ULDC UR4, c[0x0][0x228] ;  /* 0x00008a0000047ab9 */ /* 0x000fe20000000800 */
[----:B------:R-:W-:Y:S01]  /*767e0*/  PRMT R3, R35, 0x7772, RZ ;  /* 0x0000777223037816 */ /* 0x000fe200000000ff */
[----:B------:R-:W2:Y:S04]  /*767f0*/  LDL.LU.64 R58, [R1+0xe50] ;  /* 0x000e5000013a7983 */ /* 0x000ea80000300a00 */
[----:B----4-:R-:W-:Y:S01]  /*76800*/  @P4 STG.E.U8 desc[UR32][R28.64], R0 ;  /* 0x000000001c004986 */ /* 0x010fe2000c101120 */
[----:B------:R-:W-:Y:S01]  /*76810*/  ISETP.LT.AND P4, PT, R19, UR4, !P3 ;  /* 0x0000000413007c0c */ /* 0x000fe2000df81270 */
[----:B------:R-:W-:-:S02]  /*76820*/  ULDC UR4, c[0x0][0x228] ;  /* 0x00008a0000047ab9 */ /* 0x000fc40000000800 */
[----:B---3--:R0:W-:Y:S01]  /*76830*/  @P5 STG.E.U8 desc[UR32][R54.64], R2 ;  /* 0x0000000236005986 */ /* 0x0081e2000c101120 */
[----:B------:R-:W-:Y:S01]  /*76840*/  ISETP.LT.AND P5, PT, R6, UR6, !P3 ;  /* 0x0000000606007c0c */ /* 0x000fe2000dfa1270 */
[----:B------:R-:W-:Y:S01]  /*76850*/  ULDC UR6, c[0x0][0x228] ;  /* 0x00008a0000067ab9 */ /* 0x000fe20000000800 */
[----:B------:R-:W-:Y:S01]  /*76860*/  PRMT R35, R35, 0x7773, RZ ;  /* 0x0000777323237816 */ /* 0x000fe200000000ff */
[----:B------:R-:W-:Y:S04]  /*76870*/  @P6 STG.E.U8 desc[UR32][R24.64], R3 ;  /* 0x0000000318006986 */ /* 0x000fe8000c101120 */
[----:B------:R-:W-:Y:S04]  /*76880*/  @P2 STG.E.U8 desc[UR32][R46.64], R35 ;  /* 0x000000232e002986 */ /* 0x000fe8000c101120 */
[----:B0-----:R-:W3:Y:S01]  /*76890*/  LDL.LU.64 R54, [R1+0xe70] ;  /* 0x000e700001367983 */ /* 0x001ee20000300a00 */
[----:B--2---:R-:W-:-:S02]  /*768a0*/  PRMT R0, R16, 0x7770, RZ ;  /* 0x0000777010007816 */ /* 0x004fc400000000ff */
[----:B------:R-:W-:-:S03]  /*768b0*/  PRMT R2, R16, 0x7771, RZ ;  /* 0x0000777110027816 */ /* 0x000fc600000000ff */
[----:B------:R-:W-:Y:S04]  /*768c0*/  @P4 STG.E.U8 desc[UR32][R26.64], R0 ;  /* 0x000000001a004986 */ /* 0x000fe8000c101120 */
[----:B------:R0:W-:Y:S04]  /*768d0*/  @P5 STG.E.U8 desc[UR32][R12.64], R2 ;  /* 0x000000020c005986 */ /* 0x0001e8000c101120 */
[----:B0-----:R-:W2:Y:S04]  /*768e0*/  LDL.LU.64 R12, [R1+0x2970] ;  /* 0x00297000010c7983 */ /* 0x001ea80000300a00 */
[----:B------:R-:W4:Y:S01]  /*768f0*/  LDL.LU.64 R46, [R1+0xe80] ;  /* 0x000e8000012e7983 */ /* 0x000f220000300a00 */
[----:B------:R-:W-:Y:S01]  /*76900*/  ISETP.LT.AND P2, PT, R11, UR4, !P3 ;  /* 0x000000040b007c0c */ /* 0x000fe2000df41270 */
[----:B------:R-:W-:Y:S01]  /*76910*/  ULDC UR4, c[0x0][0x228] ;  /* 0x00008a0000047ab9 */ /* 0x000fe20000000800 */
[----:B------:R-:W-:Y:S01]  /*76920*/  ISETP.LT.AND P4, PT, R48, UR6, !P3 ;  /* 0x0000000630007c0c */ /* 0x000fe2000df81270 */
[----:B------:R-:W-:Y:S01]  /*76930*/  ULDC UR6, c[0x0][0x228] ;  /* 0x00008a0000067ab9 */ /* 0x000fe20000000800 */
[----:B------:R-:W-:Y:S01]  /*76940*/  ISETP.LT.AND P6, PT, R49, UR4, !P3 ;  /* 0x0000000431007c0c */ /* 0x000fe2000dfc1270 */
[----:B------:R-:W-:Y:S01]  /*76950*/  VIADD R0, R18, 0x3a ;  /* 0x0000003a12007836 */ /* 0x000fe20000000000 */
[----:B------:R-:W-:Y:S01]  /*76960*/  PRMT R2, R16, 0x7772, RZ ;  /* 0x0000777210027816 */ /* 0x000fe200000000ff */
[----:B------:R-:W4:Y:S01]  /*76970*/  LDL.LU.64 R26, [R1+0xe78] ;  /* 0x000e7800011a7983 */ /* 0x000f220000300a00 */
[----:B------:R-:W-:Y:S01]  /*76980*/  ISETP.LT.AND P5, PT, R60, UR6, !P3 ;  /* 0x000000063c007c0c */ /* 0x000fe2000dfa1270 */
[----:B------:R-:W-:Y:S01]  /*76990*/  ULDC UR4, c[0x0][0x228] ;  /* 0x00008a0000047ab9 */ /* 0x000fe20000000800 */
[----:B------:R-:W-:Y:S01]  /*769a0*/  PRMT R16, R16, 0x7773, RZ ;  /* 0x0000777310107816 */ /* 0x000fe200000000ff */
[----:B------:R-:W4:Y:S01]  /*769b0*/  LDL.LU.64 R28, [R1+0xe98] ;  /* 0x000e9800011c7983 */ /* 0x000f220000300a00 */
[----:B------:R-:W-:-:S03]  /*769c0*/  ULDC UR6, c[0x0][0x228] ;  /* 0x00008a0000067ab9 */ /* 0x000fc60000000800 */
[----:B------:R-:W-:Y:S01]  /*769d0*/  @P2 STG.E.U8 desc[UR32][R44.64], R2 ;  /* 0x000000022c002986 */ /* 0x000fe2000c101120 */
[----:B------:R-:W-:-:S03]  /*769e0*/  ISETP.GE.AND P2, PT, R0, UR13, PT ;  /* 0x0000000d00007c0c */ /* 0x000fc6000bf46270 */
[----:B------:R0:W-:Y:S04]  /*769f0*/  @P4 STG.E.U8 desc[UR32][R58.64], R16 ;  /* 0x000000103a004986 */ /* 0x0001e8000c101120 */
[----:B0-----:R-:W4:Y:S04]  /*76a00*/  LDL.LU.64 R58, [R1+0xe90] ;  /* 0x000e9000013a7983 */ /* 0x001f280000300a00 */
[----:B------:R-:W4:Y:S01]  /*76a10*/  LDL.LU.64 R44, [R1+0xea0] ;  /* 0x000ea000012c7983 */ /* 0x000f220000300a00 */
[----:B------:R-:W-:Y:S01]  /*76a20*/  ISETP.LT.AND P4, PT, R61, UR4, !P3 ;  /* 0x000000043d007c0c */ /* 0x000fe2000df81270 */
[----:B------:R-:W-:Y:S01]  /*76a30*/  ULDC UR4, c[0x0][0x228] ;  /* 0x00008a0000047ab9 */ /* 0x000fe20000000800 */
[----:B--2---:R-:W-:-:S02]  /*76a40*/  PRMT R0, R12, 0x7770, RZ ;  /* 0x000077700c007816 */ /* 0x004fc400000000ff */
[----:B------:R-:W-:-:S03]  /*76a50*/  PRMT R2, R12, 0x7771, RZ ;  /* 0x000077710c027816 */ /* 0x000fc600000000ff */
[----:B---3--:R-:W-:Y:S04]  /*76a60*/  @P6 STG.E.U8 desc[UR32][R54.64], R0 ;  /* 0x0000000036006986 */ /* 0x008fe8000c101120 */
[----:B------:R0:W-:Y:S04]  /*76a70*/  @P5 STG.E.U8 desc[UR32][R8.64], R2 ;  /* 0x0000000208005986 */ /* 0x0001e8000c101120 */
[----:B0-----:R-:W2:Y:S04]  /*76a80*/  LDL.LU.64 R8, [R1+0x2968] ;  /* 0x0029680001087983 */ /* 0x001ea80000300a00 */
[----:B------:R-:W3:Y:S04]  /*76a90*/  LDL.LU.64 R24, [R1+0xeb0] ;  /* 0x000eb00001187983 */ /* 0x000ee80000300a00 */
[----:B------:R-:W3:Y:S01]  /*76aa0*/  LDL.LU.64 R54, [R1+0xea8] ;  /* 0x000ea80001367983 */ /* 0x000ee20000300a00 */
[----:B------:R-:W-:-:S05]  /*76ab0*/  PRMT R2, R12, 0x7772, RZ ;  /* 0x000077720c027816 */ /* 0x000fca00000000ff */
        /* <DEDUP_REMOVED lines=11> */
[----:B------:R-:W-:-:S04]  /*76b70*/  VIADD R0, R18, 0x3c ;  /* 0x0000003c12007836 */ /* 0x000fc80000000000 */
[----:B------:R0:W-:Y:S01]  /*76b80*/  @P3 STG.E.U8 desc[UR32][R26.64], R12 ;  /* 0x0000000c1a003986 */ /* 0x0001e2000c101120 */
[----:B------:R-:W-:Y:S01]  /*76b90*/  ISETP.GE.AND P3, PT, R0, UR9, PT ;  /* 0x0000000900007c0c */ /* 0x000fe2000bf66270 */
[----:B------:R-:W-:Y:S02]  /*76ba0*/  VIADD R0, R18, 0x3d ;  /* 0x0000003d12007836 */ /* 0x000fe40000000000 */
[----:B0-----:R-:W4:Y:S04]  /*76bb0*/  LDL.LU.64 R26, [R1+0xec8] ;  /* 0x000ec800011a7983 */ /* 0x001f280000300a00 */
[----:B------:R-:W4:Y:S01]  /*76bc0*/  LDL.LU.64 R22, [R1+0xec0] ;  /* 0x000ec00001167983 */ /* 0x000f220000300a00 */
[C---:B--2---:R-:W-:Y:S02]  /*76bd0*/  PRMT R2, R8.reuse, 0x7770, RZ ;  /* 0x0000777008027816 */ /* 0x044fe400000000ff */
[----:B------:R-:W-:-:S03]  /*76be0*/  PRMT R3, R8, 0x7771, RZ ;  /* 0x0000777108037816 */ /* 0x000fc600000000ff */
[----:B------:R-:W-:Y:S04]  /*76bf0*/  @P5 STG.E.U8 desc[UR32][R28.64], R2 ;  /* 0x000000021c005986 */ /* 0x000fe8000c101120 */
[----:B------:R-:W-:Y:S04]  /*76c00*/  @P6 STG.E.U8 desc[UR32][R58.64], R3 ;  /* 0x000000033a006986 */ /* 0x000fe8000c101120 */
[----:B------:R-:W0:Y:S01]  /*76c10*/  LDS.128 R56, [R57] ;  /* 0x0000000039387984 */ /* 0x000e220000000c00 */
[----:B------:R-:W-:Y:S01]  /*76c20*/  ISETP.LT.AND P6, PT, R11, UR4, !P0 ;  /* 0x000000040b007c0c */ /* 0x000fe2000c7c1270 */
[----:B------:R-:W-:Y:S01]  /*76c30*/  ULDC UR4, c[0x0][0x228] ;  /* 0x00008a0000047ab9 */ /* 0x000fe20000000800 */
[----:B------:R-:W-:-:S02]  /*76c40*/  ISETP.GE.AND P5, PT, R0, UR7, PT ;  /* 0x0000000700007c0c */ /* 0x000fc4000bfa6270 */
[----:B------:R-:W-:-:S09]  /*76c50*/  PRMT R0, R8, 0x7772, RZ ;  /* 0x0000777208007816 */ /* 0x000fd200000000ff */
[----:B------:R1:W-:Y:S01]  /*76c60*/  @P6 STG.E.U8 desc[UR32][R44.64], R0 ;  /* 0x000000002c006986 */ /* 0x0003e2000c101120 */
[----:B------:R-:W-:Y:S01]  /*76c70*/  ISETP.LT.AND P6, PT, R48, UR4, !P0 ;  /* 0x0000000430007c0c */ /* 0x000fe2000c7c1270 */
[----:B------:R-:W-:Y:S01]  /*76c80*/  ULDC UR4, c[0x0][0x228] ;  /* 0x00008a0000047ab9 */ /* 0x000fe20000000800 */
[----:B------:R-:W-:Y:S01]  /*76c90*/  PRMT R8, R8, 0x7773, RZ ;  /* 0x0000777308087816 */ /* 0x000fe200000000ff */
[----:B-1----:R-:W2:Y:S10]  /*76ca0*/  LDL.LU.64 R44, [R1+0xed8] ;  /* 0x000ed800012c7983 */ /* 0x002eb40000300a00 */
[----:B---3--:R-:W-:Y:S01]  /*76cb0*/  @P6 STG.E.U8 desc[UR32][R24.64], R8 ;  /* 0x0000000818006986 */ /* 0x008fe2000c101120 */
[----:B------:R-:W-:Y:S01]  /*76cc0*/  ISETP.LT.AND P6, PT, R49, UR4, !P0 ;  /* 0x0000000431007c0c */ /* 0x000fe2000c7c1270 */
[----:B------:R-:W-:-:S02]  /*76cd0*/  ULDC UR4, c[0x0][0x228] ;  /* 0x00008a0000047ab9 */ /* 0x000fc40000000800 */
[----:B------:R-:W3:Y:S01]  /*76ce0*/  LDL.LU.64 R28, [R1+0xee0] ;  /* 0x000ee000011c7983 */ /* 0x000ee20000300a00 */
[----:B0-----:R-:W-:-:S09]  /*76cf0*/  PRMT R0, R56, 0x7770, RZ ;  /* 0x0000777038007816 */ /* 0x001fd200000000ff */
[----:B------:R0:W-:Y:S04]  /*76d00*/  @P6 STG.E.U8 desc[UR32][R54.64], R0 ;  /* 0x0000000036006986 */ /* 0x0001e8000c101120 */
[----:B0-----:R-:W3:Y:S01]  /*76d10*/  LDL.LU.64 R54, [R1+0xee8] ;  /* 0x000ee80001367983 */ /* 0x001ee20000300a00 */
[----:B------:R-:W-:Y:S01]  /*76d20*/  ISETP.LT.AND P6, PT, R60, UR4, !P0 ;  /* 0x000000043c007c0c */ /* 0x000fe2000c7c1270 */
[----:B------:R-:W-:Y:S01]  /*76d30*/  VIADD R2, R18, 0x3e ;  /* 0x0000003e12027836 */ /* 0x000fe20000000000 */
[----:B------:R-:W-:Y:S01]  /*76d40*/  PRMT R0, R56, 0x7771, RZ ;  /* 0x0000777138007816 */ /* 0x000fe200000000ff */
[----:B------:R-:W3:Y:S01]  /*76d50*/  LDL.LU.64 R24, [R1+0xef8] ;  /* 0x000ef80001187983 */ /* 0x000ee20000300a00 */
[----:B------:R-:W-:-:S03]  /*76d60*/  ULDC UR4, c[0x0][0x228] ;  /* 0x00008a0000047ab9 */ /* 0x000fc60000000800 */
[----:B------:R-:W3:Y:S06]  /*76d70*/  LDL.LU R18, [R1+0x2960] ;  /* 0x0029600001127983 */ /* 0x000eec0000300800 */
[----:B----4-:R0:W-:Y:S04]  /*76d80*/  @P6 STG.E.U8 desc[UR32][R46.64], R0 ;  /* 0x000000002e006986 */ /* 0x0101e8000c101120 */
[----:B0-----:R-:W4:Y:S01]  /*76d90*/  LDL.LU.64 R46, [R1+0xef0] ;  /* 0x000ef000012e7983 */ /* 0x001f220000300a00 */
[----:B------:R-:W-:Y:S01]  /*76da0*/  ISETP.LT.AND P6, PT, R61, UR4, !P0 ;  /* 0x000000043d007c0c */ /* 0x000fe2000c7c1270 */
[----:B------:R-:W-:-:S02]  /*76db0*/  ULDC UR4, c[0x0][0x228] ;  /* 0x00008a0000047ab9 */ /* 0x000fc40000000800 */
[----:B------:R-:W-:Y:S01]  /*76dc0*/  ISETP.LT.AND P0, PT, R7, UR4, !P0 ;  /* 0x0000000407007c0c */ /* 0x000fe2000c701270 */
[----:B------:R-:W-:Y:S01]  /*76dd0*/  ULDC UR4, c[0x0][0x228] ;  /* 0x00008a0000047ab9 */ /* 0x000fe20000000800 */
[C---:B------:R-:W-:Y:S02]  /*76de0*/  PRMT R0, R56.reuse, 0x7772, RZ ;  /* 0x0000777238007816 */ /* 0x040fe400000000ff */
[----:B------:R-:W-:-:S06]  /*76df0*/  PRMT R56, R56, 0x7773, RZ ;  /* 0x0000777338387816 */ /* 0x000fcc00000000ff */
[----:B------:R0:W-:Y:S04]  /*76e00*/  @P6 STG.E.U8 desc[UR32][R26.64], R0 ;  /* 0x000000001a006986 */ /* 0x0001e8000c101120 */
[----:B------:R-:W-:Y:S01]  /*76e10*/  @P0 STG.E.U8 desc[UR32][R22.64], R56 ;  /* 0x0000003816000986 */ /* 0x000fe2000c101120 */
[----:B------:R-:W-:Y:S01]  /*76e20*/  ISETP.LT.AND P0, PT, R19, UR4, !P2 ;  /* 0x0000000413007c0c */ /* 0x000fe2000d701270 */
[----:B------:R-:W-:Y:S01]  /*76e30*/  ULDC UR4, c[0x0][0x228] ;  /* 0x00008a0000047ab9 */ /* 0x000fe20000000800 */
[C---:B0-----:R-:W-:Y:S01]  /*76e40*/  PRMT R0, R17.reuse, 0x7770, RZ ;  /* 0x0000777011007816 */ /* 0x041fe200000000ff */
[----:B------:R-:W4:Y:S10]  /*76e50*/  LDL.LU.64 R26, [R1+0xf00] ;  /* 0x000f0000011a7983 */ /* 0x000f340000300a00 */
[----:B--2---:R0:W-:Y:S01]  /*76e60*/  @P0 STG.E.U8 desc[UR32][R44.64], R0 ;  /* 0x000000002c000986 */ /* 0x0041e2000c101120 */
[----:B------:R-:W-:Y:S01]  /*76e70*/  ISETP.LT.AND P0, PT, R6, UR4, !P2 ;  /* 0x0000000406007c0c */ /* 0x000fe2000d701270 */
[----:B------:R-:W-:Y:S01]  /*76e80*/  ULDC UR4, c[0x0][0x228] ;  /* 0x00008a0000047ab9 */ /* 0x000fe20000000800 */
[----:B0-----:R-:W-:Y:S01]  /*76e90*/  PRMT R0, R17, 0x7771, RZ ;  /* 0x0000777111007816 */ /* 0x001fe200000000ff */
[----:B------:R-:W2:Y:S10]  /*76ea0*/  LDL.LU.64 R44, [R1+0xf10] ;  /* 0x000f1000012c7983 */ /* 0x000eb40000300a00 */
[----:B---3--:R0:W-:Y:S01]  /*76eb0*/  @P0 STG.E.U8 desc[UR32][R28.64], R0 ;  /* 0x000000001c000986 */ /* 0x0081e2000c101120 */
[----:B------:R-:W-:Y:S01]  /*76ec0*/  ISETP.LT.AND P0, PT, R11, UR4, !P2 ;  /* 0x000000040b007c0c */ /* 0x000fe2000d701270 */
[----:B------:R-:W-:-:S02]  /*76ed0*/  ULDC UR4, c[0x0][0x228] ;  /* 0x00008a0000047ab9 */ /* 0x000fc40000000800 */
[----:B------:R-:W3:Y:S01]  /*76ee0*/  LDL.LU.64 R22, [R1+0xf08] ;  /* 0x000f080001167983 */ /* 0x000ee20000300a00 */
[----:B0-----:R-:W-:-:S09]  /*76ef0*/  PRMT R0, R17, 0x7772, RZ ;  /* 0x0000777211007816 */ /* 0x001fd200000000ff */
[----:B------:R0:W-:Y:S01]  /*76f00*/  @P0 STG.E.U8 desc[UR32][R54.64], R0 ;  /* 0x0000000036000986 */ /* 0x0001e2000c101120 */
[----:B------:R-:W-:Y:S01]  /*76f10*/  ISETP.LT.AND P0, PT, R48, UR4, !P2 ;  /* 0x0000000430007c0c */ /* 0x000fe2000d701270 */
[----:B------:R-:W-:Y:S01]  /*76f20*/  ULDC UR4, c[0x0][0x228] ;  /* 0x00008a0000047ab9 */ /* 0x000fe20000000800 */
[----:B------:R-:W-:Y:S01]  /*76f30*/  PRMT R17, R17, 0x7773, RZ ;  /* 0x0000777311117816 */ /* 0x000fe200000000ff */
[----:B0-----:R-:W3:Y:S10]  /*76f40*/  LDL.LU.64 R54, [R1+0xf18] ;  /* 0x000f180001367983 */ /* 0x001ef40000300a00 */
[----:B------:R0:W-:Y:S01]  /*76f50*/  @P0 STG.E.U8 desc[UR32][R24.64], R17 ;  /* 0x0000001118000986 */ /* 0x0001e2000c101120 */
[----:B------:R-:W-:Y:S01]  /*76f60*/  ISETP.LT.AND P0, PT, R49, UR4, !P2 ;  /* 0x0000000431007c0c */ /* 0x000fe2000d701270 */
[----:B------:R-:W-:Y:S01]  /*76f70*/  ULDC UR4, c[0x0][0x228] ;  /* 0x00008a0000047ab9 */ /* 0x000fe20000000800 */
[C---:B------:R-:W-:Y:S01]  /*76f80*/  PRMT R0, R13.reuse, 0x7770, RZ ;  /* 0x000077700d007816 */ /* 0x040fe200000000ff */
[----:B0-----:R-:W3:Y:S10]  /*76f90*/  LDL.LU.64 R24, [R1+0xf20] ;  /* 0x000f200001187983 */ /* 0x001ef40000300a00 */
[----:B----4-:R0:W-:Y:S04]  /*76fa0*/  @P0 STG.E.U8 desc[UR32][R46.64], R0 ;  /* 0x000000002e000986 */ /* 0x0101e8000c101120 */
[----:B0-----:R-:W4:Y:S01]  /*76fb0*/  LDL.LU.64 R46, [R1+0xf28] ;  /* 0x000f2800012e7983 */ /* 0x001f220000300a00 */
[----:B------:R-:W-:Y:S01]  /*76fc0*/  ISETP.LT.AND P0, PT, R60, UR4, !P2 ;  /* 0x000000043c007c0c */ /* 0x000fe2000d701270 */
[----:B------:R-:W-:Y:S01]  /*76fd0*/  ULDC UR4, c[0x0][0x228] ;  /* 0x00008a0000047ab9 */ /* 0x000fe20000000800 */
[----:B------:R-:W-:Y:S01]  /*76fe0*/  PRMT R0, R13, 0x7771, RZ ;  /* 0x000077710d007816 */ /* 0x000fe200000000ff */
[----:B------:R-:W4:Y:S10]  /*76ff0*/  LDL.LU.64 R28, [R1+0xf40] ;  /* 0x000f4000011c7983 */ /* 0x000f340000300a00 */
[----:B------:R0:W-:Y:S01]  /*77000*/  @P0 STG.E.U8 desc[UR32][R26.64], R0 ;  /* 0x000000001a000986 */ /* 0x0001e2000c101120 */
[----:B------:R-:W-:Y:S01]  /*77010*/  ISETP.LT.AND P0, PT, R61, UR4, !P2 ;  /* 0x000000043d007c0c */ /* 0x000fe2000d701270 */
[----:B------:R-:W-:-:S02]  /*77020*/  ULDC UR4, c[0x0][0x228] ;  /* 0x00008a0000047ab9 */ /* 0x000fc40000000800 */
[----:B------:R-:W-:Y:S01]  /*77030*/  ISETP.LT.AND P2, PT, R7, UR4, !P2 ;  /* 0x0000000407007c0c */ /* 0x000fe2000d741270 */
[----:B------:R-:W-:Y:S01]  /*77040*/  ULDC UR4, c[0x0][0x228] ;  /* 0x00008a0000047ab9 */ /* 0x000fe20000000800 */
[C---:B0-----:R-:W-:Y:S01]  /*77050*/  PRMT R0, R13.reuse, 0x7772, RZ ;  /* 0x000077720d007816 */ /* 0x041fe200000000ff */
[----:B------:R-:W4:Y:S01]  /*77060*/  LDL.LU.64 R26, [R1+0xf30] ;  /* 0x000f3000011a7983 */ /* 0x000f220000300a00 */
[----:B------:R-:W-:-:S06]  /*77070*/  PRMT R13, R13, 0x7773, RZ ;  /* 0x000077730d0d7816 */ /* 0x000fcc00000000ff */
[----:B--2---:R0:W-:Y:S01]  /*77080*/  @P0 STG.E.U8 desc[UR32][R44.64], R0 ;  /* 0x000000002c000986 */ /* 0x0041e2000c101120 */
[----:B------:R-:W-:Y:S01]  /*77090*/  ISETP.LT.AND P0, PT, R19, UR4, !P4 ;  /* 0x0000000413007c0c */ /* 0x000fe2000e701270 */
[----:B------:R-:W-:Y:S02]  /*770a0*/  ULDC UR4, c[0x0][0x228] ;  /* 0x00008a0000047ab9 */ /* 0x000fe40000000800 */
[----:B---3--:R-:W-:Y:S01]  /*770b0*/  @P2 STG.E.U8 desc[UR32][R22.64], R13 ;  /* 0x0000000d16002986 */ /* 0x008fe2000c101120 */
[----:B------:R-:W-:Y:S01]  /*770c0*/  ISETP.LT.AND P2, PT, R6, UR4, !P4 ;  /* 0x0000000406007c0c */ /* 0x000fe2000e741270 */
[----:B------:R-:W-:Y:S02]  /*770d0*/  ULDC UR4, c[0x0][0x228] ;  /* 0x00008a0000047ab9 */ /* 0x000fe40000000800 */
[----:B0-----:R-:W2:Y:S01]  /*770e0*/  LDL.LU.64 R44, [R1+0xf38] ;  /* 0x000f3800012c7983 */ /* 0x001ea20000300a00 */
[----:B------:R-:W-:-:S05]  /*770f0*/  PRMT R0, R9, 0x7770, RZ ;  /* 0x0000777009007816 */ /* 0x000fca00000000ff */
[----:B------:R0:W-:Y:S01]  /*77100*/  @P0 STG.E.U8 desc[UR32][R54.64], R0 ;  /* 0x0000000036000986 */ /* 0x0001e2000c101120 */
[----:B------:R-:W-:Y:S01]  /*77110*/  ISETP.LT.AND P0, PT, R11, UR4, !P4 ;  /* 0x000000040b007c0c */ /* 0x000fe2000e701270 */
[----:B------:R-:W-:Y:S02]  /*77120*/  ULDC UR4, c[0x0][0x228] ;  /* 0x00008a0000047ab9 */ /* 0x000fe40000000800 */
[----:B0-----:R-:W3:Y:S01]  /*77130*/  LDL.LU.64 R54, [R1+0xf58] ;  /* 0x000f580001367983 */ /* 0x001ee20000300a00 */
[----:B------:R-:W-:-:S03]  /*77140*/  PRMT R0, R9, 0x7771, RZ ;  /* 0x0000777109007816 */ /* 0x000fc600000000ff */
[----:B------:R-:W3:Y:S04]  /*77150*/  LDL.LU.64 R22, [R1+0xf50] ;  /* 0x000f500001167983 */ /* 0x000ee80000300a00 */
[----:B------:R0:W-:Y:S04]  /*77160*/  @P2 STG.E.U8 desc[UR32][R24.64], R0 ;  /* 0x0000000018002986 */ /* 0x0001e8000c101120 */
[----:B0-----:R-:W3:Y:S01]  /*77170*/  LDL.LU.64 R24, [R1+0xf48] ;  /* 0x000f480001187983 */ /* 0x001ee20000300a00 */
[----:B------:R-:W-:-:S05]  /*77180*/  PRMT R0, R9, 0x7772, RZ ;  /* 0x0000777209007816 */ /* 0x000fca00000000ff */
[----:B----4-:R0:W-:Y:S04]  /*77190*/  @P0 STG.E.U8 desc[UR32][R46.64], R0 ;  /* 0x000000002e000986 */ /* 0x0101e8000c101120 */
[----:B0-----:R-:W4:Y:S01]  /*771a0*/  LDL.LU.64 R46, [R1+0xf70] ;  /* 0x000f7000012e7983 */ /* 0x001f220000300a00 */
[----:B------:R-:W-:Y:S01]  /*771b0*/  ISETP.LT.AND P2, PT, R48, UR4, !P4 ;  /* 0x0000000430007c0c */ /* 0x000fe2000e741270 */
[----:B------:R-:W-:Y:S02]  /*771c0*/  ULDC UR4, c[0x0][0x228] ;  /* 0x00008a0000047ab9 */ /* 0x000fe40000000800 */
[----:B------:R-:W-:Y:S01]  /*771d0*/  ISETP.LT.AND P0, PT, R49, UR4, !P4 ;  /* 0x0000000431007c0c */ /* 0x000fe2000e701270 */
[----:B------:R-:W-:Y:S01]  /*771e0*/  ULDC UR4, c[0x0][0x228] ;  /* 0x00008a0000047ab9 */ /* 0x000fe20000000800 */
[----:B------:R-:W-:-:S02]  /*771f0*/  PRMT R9, R9, 0x7773, RZ ;  /* 0x0000777309097816 */ /* 0x000fc400000000ff */
[----:B------:R-:W-:-:S06]  /*77200*/  PRMT R0, R57, 0x7770, RZ ;  /* 0x0000777039007816 */ /* 0x000fcc00000000ff */
[----:B------:R-:W-:Y:S01]  /*77210*/  @P2 STG.E.U8 desc[UR32][R28.64], R9 ;  /* 0x000000091c002986 */ /* 0x000fe2000c101120 */
[----:B------:R-:W-:Y:S01]  /*77220*/  ISETP.LT.AND P2, PT, R60, UR4, !P4 ;  /* 0x000000043c007c0c */ /* 0x000fe2000e741270 */
[----:B------:R-:W-:Y:S01]  /*77230*/  ULDC UR4, c[0x0][0x228] ;  /* 0x00008a0000047ab9 */ /* 0x000fe20000000800 */
[----:B------:R-:W-:Y:S01]  /*77240*/  ISETP.GE.AND P6, PT, R2, UR5, PT ;  /* 0x0000000502007c0c */ /* 0x000fe2000bfc6270 */
[----:B------:R0:W-:Y:S01]  /*77250*/  @P0 STG.E.U8 desc[UR32][R26.64], R0 ;  /* 0x000000001a000986 */ /* 0x0001e2000c101120 */
[----:B------:R-:W-:Y:S01]  /*77260*/  ULDC UR5, c[0x0][0x228] ;  /* 0x00008a0000057ab9 */ /* 0x000fe20000000800 */
[----:B------:R-:W-:Y:S01]  /*77270*/  ISETP.LT.AND P0, PT, R61, UR4, !P4 ;  /* 0x000000043d007c0c */ /* 0x000fe2000e701270 */
[----:B------:R-:W-:Y:S01]  /*77280*/  ULDC UR4, c[0x0][0x228] ;  /* 0x00008a0000047ab9 */ /* 0x000fe20000000800 */
[----:B------:R-:W-:Y:S01]  /*77290*/  ISETP.LT.AND P4, PT, R7, UR5, !P4 ;  /* 0x0000000507007c0c */ /* 0x000fe2000e781270 */
[----:B------:R-:W-:Y:S01]  /*772a0*/  ULDC UR5, c[0x0][0x228] ;  /* 0x00008a0000057ab9 */ /* 0x000fe20000000800 */
[----:B0-----:R-:W-:Y:S01]  /*772b0*/  PRMT R0, R57, 0x7771, RZ ;  /* 0x0000777139007816 */ /* 0x001fe200000000ff */
[----:B------:R-:W4:Y:S01]  /*772c0*/  LDL.LU.64 R26, [R1+0xf60] ;  /* 0x000f6000011a7983 */ /* 0x000f220000300a00 */
[----:B------:R-:W-:-:S03]  /*772d0*/  PRMT R2, R18, 0x7772, RZ ;  /* 0x0000777212027816 */ /* 0x000fc600000000ff */
[----:B--2---:R0:W-:Y:S01]  /*772e0*/  @P2 STG.E.U8 desc[UR32][R44.64], R0 ;  /* 0x000000002c002986 */ /* 0x0041e2000c101120 */
[----:B------:R-:W-:Y:S01]  /*772f0*/  ISETP.LT.AND P2, PT, R19, UR4, !P3 ;  /* 0x0000000413007c0c */ /* 0x000fe2000df41270 */
[----:B------:R-:W-:Y:S01]  /*77300*/  ULDC UR4, c[0x0][0x228] ;  /* 0x00008a0000047ab9 */ /* 0x000fe20000000800 */
[C---:B0-----:R-:W-:Y:S01]  /*77310*/  PRMT R0, R57.reuse, 0x7772, RZ ;  /* 0x0000777239007816 */ /* 0x041fe200000000ff */
[----:B------:R-:W2:Y:S01]  /*77320*/  LDL.LU.64 R44, [R1+0xfa0] ;  /* 0x000fa000012c7983 */ /* 0x000ea20000300a00 */
[----:B------:R-:W-:-:S03]  /*77330*/  PRMT R57, R57, 0x7773, RZ ;  /* 0x0000777339397816 */ /* 0x000fc600000000ff */
[----:B------:R-:W2:Y:S04]  /*77340*/  LDL.LU.64 R28, [R1+0xf98] ;  /* 0x000f9800011c7983 */ /* 0x000ea80000300a00 */
[----:B---3--:R0:W-:Y:S01]  /*77350*/  @P0 STG.E.U8 desc[UR32][R54.64], R0 ;  /* 0x0000000036000986 */ /* 0x0081e2000c101120 */
[----:B------:R-:W-:Y:S01]  /*77360*/  ISETP.LT.AND P0, PT, R11, UR5, !P3 ;  /* 0x000000050b007c0c */ /* 0x000fe2000df01270 */
[----:B------:R-:W-:Y:S02]  /*77370*/  ULDC UR5, c[0x0][0x228] ;  /* 0x00008a0000057ab9 */ /* 0x000fe40000000800 */
[----:B------:R-:W-:Y:S01]  /*77380*/  @P4 STG.E.U8 desc[UR32][R22.64], R57 ;  /* 0x0000003916004986 */ /* 0x000fe2000c101120 */
[----:B------:R-:W-:Y:S01]  /*77390*/  ISETP.LT.AND P4, PT, R6, UR4, !P3 ;  /* 0x0000000406007c0c */ /* 0x000fe2000df81270 */
[----:B------:R-:W-:Y:S01]  /*773a0*/  ULDC UR4, c[0x0][0x228] ;  /* 0x00008a0000047ab9 */ /* 0x000fe20000000800 */
[C---:B0-----:R-:W-:Y:S01]  /*773b0*/  PRMT R0, R18.reuse, 0x7770, RZ ;  /* 0x0000777012007816 */ /* 0x041fe200000000ff */
[----:B------:R-:W3:Y:S04]  /*773c0*/  LDL.LU.64 R54, [R1+0xf90] ;  /* 0x000f900001367983 */ /* 0x000ee80000300a00 */
[----:B------:R0:W-:Y:S02]  /*773d0*/  @P2 STG.E.U8 desc[UR32][R24.64], R0 ;  /* 0x0000000018002986 */ /* 0x0001e4000c101120 */
[----:B0-----:R-:W-:-:S02]  /*773e0*/  PRMT R0, R18, 0x7771, RZ ;  /* 0x0000777112007816 */ /* 0x001fc400000000ff */
        /* <DEDUP_REMOVED lines=8> */
[----:B------:R-:W-:Y:S01]  /*77470*/  ULDC UR4, c[0x0][0x228] ;  /* 0x00008a0000047ab9 */ /* 0x000fe20000000800 */
[----:B------:R-:W-:Y:S02]  /*77480*/  PRMT R18, R18, 0x7773, RZ ;  /* 0x0000777312127816 */ /* 0x000fe400000000ff */
[----:B------:R-:W-:Y:S01]  /*77490*/  ISETP.LT.AND P0, PT, R60, UR5, !P3 ;  /* 0x000000053c007c0c */ /* 0x000fe2000df01270 */
[----:B------:R-:W-:-:S04]  /*774a0*/  ULDC UR5, c[0x0][0x228] ;  /* 0x00008a0000057ab9 */ /* 0x000fc80000000800 */
[----:B------:R0:W-:Y:S01]  /*774b0*/  @P2 STG.E.U8 desc[UR32][R26.64], R18 ;  /* 0x000000121a002986 */ /* 0x0001e2000c101120 */
[----:B------:R-:W-:Y:S01]  /*774c0*/  ISETP.LT.AND P2, PT, R61, UR4, !P3 ;  /* 0x000000043d007c0c */ /* 0x000fe2000df41270 */
[----:B------:R-:W-:Y:S02]  /*774d0*/  ULDC UR4, c[0x0][0x228] ;  /* 0x00008a0000047ab9 */ /* 0x000fe40000000800 */
[----:B0-----:R-:W3:Y:S01]  /*774e0*/  LDL.LU.64 R26, [R1+0xf80] ;  /* 0x000f8000011a7983 */ /* 0x001ee20000300a00 */
[----:B----4-:R-:W-:-:S05]  /*774f0*/  PRMT R0, R14, 0x7770, RZ ;  /* 0x000077700e007816 */ /* 0x010fca00000000ff */
[----:B--2---:R0:W-:Y:S01]  /*77500*/  @P4 STG.E.U8 desc[UR32][R44.64], R0 ;  /* 0x000000002c004986 */ /* 0x0041e2000c101120 */
[C---:B------:R-:W-:Y:S02]  /*77510*/  PRMT R2, R14.reuse, 0x7771, RZ ;  /* 0x000077710e027816 */ /* 0x040fe400000000ff */
[----:B------:R-:W-:Y:S01]  /*77520*/  PRMT R3, R14, 0x7772, RZ ;  /* 0x000077720e037816 */ /* 0x000fe200000000ff */
[----:B0-----:R-:W2:Y:S04]  /*77530*/  LDL.LU.64 R44, [R1+0xf78] ;  /* 0x000f7800012c7983 */ /* 0x001ea80000300a00 */
[----:B------:R0:W-:Y:S04]  /*77540*/  @P0 STG.E.U8 desc[UR32][R28.64], R2 ;  /* 0x000000021c000986 */ /* 0x0001e8000c101120 */
[----:B---3--:R1:W-:Y:S04]  /*77550*/  @P2 STG.E.U8 desc[UR32][R54.64], R3 ;  /* 0x0000000336002986 */ /* 0x0083e8000c101120 */
[----:B0-----:R-:W3:Y:S04]  /*77560*/  LDL.LU.64 R28, [R1+0xed0] ;  /* 0x000ed000011c7983 */ /* 0x001ee80000300a00 */
[----:B-1----:R-:W4:Y:S01]  /*77570*/  LDL.LU.64 R54, [R1+0xe88] ;  /* 0x000e880001367983 */ /* 0x002f220000300a00 */
[----:B------:R-:W-:Y:S01]  /*77580*/  ISETP.LT.AND P4, PT, R19, UR4, !P5 ;  /* 0x0000000413007c0c */ /* 0x000fe2000ef81270 */
[----:B------:R-:W-:-:S02]  /*77590*/  ULDC UR4, c[0x0][0x228] ;  /* 0x00008a0000047ab9 */ /* 0x000fc40000000800 */
[----:B------:R-:W-:Y:S01]  /*775a0*/  ISETP.LT.AND P3, PT, R7, UR4, !P3 ;  /* 0x0000000407007c0c */ /* 0x000fe2000df61270 */
[----:B------:R-:W-:Y:S01]  /*775b0*/  ULDC UR4, c[0x0][0x228] ;  /* 0x00008a0000047ab9 */ /* 0x000fe20000000800 */
[----:B------:R-:W-:Y:S02]  /*775c0*/  PRMT R14, R14, 0x7773, RZ ;  /* 0x000077730e0e7816 */ /* 0x000fe400000000ff */
[----:B------:R-:W-:-:S09]  /*775d0*/  PRMT R0, R10, 0x7770, RZ ;  /* 0x000077700a007816 */ /* 0x000fd200000000ff */
[----:B------:R0:W-:Y:S01]  /*775e0*/  @P3 STG.E.U8 desc[UR32][R24.64], R14 ;  /* 0x0000000e18003986 */ /* 0x0001e2000c101120 */
[----:B------:R-:W-:Y:S01]  /*775f0*/  ISETP.LT.AND P3, PT, R6, UR4, !P5 ;  /* 0x0000000406007c0c */ /* 0x000fe2000ef61270 */
[----:B------:R-:W-:Y:S02]  /*77600*/  ULDC UR4, c[0x0][0x228] ;  /* 0x00008a0000047ab9 */ /* 0x000fe40000000800 */
[----:B------:R1:W-:Y:S01]  /*77610*/  @P4 STG.E.U8 desc[UR32][R46.64], R0 ;  /* 0x000000002e004986 */ /* 0x0003e2000c101120 */
[----:B------:R-:W-:Y:S01]  /*77620*/  ISETP.LT.AND P4, PT, R11, UR4, !P5 ;  /* 0x000000040b007c0c */ /* 0x000fe2000ef81270 */
[----:B------:R-:W-:Y:S01]  /*77630*/  ULDC UR4, c[0x0][0x228] ;  /* 0x00008a0000047ab9 */ /* 0x000fe20000000800 */
[C---:B------:R-:W-:Y:S02]  /*77640*/  ISETP.LT.AND P0, PT, R19.reuse, UR6, !P1 ;  /* 0x0000000613007c0c */ /* 0x040fe4000cf01270 */
[----:B------:R-:W-:Y:S01]  /*77650*/  ISETP.LT.AND P2, PT, R19, UR5, !P6 ;  /* 0x0000000513007c0c */ /* 0x000fe2000f741270 */
[----:B------:R-:W-:Y:S01]  /*77660*/  ULDC UR5, c[0x0][0x228] ;  /* 0x00008a0000057ab9 */ /* 0x000fe20000000800 */
[C---:B------:R-:W-:Y:S01]  /*77670*/  PRMT R2, R10.reuse, 0x7771, RZ ;  /* 0x000077710a027816 */ /* 0x040fe200000000ff */
[----:B------:R-:W4:Y:S01]  /*77680*/  LDL.LU R19, [R1+0x2950] ;  /* 0x0029500001137983 */ /* 0x000f220000300800 */
[----:B------:R-:W-:-:S03]  /*77690*/  PRMT R3, R10, 0x7772, RZ ;  /* 0x000077720a037816 */ /* 0x000fc600000000ff */
[----:B------:R-:W4:Y:S04]  /*776a0*/  LDL.LU.64 R30, [R1+0xe00] ;  /* 0x000e0000011e7983 */ /* 0x000f280000300a00 */
[----:B0-----:R-:W4:Y:S04]  /*776b0*/  LDL.LU.64 R24, [R1+0xdd0] ;  /* 0x000dd00001187983 */ /* 0x001f280000300a00 */
[----:B-1----:R-:W4:Y:S04]  /*776c0*/  LDL.LU.64 R46, [R1+0xd70] ;  /* 0x000d7000012e7983 */ /* 0x002f280000300a00 */
[----:B------:R0:W-:Y:S01]  /*776d0*/  @P3 STG.E.U8 desc[UR32][R26.64], R2 ;  /* 0x000000021a003986 */ /* 0x0001e2000c101120 */
[----:B------:R-:W-:Y:S01]  /*776e0*/  ISETP.LT.AND P3, PT, R48, UR4, !P5 ;  /* 0x0000000430007c0c */ /* 0x000fe2000ef61270 */
[----:B------:R-:W-:-:S02]  /*776f0*/  ULDC UR4, c[0x0][0x228] ;  /* 0x00008a0000047ab9 */ /* 0x000fc40000000800 */
[----:B0-----:R-:W4:Y:S01]  /*77700*/  LDL.LU.64 R26, [R1+0xce8] ;  /* 0x000ce800011a7983 */ /* 0x001f220000300a00 */
[----:B------:R-:W-:Y:S02]  /*77710*/  PRMT R10, R10, 0x7773, RZ ;  /* 0x000077730a0a7816 */ /* 0x000fe400000000ff */
[----:B------:R-:W-:Y:S01]  /*77720*/  PRMT R0, R58, 0x7770, RZ ;  /* 0x000077703a007816 */ /* 0x000fe200000000ff */
[----:B--2---:R0:W-:Y:S01]  /*77730*/  @P4 STG.E.U8 desc[UR32][R44.64], R3 ;  /* 0x000000032c004986 */ /* 0x0041e2000c101120 */
[----:B------:R-:W-:Y:S01]  /*77740*/  ISETP.LT.AND P4, PT, R49, UR4, !P5 ;  /* 0x0000000431007c0c */ /* 0x000fe2000ef81270 */
[----:B------:R-:W-:Y:S02]  /*77750*/  ULDC UR4, c[0x0][0x228] ;  /* 0x00008a0000047ab9 */ /* 0x000fe40000000800 */
[----:B0-----:R-:W2:Y:S04]  /*77760*/  LDL.LU.64 R44, [R1+0xc78] ;  /* 0x000c7800012c7983 */ /* 0x001ea80000300a00 */
[----:B---3--:R0:W-:Y:S04]  /*77770*/  @P3 STG.E.U8 desc[UR32][R28.64], R10 ;  /* 0x0000000a1c003986 */ /* 0x0081e8000c101120 */
[----:B------:R-:W3:Y:S04]  /*77780*/  LDL.LU.64 R22, [R1+0xc40] ;  /* 0x000c400001167983 */ /* 0x000ee80000300a00 */
[----:B----4-:R1:W-:Y:S04]  /*77790*/  @P4 STG.E.U8 desc[UR32][R54.64], R0 ;  /* 0x0000000036004986 */ /* 0x0103e8000c101120 */
[----:B0-----:R-:W4:Y:S04]  /*777a0*/  LDL.LU.64 R28, [R1+0xba8] ;  /* 0x000ba800011c7983 */ /* 0x001f280000300a00 */
[----:B-1----:R-:W4:Y:S01]  /*777b0*/  LDL.LU.64 R54, [R1+0xb70] ;  /* 0x000b700001367983 */ /* 0x002f220000300a00 */
[----:B------:R-:W-:Y:S01]  /*777c0*/  ISETP.LT.AND P3, PT, R60, UR4, !P5 ;  /* 0x000000043c007c0c */ /* 0x000fe2000ef61270 */
[----:B------:R-:W-:-:S02]  /*777d0*/  ULDC UR4, c[0x0][0x228] ;  /* 0x00008a0000047ab9 */ /* 0x000fc40000000800 */
[----:B------:R-:W-:Y:S01]  /*777e0*/  ISETP.LT.AND P4, PT, R61, UR4, !P5 ;  /* 0x000000043d007c0c */ /* 0x000fe2000ef81270 */
[----:B------:R-:W-:Y:S02]  /*777f0*/  ULDC UR4, c[0x0][0x228] ;  /* 0x00008a0000047ab9 */ /* 0x000fe40000000800 */
[----:B------:R-:W-:Y:S01]  /*77800*/  ISETP.LT.AND P5, PT, R7, UR4, !P5 ;  /* 0x0000000407007c0c */ /* 0x000fe2000efa1270 */
[----:B------:R-:W-:Y:S01]  /*77810*/  ULDC UR4, c[0x0][0x228] ;  /* 0x00008a0000047ab9 */ /* 0x000fe20000000800 */
[C---:B------:R-:W-:Y:S02]  /*77820*/  PRMT R2, R58.reuse, 0x7771, RZ ;  /* 0x000077713a027816 */ /* 0x040fe400000000ff */
[C---:B------:R-:W-:Y:S02]  /*77830*/  PRMT R3, R58.reuse, 0x7772, RZ ;  /* 0x000077723a037816 */ /* 0x040fe400000000ff */
[----:B------:R-:W-:Y:S02]  /*77840*/  PRMT R58, R58, 0x7773, RZ ;  /* 0x000077733a3a7816 */ /* 0x000fe400000000ff */
[----:B------:R-:W-:Y:S01]  /*77850*/  PRMT R0, R19, 0x7770, RZ ;  /* 0x0000777013007816 */ /* 0x000fe200000000ff */
[----:B------:R0:W-:Y:S01]  /*77860*/  @P3 STG.E.U8 desc[UR32][R30.64], R2 ;  /* 0x000000021e003986 */ /* 0x0001e2000c101120 */
[----:B------:R-:W-:Y:S01]  /*77870*/  ISETP.LT.AND P3, PT, R6, UR4, !P6 ;  /* 0x0000000406007c0c */ /* 0x000fe2000f761270 */
[----:B------:R-:W-:-:S02]  /*77880*/  ULDC UR4, c[0x0][0x228] ;  /* 0x00008a0000047ab9 */ /* 0x000fc40000000800 */
[----:B------:R1:W-:Y:S04]  /*77890*/  @P4 STG.E.U8 desc[UR32][R24.64], R3 ;  /* 0x0000000318004986 */ /* 0x0003e8000c101120 */
[----:B------:R1:W-:Y:S01]  /*778a0*/  @P5 STG.E.U8 desc[UR32][R46.64], R58 ;  /* 0x0000003a2e005986 */ /* 0x0003e2000c101120 */
[----:B------:R-:W-:Y:S01]  /*778b0*/  ISETP.LT.AND P5, PT, R49, UR5, !P6 ;  /* 0x0000000531007c0c */ /* 0x000fe2000f7a1270 */
[----:B------:R-:W-:Y:S01]  /*778c0*/  ULDC UR5, c[0x0][0x228] ;  /* 0x00008a0000057ab9 */ /* 0x000fe20000000800 */
[C---:B------:R-:W-:Y:S02]  /*778d0*/  PRMT R8, R19.reuse, 0x7771, RZ ;  /* 0x0000777113087816 */ /* 0x040fe400000000ff */
[----:B0-----:R-:W-:Y:S01]  /*778e0*/  PRMT R2, R19, 0x7772, RZ ;  /* 0x0000777213027816 */ /* 0x001fe200000000ff */
[----:B-1----:R-:W4:Y:S04]  /*778f0*/  LDL.LU.64 R24, [R1+0xb20] ;  /* 0x000b200001187983 */ /* 0x002f280000300a00 */
[----:B------:R0:W-:Y:S01]  /*77900*/  @P2 STG.E.U8 desc[UR32][R26.64], R0 ;  /* 0x000000001a002986 */ /* 0x0001e2000c101120 */
[----:B------:R-:W-:Y:S01]  /*77910*/  ISETP.LT.AND P2, PT, R11, UR4, !P6 ;  /* 0x000000040b007c0c */ /* 0x000fe2000f741270 */
[----:B------:R-:W-:-:S02]  /*77920*/  ULDC UR4, c[0x0][0x228] ;  /* 0x00008a0000047ab9 */ /* 0x000fc40000000800 */
[----:B------:R-:W-:Y:S01]  /*77930*/  ISETP.LT.AND P4, PT, R48, UR4, !P6 ;  /* 0x0000000430007c0c */ /* 0x000fe2000f781270 */
[----:B------:R-:W4:Y:S01]  /*77940*/  LDL.LU.64 R46, [R1+0xae0] ;  /* 0x000ae000012e7983 */ /* 0x000f220000300a00 */
[----:B------:R-:W-:Y:S01]  /*77950*/  PRMT R19, R19, 0x7773, RZ ;  /* 0x0000777313137816 */ /* 0x000fe200000000ff */
[----:B------:R-:W-:Y:S01]  /*77960*/  ULDC UR4, c[0x0][0x228] ;  /* 0x00008a0000047ab9 */ /* 0x000fe20000000800 */
[----:B0-----:R-:W-:Y:S01]  /*77970*/  PRMT R0, R15, 0x7770, RZ ;  /* 0x000077700f007816 */ /* 0x001fe200000000ff */
[----:B------:R-:W4:Y:S04]  /*77980*/  LDL.LU.64 R26, [R1+0x9c0] ;  /* 0x0009c000011a7983 */ /* 0x000f280000300a00 */
[----:B--2---:R0:W-:Y:S01]  /*77990*/  @P3 STG.E.U8 desc[UR32][R44.64], R8 ;  /* 0x000000082c003986 */ /* 0x0041e2000c101120 */
[----:B------:R-:W-:Y:S01]  /*779a0*/  ISETP.LT.AND P3, PT, R6, UR4, !P1 ;  /* 0x0000000406007c0c */ /* 0x000fe2000cf61270 */
[----:B------:R-:W-:-:S02]  /*779b0*/  ULDC UR4, c[0x0][0x228] ;  /* 0x00008a0000047ab9 */ /* 0x000fc40000000800 */
[----:B---3--:R-:W-:Y:S04]  /*779c0*/  @P2 STG.E.U8 desc[UR32][R22.64], R2 ;  /* 0x0000000216002986 */ /* 0x008fe8000c101120 */
[----:B0-----:R-:W2:Y:S04]  /*779d0*/  LDL.LU.64 R44, [R1+0x758] ;  /* 0x00075800012c7983 */ /* 0x001ea80000300a00 */
[----:B----4-:R-:W-:Y:S04]  /*779e0*/  @P4 STG.E.U8 desc[UR32][R28.64], R19 ;  /* 0x000000131c004986 */ /* 0x010fe8000c101120 */
[----:B------:R-:W3:Y:S04]  /*779f0*/  LDL.LU R6, [R1+0x294c] ;  /* 0x00294c0001067983 */ /* 0x000ee80000300800 */
[----:B------:R0:W-:Y:S01]  /*77a00*/  @P5 STG.E.U8 desc[UR32][R54.64], R0 ;  /* 0x0000000036005986 */ /* 0x0001e2000c101120 */
[----:B------:R-:W-:Y:S01]  /*77a10*/  ISETP.LT.AND P5, PT, R11, UR5, !P1 ;  /* 0x000000050b007c0c */ /* 0x000fe2000cfa1270 */
[----:B------:R-:W-:-:S02]  /*77a20*/  ULDC UR5, c[0x0][0x228] ;  /* 0x00008a0000057ab9 */ /* 0x000fc40000000800 */
[----:B0-----:R-:W4:Y:S04]  /*77a30*/  LDL.LU.64 R54, [R1+0x558] ;  /* 0x0005580001367983 */ /* 0x001f280000300a00 */
[----:B------:R-:W2:Y:S01]  /*77a40*/  LDL.LU R11, [R1+0x2948] ;  /* 0x00294800010b7983 */ /* 0x000ea20000300800 */
[----:B------:R-:W-:Y:S01]  /*77a50*/  ISETP.LT.AND P2, PT, R60, UR4, !P6 ;  /* 0x000000043c007c0c */ /* 0x000fe2000f741270 */
[----:B------:R-:W-:Y:S02]  /*77a60*/  ULDC UR4, c[0x0][0x228] ;  /* 0x00008a0000047ab9 */ /* 0x000fe40000000800 */
[----:B------:R-:W-:Y:S01]  /*77a70*/  ISETP.LT.AND P4, PT, R61, UR4, !P6 ;  /* 0x000000043d007c0c */ /* 0x000fe2000f781270 */
[----:B------:R-:W-:Y:S02]  /*77a80*/  ULDC UR4, c[0x0][0x228] ;  /* 0x00008a0000047ab9 */ /* 0x000fe40000000800 */
[----:B------:R-:W-:Y:S01]  /*77a90*/  ISETP.LT.AND P6, PT, R7, UR4, !P6 ;  /* 0x0000000407007c0c */ /* 0x000fe2000f7c1270 */
[----:B------:R-:W-:Y:S01]  /*77aa0*/  ULDC UR4, c[0x0][0x228] ;  /* 0x00008a0000047ab9 */ /* 0x000fe20000000800 */
[----:B------:R-:W-:-:S02]  /*77ab0*/  PRMT R3, R15, 0x7771, RZ ;  /* 0x000077710f037816 */ /* 0x000fc400000000ff */
[C---:B------:R-:W-:Y:S02]  /*77ac0*/  PRMT R2, R15.reuse, 0x7772, RZ ;  /* 0x000077720f027816 */ /* 0x040fe400000000ff */
[----:B------:R-:W-:Y:S01]  /*77ad0*/  PRMT R15, R15, 0x7773, RZ ;  /* 0x000077730f0f7816 */ /* 0x000fe200000000ff */
[----:B------:R-:W-:Y:S01]  /*77ae0*/  @P2 STG.E.U8 desc[UR32][R24.64], R3 ;  /* 0x0000000318002986 */ /* 0x000fe2000c101120 */
[----:B------:R-:W-:Y:S01]  /*77af0*/  ISETP.LT.AND P2, PT, R48, UR4, !P1 ;  /* 0x0000000430007c0c */ /* 0x000fe2000cf41270 */
[----:B------:R-:W-:Y:S02]  /*77b00*/  ULDC UR4, c[0x0][0x228] ;  /* 0x00008a0000047ab9 */ /* 0x000fe40000000800 */
[----:B------:R-:W3:Y:S04]  /*77b10*/  LDL.LU R48, [R1+0x2944] ;  /* 0x0029440001307983 */ /* 0x000ee80000300800 */
[----:B------:R0:W-:Y:S01]  /*77b20*/  @P4 STG.E.U8 desc[UR32][R46.64], R2 ;  /* 0x000000022e004986 */ /* 0x0001e2000c101120 */
[----:B------:R-:W-:Y:S01]  /*77b30*/  ISETP.LT.AND P4, PT, R49, UR4, !P1 ;  /* 0x0000000431007c0c */ /* 0x000fe2000cf81270 */
[----:B------:R-:W-:-:S02]  /*77b40*/  ULDC UR4, c[0x0][0x228] ;  /* 0x00008a0000047ab9 */ /* 0x000fc40000000800 */
[----:B------:R-:W3:Y:S04]  /*77b50*/  LDL.LU R49, [R1+0x2940] ;  /* 0x0029400001317983 */ /* 0x000ee80000300800 */
[----:B------:R1:W-:Y:S01]  /*77b60*/  @P6 STG.E.U8 desc[UR32][R26.64], R15 ;  /* 0x0000000f1a006986 */ /* 0x0003e2000c101120 */
[----:B------:R-:W-:Y:S01]  /*77b70*/  ISETP.LT.AND P6, PT, R60, UR4, !P1 ;  /* 0x000000043c007c0c */ /* 0x000fe2000cfc1270 */
[----:B------:R-:W-:Y:S02]  /*77b80*/  ULDC UR4, c[0x0][0x228] ;  /* 0x00008a0000047ab9 */ /* 0x000fe40000000800 */
[----:B------:R-:W3:Y:S01]  /*77b90*/  LDL.LU R60, [R1+0x293c] ;  /* 0x00293c00013c7983 */ /* 0x000ee20000300800 */
[----:B--2---:R-:W-:-:S05]  /*77ba0*/  PRMT R0, R11, 0x7770, RZ ;  /* 0x000077700b007816 */ /* 0x004fca00000000ff */
[----:B------:R2:W-:Y:S01]  /*77bb0*/  @P0 STG.E.U8 desc[UR32][R44.64], R0 ;  /* 0x000000002c000986 */ /* 0x0005e2000c101120 */
[----:B------:R-:W-:Y:S02]  /*77bc0*/  ISETP.LT.AND P0, PT, R61, UR4, !P1 ;  /* 0x000000043d007c0c */ /* 0x000fe4000cf01270 */
[----:B------:R-:W-:Y:S01]  /*77bd0*/  ISETP.LT.AND P1, PT, R7, UR5, !P1 ;  /* 0x0000000507007c0c */ /* 0x000fe2000cf21270 */
[----:B------:R-:W3:Y:S04]  /*77be0*/  LDL.LU R61, [R1+0x2938] ;  /* 0x00293800013d7983 */ /* 0x000ee80000300800 */
[----:B------:R-:W2:Y:S01]  /*77bf0*/  LDL.LU R7, [R1+0x2934] ;  /* 0x0029340001077983 */ /* 0x000ea20000300800 */
[C---:B0-----:R-:W-:Y:S02]  /*77c00*/  PRMT R2, R11.reuse, 0x7771, RZ ;  /* 0x000077710b027816 */ /* 0x041fe400000000ff */
[----:B------:R-:W-:-:S02]  /*77c10*/  PRMT R3, R11, 0x7772, RZ ;  /* 0x000077720b037816 */ /* 0x000fc400000000ff */
[----:B------:R-:W-:Y:S02]  /*77c20*/  PRMT R11, R11, 0x7773, RZ ;  /* 0x000077730b0b7816 */ /* 0x000fe400000000ff */
[C---:B------:R-:W-:Y:S01]  /*77c30*/  PRMT R9, R59.reuse, 0x7770, RZ ;  /* 0x000077703b097816 */ /* 0x040fe200000000ff */
[----:B----4-:R0:W-:Y:S01]  /*77c40*/  @P3 STG.E.U8 desc[UR32][R54.64], R2 ;  /* 0x0000000236003986 */ /* 0x0101e2000c101120 */
[C---:B------:R-:W-:Y:S02]  /*77c50*/  PRMT R13, R59.reuse, 0x7771, RZ ;  /* 0x000077713b0d7816 */ /* 0x040fe400000000ff */
[C---:B-1----:R-:W-:Y:S02]  /*77c60*/  PRMT R15, R59.reuse, 0x7772, RZ ;  /* 0x000077723b0f7816 */ /* 0x042fe400000000ff */
[----:B------:R-:W-:Y:S01]  /*77c70*/  PRMT R59, R59, 0x7773, RZ ;  /* 0x000077733b3b7816 */ /* 0x000fe200000000ff */
[----:B---3--:R0:W-:Y:S04]  /*77c80*/  @P5 STG.E.U8 desc[UR32][R60.64], R3 ;  /* 0x000000033c005986 */ /* 0x0081e8000c101120 */
[----:B------:R0:W-:Y:S04]  /*77c90*/  @P2 STG.E.U8 desc[UR32][R48.64], R11 ;  /* 0x0000000b30002986 */ /* 0x0001e8000c101120 */
[----:B--2---:R0:W-:Y:S04]  /*77ca0*/  @P4 STG.E.U8 desc[UR32][R6.64], R9 ;  /* 0x0000000906004986 */ /* 0x0041e8000c101120 */
[----:B------:R0:W-:Y:S04]  /*77cb0*/  @P6 STG.E.U8 desc[UR32][R50.64], R13 ;  /* 0x0000000d32006986 */ /* 0x0001e8000c101120 */
[----:B------:R0:W-:Y:S01]  /*77cc0*/  @P0 STG.E.U8 desc[UR32][R4.64], R15 ;  /* 0x0000000f04000986 */ /* 0x0001e2000c101120 */
[----:B------:R-:W-:Y:S05]  /*77cd0*/  @!P1 EXIT ;  /* 0x000000000000994d */ /* 0x000fea0003800000 */
[----:B------:R-:W-:Y:S01]  /*77ce0*/  STG.E.U8 desc[UR32][R52.64], R59 ;  /* 0x0000003b34007986 */ /* 0x000fe2000c101120 */
[----:B------:R-:W-:Y:S05]  /*77cf0*/  EXIT ;  /* 0x000000000000794d */ /* 0x000fea0003800000 */
.L_x_2:
[----:B------:R-:W-:-:S00]  /*77d00*/  BRA `(.L_x_2) ;  /* 0xfffffffc00fc7947 */ /* 0x000fc0000383ffff */
[----:B------:R-:W-:-:S00]  /*77d10*/  NOP ;  /* 0x0000000000007918 */ /* 0x000fc00000000000 */
        /* <DEDUP_REMOVED lines=14> */
.L_x_3:


//--------------------- .nv.shared.matmul_kernel  --------------------------
	.section	.nv.shared.matmul_kernel,"aw",@nobits
	.sectionflags	@""
	.align	16
	.zero		1024


//--------------------- .nv.shared.reserved.0     --------------------------
	.section	.nv.shared.reserved.0,"aw",@nobits
	.weak		__nv_reservedSMEM_offset_0_alias
	.size		__nv_reservedSMEM_offset_0_alias, 0, 0
	.other		__nv_reservedSMEM_offset_0_alias,@"STO_CUDA_RESERVED_SHARED STV_DEFAULT"
__nv_reservedSMEM_offset_0_alias:
	.zero		0


//--------------------- .nv.constant0.matmul_kernel --------------------------
	.section	.nv.constant0.matmul_kernel,"a",@progbits
	.sectionflags	@""
	.align	4
.nv.constant0.matmul_kernel:
	.zero		608


//--------------------- SYMBOLS --------------------------

	.type		.nv.reservedSmem.offset0,@object
	.size		.nv.reservedSmem.offset0,0x4
